//
// Generated by NVIDIA NVVM Compiler
//
// Compiler Build ID: CL-36424714
// Cuda compilation tools, release 13.0, V13.0.88
// Based on NVVM 20.0.0
//

.version 9.0
.target sm_100
.address_size 64

	// .globl	_Z9reduce_v0PfS_i
// _ZZN3cub18CUB_300001_SM_10006detail6reduce28DeviceReduceSingleTileKernelINS2_10policy_hubIfjN4cuda3std3__44plusIfEEE10Policy1000EN6thrust24THRUST_300001_SM_1000_NS10device_ptrIfEEPfjS9_ffNS7_10__identityEEEvT0_T1_T2_T3_T4_T6_E12temp_storage has been demoted
// _ZZN3cub18CUB_300001_SM_10006detail6reduce18DeviceReduceKernelINS2_10policy_hubIfjN4cuda3std3__44plusIfEEE10Policy1000EN6thrust24THRUST_300001_SM_1000_NS10device_ptrIfEEjS9_fNS7_10__identityEEEvT0_PT3_T1_NS0_13GridEvenShareISK_EET2_T4_E12temp_storage has been demoted
// _ZZN3cub18CUB_300001_SM_10006detail6reduce28DeviceReduceSingleTileKernelINS2_10policy_hubIfjN4cuda3std3__44plusIfEEE10Policy1000EPfSC_iS9_ffNS7_10__identityEEEvT0_T1_T2_T3_T4_T6_E12temp_storage has been demoted
// _ZZN3cub18CUB_300001_SM_10006detail6reduce28DeviceReduceSingleTileKernelINS2_10policy_hubIfyN4cuda3std3__44plusIfEEE10Policy1000EN6thrust24THRUST_300001_SM_1000_NS10device_ptrIfEEPfyS9_ffNS7_10__identityEEEvT0_T1_T2_T3_T4_T6_E12temp_storage has been demoted
// _ZZN3cub18CUB_300001_SM_10006detail6reduce18DeviceReduceKernelINS2_10policy_hubIfyN4cuda3std3__44plusIfEEE10Policy1000EN6thrust24THRUST_300001_SM_1000_NS10device_ptrIfEEyS9_fNS7_10__identityEEEvT0_PT3_T1_NS0_13GridEvenShareISK_EET2_T4_E12temp_storage has been demoted
// _ZZN3cub18CUB_300001_SM_10006detail6reduce28DeviceReduceSingleTileKernelINS2_10policy_hubIfyN4cuda3std3__44plusIfEEE10Policy1000EPfSC_iS9_ffNS7_10__identityEEEvT0_T1_T2_T3_T4_T6_E12temp_storage has been demoted
.global .align 1 .b8 _ZN34_INTERNAL_7c02c55f_4_k_cu_15b05aa04cuda3std3__45__cpo5beginE[1];
.global .align 1 .b8 _ZN34_INTERNAL_7c02c55f_4_k_cu_15b05aa04cuda3std3__45__cpo3endE[1];
.global .align 1 .b8 _ZN34_INTERNAL_7c02c55f_4_k_cu_15b05aa04cuda3std3__45__cpo6cbeginE[1];
.global .align 1 .b8 _ZN34_INTERNAL_7c02c55f_4_k_cu_15b05aa04cuda3std3__45__cpo4cendE[1];
.global .align 1 .b8 _ZN34_INTERNAL_7c02c55f_4_k_cu_15b05aa04cuda3std3__45__cpo6rbeginE[1];
.global .align 1 .b8 _ZN34_INTERNAL_7c02c55f_4_k_cu_15b05aa04cuda3std3__45__cpo4rendE[1];
.global .align 1 .b8 _ZN34_INTERNAL_7c02c55f_4_k_cu_15b05aa04cuda3std3__45__cpo7crbeginE[1];
.global .align 1 .b8 _ZN34_INTERNAL_7c02c55f_4_k_cu_15b05aa04cuda3std3__45__cpo5crendE[1];
.global .align 1 .b8 _ZN34_INTERNAL_7c02c55f_4_k_cu_15b05aa04cuda3std3__436_GLOBAL__N__7c02c55f_4_k_cu_15b05aa06ignoreE[1];
.global .align 1 .b8 _ZN34_INTERNAL_7c02c55f_4_k_cu_15b05aa04cuda3std3__419piecewise_constructE[1];
.global .align 1 .b8 _ZN34_INTERNAL_7c02c55f_4_k_cu_15b05aa04cuda3std3__48in_placeE[1];
.global .align 1 .b8 _ZN34_INTERNAL_7c02c55f_4_k_cu_15b05aa04cuda3std3__420unreachable_sentinelE[1];
.global .align 1 .b8 _ZN34_INTERNAL_7c02c55f_4_k_cu_15b05aa04cuda3std3__47nulloptE[1];
.global .align 1 .b8 _ZN34_INTERNAL_7c02c55f_4_k_cu_15b05aa04cuda3std3__48unexpectE[1];
.global .align 1 .b8 _ZN34_INTERNAL_7c02c55f_4_k_cu_15b05aa04cuda3std6ranges3__45__cpo4swapE[1];
.global .align 1 .b8 _ZN34_INTERNAL_7c02c55f_4_k_cu_15b05aa04cuda3std6ranges3__45__cpo9iter_moveE[1];
.global .align 1 .b8 _ZN34_INTERNAL_7c02c55f_4_k_cu_15b05aa04cuda3std6ranges3__45__cpo5beginE[1];
.global .align 1 .b8 _ZN34_INTERNAL_7c02c55f_4_k_cu_15b05aa04cuda3std6ranges3__45__cpo3endE[1];
.global .align 1 .b8 _ZN34_INTERNAL_7c02c55f_4_k_cu_15b05aa04cuda3std6ranges3__45__cpo6cbeginE[1];
.global .align 1 .b8 _ZN34_INTERNAL_7c02c55f_4_k_cu_15b05aa04cuda3std6ranges3__45__cpo4cendE[1];
.global .align 1 .b8 _ZN34_INTERNAL_7c02c55f_4_k_cu_15b05aa04cuda3std6ranges3__45__cpo7advanceE[1];
.global .align 1 .b8 _ZN34_INTERNAL_7c02c55f_4_k_cu_15b05aa04cuda3std6ranges3__45__cpo9iter_swapE[1];
.global .align 1 .b8 _ZN34_INTERNAL_7c02c55f_4_k_cu_15b05aa04cuda3std6ranges3__45__cpo4nextE[1];
.global .align 1 .b8 _ZN34_INTERNAL_7c02c55f_4_k_cu_15b05aa04cuda3std6ranges3__45__cpo4prevE[1];
.global .align 1 .b8 _ZN34_INTERNAL_7c02c55f_4_k_cu_15b05aa04cuda3std6ranges3__45__cpo4dataE[1];
.global .align 1 .b8 _ZN34_INTERNAL_7c02c55f_4_k_cu_15b05aa04cuda3std6ranges3__45__cpo5cdataE[1];
.global .align 1 .b8 _ZN34_INTERNAL_7c02c55f_4_k_cu_15b05aa04cuda3std6ranges3__45__cpo4sizeE[1];
.global .align 1 .b8 _ZN34_INTERNAL_7c02c55f_4_k_cu_15b05aa04cuda3std6ranges3__45__cpo5ssizeE[1];
.global .align 1 .b8 _ZN34_INTERNAL_7c02c55f_4_k_cu_15b05aa04cuda3std6ranges3__45__cpo8distanceE[1];
.global .align 1 .b8 _ZN34_INTERNAL_7c02c55f_4_k_cu_15b05aa06thrust24THRUST_300001_SM_1000_NS8cuda_cub3parE[1];
.global .align 1 .b8 _ZN34_INTERNAL_7c02c55f_4_k_cu_15b05aa06thrust24THRUST_300001_SM_1000_NS8cuda_cub10par_nosyncE[1];
.global .align 1 .b8 _ZN34_INTERNAL_7c02c55f_4_k_cu_15b05aa06thrust24THRUST_300001_SM_1000_NS6system6detail10sequential3seqE[1];
.global .align 1 .b8 _ZN34_INTERNAL_7c02c55f_4_k_cu_15b05aa06thrust24THRUST_300001_SM_1000_NS12placeholders2_1E[1];
.global .align 1 .b8 _ZN34_INTERNAL_7c02c55f_4_k_cu_15b05aa06thrust24THRUST_300001_SM_1000_NS12placeholders2_2E[1];
.global .align 1 .b8 _ZN34_INTERNAL_7c02c55f_4_k_cu_15b05aa06thrust24THRUST_300001_SM_1000_NS12placeholders2_3E[1];
.global .align 1 .b8 _ZN34_INTERNAL_7c02c55f_4_k_cu_15b05aa06thrust24THRUST_300001_SM_1000_NS12placeholders2_4E[1];
.global .align 1 .b8 _ZN34_INTERNAL_7c02c55f_4_k_cu_15b05aa06thrust24THRUST_300001_SM_1000_NS12placeholders2_5E[1];
.global .align 1 .b8 _ZN34_INTERNAL_7c02c55f_4_k_cu_15b05aa06thrust24THRUST_300001_SM_1000_NS12placeholders2_6E[1];
.global .align 1 .b8 _ZN34_INTERNAL_7c02c55f_4_k_cu_15b05aa06thrust24THRUST_300001_SM_1000_NS12placeholders2_7E[1];
.global .align 1 .b8 _ZN34_INTERNAL_7c02c55f_4_k_cu_15b05aa06thrust24THRUST_300001_SM_1000_NS12placeholders2_8E[1];
.global .align 1 .b8 _ZN34_INTERNAL_7c02c55f_4_k_cu_15b05aa06thrust24THRUST_300001_SM_1000_NS12placeholders2_9E[1];
.global .align 1 .b8 _ZN34_INTERNAL_7c02c55f_4_k_cu_15b05aa06thrust24THRUST_300001_SM_1000_NS12placeholders3_10E[1];
.global .align 1 .b8 _ZN34_INTERNAL_7c02c55f_4_k_cu_15b05aa06thrust24THRUST_300001_SM_1000_NS3seqE[1];

.visible .entry _Z9reduce_v0PfS_i(
	.param .u64 .ptr .align 1 _Z9reduce_v0PfS_i_param_0,
	.param .u64 .ptr .align 1 _Z9reduce_v0PfS_i_param_1,
	.param .u32 _Z9reduce_v0PfS_i_param_2
)
{
	.reg .pred 	%p<2>;
	.reg .b32 	%r<6>;
	.reg .b32 	%f<3>;
	.reg .b64 	%rd<7>;

	ld.param.u64 	%rd1, [_Z9reduce_v0PfS_i_param_0];
	ld.param.u64 	%rd2, [_Z9reduce_v0PfS_i_param_1];
	ld.param.u32 	%r2, [_Z9reduce_v0PfS_i_param_2];
	mov.u32 	%r3, %ctaid.x;
	mov.u32 	%r4, %ntid.x;
	mov.u32 	%r5, %tid.x;
	mad.lo.s32 	%r1, %r3, %r4, %r5;
	setp.ge.s32 	%p1, %r1, %r2;
	@%p1 bra 	$L__BB0_2;
	cvta.to.global.u64 	%rd3, %rd1;
	cvta.to.global.u64 	%rd4, %rd2;
	mul.wide.s32 	%rd5, %r1, 4;
	add.s64 	%rd6, %rd3, %rd5;
	ld.global.f32 	%f1, [%rd6];
	atom.global.add.f32 	%f2, [%rd4], %f1;
$L__BB0_2:
	ret;

}
	// .globl	_ZN3cub18CUB_300001_SM_10006detail11EmptyKernelIvEEvv
.visible .entry _ZN3cub18CUB_300001_SM_10006detail11EmptyKernelIvEEvv()
{


	ret;

}
	// .globl	_ZN3cub18CUB_300001_SM_10006detail6reduce28DeviceReduceSingleTileKernelINS2_10policy_hubIfjN4cuda3std3__44plusIfEEE10Policy1000EN6thrust24THRUST_300001_SM_1000_NS10device_ptrIfEEPfjS9_ffNS7_10__identityEEEvT0_T1_T2_T3_T4_T6_
.visible .entry _ZN3cub18CUB_300001_SM_10006detail6reduce28DeviceReduceSingleTileKernelINS2_10policy_hubIfjN4cuda3std3__44plusIfEEE10Policy1000EN6thrust24THRUST_300001_SM_1000_NS10device_ptrIfEEPfjS9_ffNS7_10__identityEEEvT0_T1_T2_T3_T4_T6_(
	.param .align 8 .b8 _ZN3cub18CUB_300001_SM_10006detail6reduce28DeviceReduceSingleTileKernelINS2_10policy_hubIfjN4cuda3std3__44plusIfEEE10Policy1000EN6thrust24THRUST_300001_SM_1000_NS10device_ptrIfEEPfjS9_ffNS7_10__identityEEEvT0_T1_T2_T3_T4_T6__param_0[8],
	.param .u64 .ptr .align 1 _ZN3cub18CUB_300001_SM_10006detail6reduce28DeviceReduceSingleTileKernelINS2_10policy_hubIfjN4cuda3std3__44plusIfEEE10Policy1000EN6thrust24THRUST_300001_SM_1000_NS10device_ptrIfEEPfjS9_ffNS7_10__identityEEEvT0_T1_T2_T3_T4_T6__param_1,
	.param .u32 _ZN3cub18CUB_300001_SM_10006detail6reduce28DeviceReduceSingleTileKernelINS2_10policy_hubIfjN4cuda3std3__44plusIfEEE10Policy1000EN6thrust24THRUST_300001_SM_1000_NS10device_ptrIfEEPfjS9_ffNS7_10__identityEEEvT0_T1_T2_T3_T4_T6__param_2,
	.param .align 1 .b8 _ZN3cub18CUB_300001_SM_10006detail6reduce28DeviceReduceSingleTileKernelINS2_10policy_hubIfjN4cuda3std3__44plusIfEEE10Policy1000EN6thrust24THRUST_300001_SM_1000_NS10device_ptrIfEEPfjS9_ffNS7_10__identityEEEvT0_T1_T2_T3_T4_T6__param_3[1],
	.param .f32 _ZN3cub18CUB_300001_SM_10006detail6reduce28DeviceReduceSingleTileKernelINS2_10policy_hubIfjN4cuda3std3__44plusIfEEE10Policy1000EN6thrust24THRUST_300001_SM_1000_NS10device_ptrIfEEPfjS9_ffNS7_10__identityEEEvT0_T1_T2_T3_T4_T6__param_4,
	.param .align 1 .b8 _ZN3cub18CUB_300001_SM_10006detail6reduce28DeviceReduceSingleTileKernelINS2_10policy_hubIfjN4cuda3std3__44plusIfEEE10Policy1000EN6thrust24THRUST_300001_SM_1000_NS10device_ptrIfEEPfjS9_ffNS7_10__identityEEEvT0_T1_T2_T3_T4_T6__param_5[1]
)
.maxntid 512
.minnctapersm 1
{
	.reg .pred 	%p<67>;
	.reg .b32 	%r<211>;
	.reg .b32 	%f<384>;
	.reg .b64 	%rd<84>;
	// demoted variable
	.shared .align 4 .b8 _ZZN3cub18CUB_300001_SM_10006detail6reduce28DeviceReduceSingleTileKernelINS2_10policy_hubIfjN4cuda3std3__44plusIfEEE10Policy1000EN6thrust24THRUST_300001_SM_1000_NS10device_ptrIfEEPfjS9_ffNS7_10__identityEEEvT0_T1_T2_T3_T4_T6_E12temp_storage[84];
	ld.param.u64 	%rd9, [_ZN3cub18CUB_300001_SM_10006detail6reduce28DeviceReduceSingleTileKernelINS2_10policy_hubIfjN4cuda3std3__44plusIfEEE10Policy1000EN6thrust24THRUST_300001_SM_1000_NS10device_ptrIfEEPfjS9_ffNS7_10__identityEEEvT0_T1_T2_T3_T4_T6__param_0];
	ld.param.u64 	%rd10, [_ZN3cub18CUB_300001_SM_10006detail6reduce28DeviceReduceSingleTileKernelINS2_10policy_hubIfjN4cuda3std3__44plusIfEEE10Policy1000EN6thrust24THRUST_300001_SM_1000_NS10device_ptrIfEEPfjS9_ffNS7_10__identityEEEvT0_T1_T2_T3_T4_T6__param_1];
	ld.param.u32 	%r51, [_ZN3cub18CUB_300001_SM_10006detail6reduce28DeviceReduceSingleTileKernelINS2_10policy_hubIfjN4cuda3std3__44plusIfEEE10Policy1000EN6thrust24THRUST_300001_SM_1000_NS10device_ptrIfEEPfjS9_ffNS7_10__identityEEEvT0_T1_T2_T3_T4_T6__param_2];
	ld.param.f32 	%f42, [_ZN3cub18CUB_300001_SM_10006detail6reduce28DeviceReduceSingleTileKernelINS2_10policy_hubIfjN4cuda3std3__44plusIfEEE10Policy1000EN6thrust24THRUST_300001_SM_1000_NS10device_ptrIfEEPfjS9_ffNS7_10__identityEEEvT0_T1_T2_T3_T4_T6__param_4];
	cvta.to.global.u64 	%rd1, %rd10;
	setp.ne.s32 	%p1, %r51, 0;
	@%p1 bra 	$L__BB2_3;
	mov.u32 	%r193, %tid.x;
	setp.ne.s32 	%p66, %r193, 0;
	@%p66 bra 	$L__BB2_52;
	st.global.f32 	[%rd1], %f42;
	bra.uni 	$L__BB2_52;
$L__BB2_3:
	cvta.to.global.u64 	%rd2, %rd9;
	setp.gt.u32 	%p2, %r51, 8191;
	@%p2 bra 	$L__BB2_28;
	mov.u32 	%r1, %tid.x;
	setp.ge.u32 	%p24, %r1, %r51;
	mov.f32 	%f371, 0f00000000;
	mov.u32 	%r197, %r1;
	@%p24 bra 	$L__BB2_6;
	mul.wide.u32 	%rd73, %r1, 4;
	add.s64 	%rd74, %rd2, %rd73;
	ld.global.f32 	%f371, [%rd74];
	add.s32 	%r197, %r1, 512;
$L__BB2_6:
	setp.ge.u32 	%p25, %r197, %r51;
	@%p25 bra 	$L__BB2_19;
	not.b32 	%r120, %r197;
	add.s32 	%r121, %r51, %r120;
	shr.u32 	%r122, %r121, 9;
	add.s32 	%r4, %r122, 1;
	and.b32  	%r5, %r4, 15;
	setp.lt.u32 	%p26, %r121, 7680;
	@%p26 bra 	$L__BB2_10;
	and.b32  	%r123, %r4, 16777200;
	neg.s32 	%r195, %r123;
	mul.wide.u32 	%rd75, %r197, 4;
	add.s64 	%rd76, %rd75, %rd2;
	add.s64 	%rd82, %rd76, 16384;
$L__BB2_9:
	.pragma "nounroll";
	ld.global.f32 	%f205, [%rd82+-16384];
	add.f32 	%f206, %f371, %f205;
	ld.global.f32 	%f207, [%rd82+-14336];
	add.f32 	%f208, %f206, %f207;
	ld.global.f32 	%f209, [%rd82+-12288];
	add.f32 	%f210, %f208, %f209;
	ld.global.f32 	%f211, [%rd82+-10240];
	add.f32 	%f212, %f210, %f211;
	ld.global.f32 	%f213, [%rd82+-8192];
	add.f32 	%f214, %f212, %f213;
	ld.global.f32 	%f215, [%rd82+-6144];
	add.f32 	%f216, %f214, %f215;
	ld.global.f32 	%f217, [%rd82+-4096];
	add.f32 	%f218, %f216, %f217;
	ld.global.f32 	%f219, [%rd82+-2048];
	add.f32 	%f220, %f218, %f219;
	ld.global.f32 	%f221, [%rd82];
	add.f32 	%f222, %f220, %f221;
	ld.global.f32 	%f223, [%rd82+2048];
	add.f32 	%f224, %f222, %f223;
	ld.global.f32 	%f225, [%rd82+4096];
	add.f32 	%f226, %f224, %f225;
	ld.global.f32 	%f227, [%rd82+6144];
	add.f32 	%f228, %f226, %f227;
	ld.global.f32 	%f229, [%rd82+8192];
	add.f32 	%f230, %f228, %f229;
	ld.global.f32 	%f231, [%rd82+10240];
	add.f32 	%f232, %f230, %f231;
	ld.global.f32 	%f233, [%rd82+12288];
	add.f32 	%f234, %f232, %f233;
	ld.global.f32 	%f235, [%rd82+14336];
	add.f32 	%f371, %f234, %f235;
	add.s32 	%r197, %r197, 8192;
	add.s32 	%r195, %r195, 16;
	add.s64 	%rd82, %rd82, 32768;
	setp.ne.s32 	%p27, %r195, 0;
	@%p27 bra 	$L__BB2_9;
$L__BB2_10:
	setp.eq.s32 	%p28, %r5, 0;
	@%p28 bra 	$L__BB2_19;
	and.b32  	%r12, %r4, 7;
	setp.lt.u32 	%p29, %r5, 8;
	@%p29 bra 	$L__BB2_13;
	mul.wide.u32 	%rd77, %r197, 4;
	add.s64 	%rd78, %rd2, %rd77;
	ld.global.f32 	%f237, [%rd78];
	add.f32 	%f238, %f371, %f237;
	ld.global.f32 	%f239, [%rd78+2048];
	add.f32 	%f240, %f238, %f239;
	ld.global.f32 	%f241, [%rd78+4096];
	add.f32 	%f242, %f240, %f241;
	ld.global.f32 	%f243, [%rd78+6144];
	add.f32 	%f244, %f242, %f243;
	ld.global.f32 	%f245, [%rd78+8192];
	add.f32 	%f246, %f244, %f245;
	ld.global.f32 	%f247, [%rd78+10240];
	add.f32 	%f248, %f246, %f247;
	ld.global.f32 	%f249, [%rd78+12288];
	add.f32 	%f250, %f248, %f249;
	ld.global.f32 	%f251, [%rd78+14336];
	add.f32 	%f371, %f250, %f251;
	add.s32 	%r197, %r197, 4096;
$L__BB2_13:
	setp.eq.s32 	%p30, %r12, 0;
	@%p30 bra 	$L__BB2_19;
	and.b32  	%r15, %r4, 3;
	setp.lt.u32 	%p31, %r12, 4;
	@%p31 bra 	$L__BB2_16;
	mul.wide.u32 	%rd79, %r197, 4;
	add.s64 	%rd80, %rd2, %rd79;
	ld.global.f32 	%f253, [%rd80];
	add.f32 	%f254, %f371, %f253;
	ld.global.f32 	%f255, [%rd80+2048];
	add.f32 	%f256, %f254, %f255;
	ld.global.f32 	%f257, [%rd80+4096];
	add.f32 	%f258, %f256, %f257;
	ld.global.f32 	%f259, [%rd80+6144];
	add.f32 	%f371, %f258, %f259;
	add.s32 	%r197, %r197, 2048;
$L__BB2_16:
	setp.eq.s32 	%p32, %r15, 0;
	@%p32 bra 	$L__BB2_19;
	mul.wide.u32 	%rd81, %r197, 4;
	add.s64 	%rd83, %rd2, %rd81;
	neg.s32 	%r200, %r15;
$L__BB2_18:
	.pragma "nounroll";
	ld.global.f32 	%f260, [%rd83];
	add.f32 	%f371, %f371, %f260;
	add.s64 	%rd83, %rd83, 2048;
	add.s32 	%r200, %r200, 1;
	setp.ne.s32 	%p33, %r200, 0;
	@%p33 bra 	$L__BB2_18;
$L__BB2_19:
	setp.lt.u32 	%p34, %r51, 512;
	@%p34 bra 	$L__BB2_24;
	// begin inline asm
	mov.u32 %r162, %laneid;
	// end inline asm
	mov.b32 	%r164, %f371;
	mov.b32 	%r165, 1;
	mov.b32 	%r186, 31;
	mov.b32 	%r187, -1;
	// begin inline asm
	shfl.sync.down.b32 %r163, %r164, %r165, %r186, %r187;
	// end inline asm
	setp.gt.s32 	%p58, %r162, 30;
	mov.b32 	%f319, %r163;
	add.f32 	%f320, %f371, %f319;
	selp.f32 	%f321, %f371, %f320, %p58;
	mov.b32 	%r169, %f321;
	mov.b32 	%r170, 2;
	// begin inline asm
	shfl.sync.down.b32 %r168, %r169, %r170, %r186, %r187;
	// end inline asm
	setp.gt.s32 	%p59, %r162, 29;
	mov.b32 	%f322, %r168;
	add.f32 	%f323, %f321, %f322;
	selp.f32 	%f324, %f321, %f323, %p59;
	mov.b32 	%r174, %f324;
	mov.b32 	%r175, 4;
	// begin inline asm
	shfl.sync.down.b32 %r173, %r174, %r175, %r186, %r187;
	// end inline asm
	setp.gt.s32 	%p60, %r162, 27;
	mov.b32 	%f325, %r173;
	add.f32 	%f326, %f324, %f325;
	selp.f32 	%f327, %f324, %f326, %p60;
	mov.b32 	%r179, %f327;
	mov.b32 	%r180, 8;
	// begin inline asm
	shfl.sync.down.b32 %r178, %r179, %r180, %r186, %r187;
	// end inline asm
	setp.gt.s32 	%p61, %r162, 23;
	mov.b32 	%f328, %r178;
	add.f32 	%f329, %f327, %f328;
	selp.f32 	%f330, %f327, %f329, %p61;
	mov.b32 	%r184, %f330;
	mov.b32 	%r185, 16;
	// begin inline asm
	shfl.sync.down.b32 %r183, %r184, %r185, %r186, %r187;
	// end inline asm
	setp.gt.s32 	%p62, %r162, 15;
	mov.b32 	%f331, %r183;
	add.f32 	%f16, %f330, %f331;
	selp.f32 	%f383, %f330, %f16, %p62;
	setp.ne.s32 	%p63, %r162, 0;
	@%p63 bra 	$L__BB2_22;
	shr.u32 	%r188, %r1, 3;
	and.b32  	%r189, %r188, 124;
	mov.u32 	%r190, _ZZN3cub18CUB_300001_SM_10006detail6reduce28DeviceReduceSingleTileKernelINS2_10policy_hubIfjN4cuda3std3__44plusIfEEE10Policy1000EN6thrust24THRUST_300001_SM_1000_NS10device_ptrIfEEPfjS9_ffNS7_10__identityEEEvT0_T1_T2_T3_T4_T6_E12temp_storage;
	add.s32 	%r191, %r190, %r189;
	st.shared.f32 	[%r191+16], %f16;
$L__BB2_22:
	bar.sync 	0;
	setp.ne.s32 	%p64, %r1, 0;
	@%p64 bra 	$L__BB2_50;
	ld.shared.f32 	%f332, [_ZZN3cub18CUB_300001_SM_10006detail6reduce28DeviceReduceSingleTileKernelINS2_10policy_hubIfjN4cuda3std3__44plusIfEEE10Policy1000EN6thrust24THRUST_300001_SM_1000_NS10device_ptrIfEEPfjS9_ffNS7_10__identityEEEvT0_T1_T2_T3_T4_T6_E12temp_storage+20];
	add.f32 	%f333, %f383, %f332;
	ld.shared.f32 	%f334, [_ZZN3cub18CUB_300001_SM_10006detail6reduce28DeviceReduceSingleTileKernelINS2_10policy_hubIfjN4cuda3std3__44plusIfEEE10Policy1000EN6thrust24THRUST_300001_SM_1000_NS10device_ptrIfEEPfjS9_ffNS7_10__identityEEEvT0_T1_T2_T3_T4_T6_E12temp_storage+24];
	add.f32 	%f335, %f333, %f334;
	ld.shared.f32 	%f336, [_ZZN3cub18CUB_300001_SM_10006detail6reduce28DeviceReduceSingleTileKernelINS2_10policy_hubIfjN4cuda3std3__44plusIfEEE10Policy1000EN6thrust24THRUST_300001_SM_1000_NS10device_ptrIfEEPfjS9_ffNS7_10__identityEEEvT0_T1_T2_T3_T4_T6_E12temp_storage+28];
	add.f32 	%f337, %f335, %f336;
	ld.shared.f32 	%f338, [_ZZN3cub18CUB_300001_SM_10006detail6reduce28DeviceReduceSingleTileKernelINS2_10policy_hubIfjN4cuda3std3__44plusIfEEE10Policy1000EN6thrust24THRUST_300001_SM_1000_NS10device_ptrIfEEPfjS9_ffNS7_10__identityEEEvT0_T1_T2_T3_T4_T6_E12temp_storage+32];
	add.f32 	%f339, %f337, %f338;
	ld.shared.f32 	%f340, [_ZZN3cub18CUB_300001_SM_10006detail6reduce28DeviceReduceSingleTileKernelINS2_10policy_hubIfjN4cuda3std3__44plusIfEEE10Policy1000EN6thrust24THRUST_300001_SM_1000_NS10device_ptrIfEEPfjS9_ffNS7_10__identityEEEvT0_T1_T2_T3_T4_T6_E12temp_storage+36];
	add.f32 	%f341, %f339, %f340;
	ld.shared.f32 	%f342, [_ZZN3cub18CUB_300001_SM_10006detail6reduce28DeviceReduceSingleTileKernelINS2_10policy_hubIfjN4cuda3std3__44plusIfEEE10Policy1000EN6thrust24THRUST_300001_SM_1000_NS10device_ptrIfEEPfjS9_ffNS7_10__identityEEEvT0_T1_T2_T3_T4_T6_E12temp_storage+40];
	add.f32 	%f343, %f341, %f342;
	ld.shared.f32 	%f344, [_ZZN3cub18CUB_300001_SM_10006detail6reduce28DeviceReduceSingleTileKernelINS2_10policy_hubIfjN4cuda3std3__44plusIfEEE10Policy1000EN6thrust24THRUST_300001_SM_1000_NS10device_ptrIfEEPfjS9_ffNS7_10__identityEEEvT0_T1_T2_T3_T4_T6_E12temp_storage+44];
	add.f32 	%f345, %f343, %f344;
	ld.shared.f32 	%f346, [_ZZN3cub18CUB_300001_SM_10006detail6reduce28DeviceReduceSingleTileKernelINS2_10policy_hubIfjN4cuda3std3__44plusIfEEE10Policy1000EN6thrust24THRUST_300001_SM_1000_NS10device_ptrIfEEPfjS9_ffNS7_10__identityEEEvT0_T1_T2_T3_T4_T6_E12temp_storage+48];
	add.f32 	%f347, %f345, %f346;
	ld.shared.f32 	%f348, [_ZZN3cub18CUB_300001_SM_10006detail6reduce28DeviceReduceSingleTileKernelINS2_10policy_hubIfjN4cuda3std3__44plusIfEEE10Policy1000EN6thrust24THRUST_300001_SM_1000_NS10device_ptrIfEEPfjS9_ffNS7_10__identityEEEvT0_T1_T2_T3_T4_T6_E12temp_storage+52];
	add.f32 	%f349, %f347, %f348;
	ld.shared.f32 	%f350, [_ZZN3cub18CUB_300001_SM_10006detail6reduce28DeviceReduceSingleTileKernelINS2_10policy_hubIfjN4cuda3std3__44plusIfEEE10Policy1000EN6thrust24THRUST_300001_SM_1000_NS10device_ptrIfEEPfjS9_ffNS7_10__identityEEEvT0_T1_T2_T3_T4_T6_E12temp_storage+56];
	add.f32 	%f351, %f349, %f350;
	ld.shared.f32 	%f352, [_ZZN3cub18CUB_300001_SM_10006detail6reduce28DeviceReduceSingleTileKernelINS2_10policy_hubIfjN4cuda3std3__44plusIfEEE10Policy1000EN6thrust24THRUST_300001_SM_1000_NS10device_ptrIfEEPfjS9_ffNS7_10__identityEEEvT0_T1_T2_T3_T4_T6_E12temp_storage+60];
	add.f32 	%f353, %f351, %f352;
	ld.shared.f32 	%f354, [_ZZN3cub18CUB_300001_SM_10006detail6reduce28DeviceReduceSingleTileKernelINS2_10policy_hubIfjN4cuda3std3__44plusIfEEE10Policy1000EN6thrust24THRUST_300001_SM_1000_NS10device_ptrIfEEPfjS9_ffNS7_10__identityEEEvT0_T1_T2_T3_T4_T6_E12temp_storage+64];
	add.f32 	%f355, %f353, %f354;
	ld.shared.f32 	%f356, [_ZZN3cub18CUB_300001_SM_10006detail6reduce28DeviceReduceSingleTileKernelINS2_10policy_hubIfjN4cuda3std3__44plusIfEEE10Policy1000EN6thrust24THRUST_300001_SM_1000_NS10device_ptrIfEEPfjS9_ffNS7_10__identityEEEvT0_T1_T2_T3_T4_T6_E12temp_storage+68];
	add.f32 	%f357, %f355, %f356;
	ld.shared.f32 	%f358, [_ZZN3cub18CUB_300001_SM_10006detail6reduce28DeviceReduceSingleTileKernelINS2_10policy_hubIfjN4cuda3std3__44plusIfEEE10Policy1000EN6thrust24THRUST_300001_SM_1000_NS10device_ptrIfEEPfjS9_ffNS7_10__identityEEEvT0_T1_T2_T3_T4_T6_E12temp_storage+72];
	add.f32 	%f359, %f357, %f358;
	ld.shared.f32 	%f360, [_ZZN3cub18CUB_300001_SM_10006detail6reduce28DeviceReduceSingleTileKernelINS2_10policy_hubIfjN4cuda3std3__44plusIfEEE10Policy1000EN6thrust24THRUST_300001_SM_1000_NS10device_ptrIfEEPfjS9_ffNS7_10__identityEEEvT0_T1_T2_T3_T4_T6_E12temp_storage+76];
	add.f32 	%f383, %f359, %f360;
	bra.uni 	$L__BB2_50;
$L__BB2_24:
	// begin inline asm
	mov.u32 %r124, %laneid;
	// end inline asm
	and.b32  	%r150, %r1, 992;
	add.s32 	%r151, %r150, 32;
	setp.gt.u32 	%p35, %r151, %r51;
	not.b32 	%r152, %r150;
	add.s32 	%r153, %r51, %r152;
	selp.b32 	%r148, %r153, 31, %p35;
	mov.b32 	%r126, %f371;
	mov.b32 	%r127, 1;
	mov.b32 	%r149, -1;
	// begin inline asm
	shfl.sync.down.b32 %r125, %r126, %r127, %r148, %r149;
	// end inline asm
	setp.lt.s32 	%p36, %r124, %r148;
	mov.b32 	%f261, %r125;
	add.f32 	%f262, %f371, %f261;
	selp.f32 	%f263, %f262, %f371, %p36;
	mov.b32 	%r131, %f263;
	mov.b32 	%r132, 2;
	// begin inline asm
	shfl.sync.down.b32 %r130, %r131, %r132, %r148, %r149;
	// end inline asm
	add.s32 	%r154, %r124, 2;
	setp.gt.s32 	%p37, %r154, %r148;
	mov.b32 	%f264, %r130;
	add.f32 	%f265, %f263, %f264;
	selp.f32 	%f266, %f263, %f265, %p37;
	mov.b32 	%r136, %f266;
	mov.b32 	%r137, 4;
	// begin inline asm
	shfl.sync.down.b32 %r135, %r136, %r137, %r148, %r149;
	// end inline asm
	add.s32 	%r155, %r124, 4;
	setp.gt.s32 	%p38, %r155, %r148;
	mov.b32 	%f267, %r135;
	add.f32 	%f268, %f266, %f267;
	selp.f32 	%f269, %f266, %f268, %p38;
	mov.b32 	%r141, %f269;
	mov.b32 	%r142, 8;
	// begin inline asm
	shfl.sync.down.b32 %r140, %r141, %r142, %r148, %r149;
	// end inline asm
	add.s32 	%r156, %r124, 8;
	setp.gt.s32 	%p39, %r156, %r148;
	mov.b32 	%f270, %r140;
	add.f32 	%f271, %f269, %f270;
	selp.f32 	%f272, %f269, %f271, %p39;
	mov.b32 	%r146, %f272;
	mov.b32 	%r147, 16;
	// begin inline asm
	shfl.sync.down.b32 %r145, %r146, %r147, %r148, %r149;
	// end inline asm
	add.s32 	%r157, %r124, 16;
	setp.gt.s32 	%p40, %r157, %r148;
	mov.b32 	%f273, %r145;
	add.f32 	%f274, %f272, %f273;
	selp.f32 	%f383, %f272, %f274, %p40;
	setp.ne.s32 	%p41, %r124, 0;
	@%p41 bra 	$L__BB2_26;
	shr.u32 	%r158, %r1, 3;
	and.b32  	%r159, %r158, 124;
	mov.u32 	%r160, _ZZN3cub18CUB_300001_SM_10006detail6reduce28DeviceReduceSingleTileKernelINS2_10policy_hubIfjN4cuda3std3__44plusIfEEE10Policy1000EN6thrust24THRUST_300001_SM_1000_NS10device_ptrIfEEPfjS9_ffNS7_10__identityEEEvT0_T1_T2_T3_T4_T6_E12temp_storage;
	add.s32 	%r161, %r160, %r159;
	st.shared.f32 	[%r161+16], %f383;
$L__BB2_26:
	bar.sync 	0;
	setp.ne.s32 	%p42, %r1, 0;
	@%p42 bra 	$L__BB2_50;
	setp.gt.u32 	%p43, %r51, 32;
	ld.shared.f32 	%f275, [_ZZN3cub18CUB_300001_SM_10006detail6reduce28DeviceReduceSingleTileKernelINS2_10policy_hubIfjN4cuda3std3__44plusIfEEE10Policy1000EN6thrust24THRUST_300001_SM_1000_NS10device_ptrIfEEPfjS9_ffNS7_10__identityEEEvT0_T1_T2_T3_T4_T6_E12temp_storage+20];
	add.f32 	%f276, %f383, %f275;
	selp.f32 	%f277, %f276, %f383, %p43;
	setp.gt.u32 	%p44, %r51, 64;
	ld.shared.f32 	%f278, [_ZZN3cub18CUB_300001_SM_10006detail6reduce28DeviceReduceSingleTileKernelINS2_10policy_hubIfjN4cuda3std3__44plusIfEEE10Policy1000EN6thrust24THRUST_300001_SM_1000_NS10device_ptrIfEEPfjS9_ffNS7_10__identityEEEvT0_T1_T2_T3_T4_T6_E12temp_storage+24];
	add.f32 	%f279, %f278, %f277;
	selp.f32 	%f280, %f279, %f277, %p44;
	setp.gt.u32 	%p45, %r51, 96;
	ld.shared.f32 	%f281, [_ZZN3cub18CUB_300001_SM_10006detail6reduce28DeviceReduceSingleTileKernelINS2_10policy_hubIfjN4cuda3std3__44plusIfEEE10Policy1000EN6thrust24THRUST_300001_SM_1000_NS10device_ptrIfEEPfjS9_ffNS7_10__identityEEEvT0_T1_T2_T3_T4_T6_E12temp_storage+28];
	add.f32 	%f282, %f281, %f280;
	selp.f32 	%f283, %f282, %f280, %p45;
	setp.gt.u32 	%p46, %r51, 128;
	ld.shared.f32 	%f284, [_ZZN3cub18CUB_300001_SM_10006detail6reduce28DeviceReduceSingleTileKernelINS2_10policy_hubIfjN4cuda3std3__44plusIfEEE10Policy1000EN6thrust24THRUST_300001_SM_1000_NS10device_ptrIfEEPfjS9_ffNS7_10__identityEEEvT0_T1_T2_T3_T4_T6_E12temp_storage+32];
	add.f32 	%f285, %f284, %f283;
	selp.f32 	%f286, %f285, %f283, %p46;
	setp.gt.u32 	%p47, %r51, 160;
	ld.shared.f32 	%f287, [_ZZN3cub18CUB_300001_SM_10006detail6reduce28DeviceReduceSingleTileKernelINS2_10policy_hubIfjN4cuda3std3__44plusIfEEE10Policy1000EN6thrust24THRUST_300001_SM_1000_NS10device_ptrIfEEPfjS9_ffNS7_10__identityEEEvT0_T1_T2_T3_T4_T6_E12temp_storage+36];
	add.f32 	%f288, %f287, %f286;
	selp.f32 	%f289, %f288, %f286, %p47;
	setp.gt.u32 	%p48, %r51, 192;
	ld.shared.f32 	%f290, [_ZZN3cub18CUB_300001_SM_10006detail6reduce28DeviceReduceSingleTileKernelINS2_10policy_hubIfjN4cuda3std3__44plusIfEEE10Policy1000EN6thrust24THRUST_300001_SM_1000_NS10device_ptrIfEEPfjS9_ffNS7_10__identityEEEvT0_T1_T2_T3_T4_T6_E12temp_storage+40];
	add.f32 	%f291, %f290, %f289;
	selp.f32 	%f292, %f291, %f289, %p48;
	setp.gt.u32 	%p49, %r51, 224;
	ld.shared.f32 	%f293, [_ZZN3cub18CUB_300001_SM_10006detail6reduce28DeviceReduceSingleTileKernelINS2_10policy_hubIfjN4cuda3std3__44plusIfEEE10Policy1000EN6thrust24THRUST_300001_SM_1000_NS10device_ptrIfEEPfjS9_ffNS7_10__identityEEEvT0_T1_T2_T3_T4_T6_E12temp_storage+44];
	add.f32 	%f294, %f293, %f292;
	selp.f32 	%f295, %f294, %f292, %p49;
	setp.gt.u32 	%p50, %r51, 256;
	ld.shared.f32 	%f296, [_ZZN3cub18CUB_300001_SM_10006detail6reduce28DeviceReduceSingleTileKernelINS2_10policy_hubIfjN4cuda3std3__44plusIfEEE10Policy1000EN6thrust24THRUST_300001_SM_1000_NS10device_ptrIfEEPfjS9_ffNS7_10__identityEEEvT0_T1_T2_T3_T4_T6_E12temp_storage+48];
	add.f32 	%f297, %f296, %f295;
	selp.f32 	%f298, %f297, %f295, %p50;
	setp.gt.u32 	%p51, %r51, 288;
	ld.shared.f32 	%f299, [_ZZN3cub18CUB_300001_SM_10006detail6reduce28DeviceReduceSingleTileKernelINS2_10policy_hubIfjN4cuda3std3__44plusIfEEE10Policy1000EN6thrust24THRUST_300001_SM_1000_NS10device_ptrIfEEPfjS9_ffNS7_10__identityEEEvT0_T1_T2_T3_T4_T6_E12temp_storage+52];
	add.f32 	%f300, %f299, %f298;
	selp.f32 	%f301, %f300, %f298, %p51;
	setp.gt.u32 	%p52, %r51, 320;
	ld.shared.f32 	%f302, [_ZZN3cub18CUB_300001_SM_10006detail6reduce28DeviceReduceSingleTileKernelINS2_10policy_hubIfjN4cuda3std3__44plusIfEEE10Policy1000EN6thrust24THRUST_300001_SM_1000_NS10device_ptrIfEEPfjS9_ffNS7_10__identityEEEvT0_T1_T2_T3_T4_T6_E12temp_storage+56];
	add.f32 	%f303, %f302, %f301;
	selp.f32 	%f304, %f303, %f301, %p52;
	setp.gt.u32 	%p53, %r51, 352;
	ld.shared.f32 	%f305, [_ZZN3cub18CUB_300001_SM_10006detail6reduce28DeviceReduceSingleTileKernelINS2_10policy_hubIfjN4cuda3std3__44plusIfEEE10Policy1000EN6thrust24THRUST_300001_SM_1000_NS10device_ptrIfEEPfjS9_ffNS7_10__identityEEEvT0_T1_T2_T3_T4_T6_E12temp_storage+60];
	add.f32 	%f306, %f305, %f304;
	selp.f32 	%f307, %f306, %f304, %p53;
	setp.gt.u32 	%p54, %r51, 384;
	ld.shared.f32 	%f308, [_ZZN3cub18CUB_300001_SM_10006detail6reduce28DeviceReduceSingleTileKernelINS2_10policy_hubIfjN4cuda3std3__44plusIfEEE10Policy1000EN6thrust24THRUST_300001_SM_1000_NS10device_ptrIfEEPfjS9_ffNS7_10__identityEEEvT0_T1_T2_T3_T4_T6_E12temp_storage+64];
	add.f32 	%f309, %f308, %f307;
	selp.f32 	%f310, %f309, %f307, %p54;
	setp.gt.u32 	%p55, %r51, 416;
	ld.shared.f32 	%f311, [_ZZN3cub18CUB_300001_SM_10006detail6reduce28DeviceReduceSingleTileKernelINS2_10policy_hubIfjN4cuda3std3__44plusIfEEE10Policy1000EN6thrust24THRUST_300001_SM_1000_NS10device_ptrIfEEPfjS9_ffNS7_10__identityEEEvT0_T1_T2_T3_T4_T6_E12temp_storage+68];
	add.f32 	%f312, %f311, %f310;
	selp.f32 	%f313, %f312, %f310, %p55;
	setp.gt.u32 	%p56, %r51, 448;
	ld.shared.f32 	%f314, [_ZZN3cub18CUB_300001_SM_10006detail6reduce28DeviceReduceSingleTileKernelINS2_10policy_hubIfjN4cuda3std3__44plusIfEEE10Policy1000EN6thrust24THRUST_300001_SM_1000_NS10device_ptrIfEEPfjS9_ffNS7_10__identityEEEvT0_T1_T2_T3_T4_T6_E12temp_storage+72];
	add.f32 	%f315, %f314, %f313;
	selp.f32 	%f316, %f315, %f313, %p56;
	setp.gt.u32 	%p57, %r51, 480;
	ld.shared.f32 	%f317, [_ZZN3cub18CUB_300001_SM_10006detail6reduce28DeviceReduceSingleTileKernelINS2_10policy_hubIfjN4cuda3std3__44plusIfEEE10Policy1000EN6thrust24THRUST_300001_SM_1000_NS10device_ptrIfEEPfjS9_ffNS7_10__identityEEEvT0_T1_T2_T3_T4_T6_E12temp_storage+76];
	add.f32 	%f318, %f317, %f316;
	selp.f32 	%f383, %f318, %f316, %p57;
	bra.uni 	$L__BB2_50;
$L__BB2_28:
	mov.u32 	%r21, %tid.x;
	mul.wide.u32 	%rd11, %r21, 4;
	add.s64 	%rd12, %rd2, %rd11;
	ld.global.f32 	%f43, [%rd12];
	ld.global.f32 	%f44, [%rd12+2048];
	ld.global.f32 	%f45, [%rd12+4096];
	ld.global.f32 	%f46, [%rd12+6144];
	ld.global.f32 	%f47, [%rd12+8192];
	ld.global.f32 	%f48, [%rd12+10240];
	ld.global.f32 	%f49, [%rd12+12288];
	ld.global.f32 	%f50, [%rd12+14336];
	ld.global.f32 	%f51, [%rd12+16384];
	ld.global.f32 	%f52, [%rd12+18432];
	ld.global.f32 	%f53, [%rd12+20480];
	ld.global.f32 	%f54, [%rd12+22528];
	ld.global.f32 	%f55, [%rd12+24576];
	ld.global.f32 	%f56, [%rd12+26624];
	ld.global.f32 	%f57, [%rd12+28672];
	ld.global.f32 	%f58, [%rd12+30720];
	add.f32 	%f59, %f43, %f44;
	add.f32 	%f60, %f45, %f46;
	add.f32 	%f61, %f47, %f48;
	add.f32 	%f62, %f49, %f50;
	add.f32 	%f63, %f51, %f52;
	add.f32 	%f64, %f53, %f54;
	add.f32 	%f65, %f55, %f56;
	add.f32 	%f66, %f57, %f58;
	add.f32 	%f67, %f59, %f60;
	add.f32 	%f68, %f61, %f62;
	add.f32 	%f69, %f63, %f64;
	add.f32 	%f70, %f65, %f66;
	add.f32 	%f71, %f67, %f68;
	add.f32 	%f72, %f69, %f70;
	add.f32 	%f382, %f71, %f72;
	add.s32 	%r22, %r51, -8192;
	setp.lt.u32 	%p3, %r22, 8192;
	mov.b32 	%r202, 8192;
	@%p3 bra 	$L__BB2_32;
	mov.b32 	%r202, 8192;
$L__BB2_30:
	add.s32 	%r54, %r21, %r202;
	mul.wide.u32 	%rd13, %r54, 4;
	add.s64 	%rd14, %rd2, %rd13;
	ld.global.f32 	%f73, [%rd14];
	ld.global.f32 	%f74, [%rd14+2048];
	ld.global.f32 	%f75, [%rd14+4096];
	ld.global.f32 	%f76, [%rd14+6144];
	ld.global.f32 	%f77, [%rd14+8192];
	ld.global.f32 	%f78, [%rd14+10240];
	ld.global.f32 	%f79, [%rd14+12288];
	ld.global.f32 	%f80, [%rd14+14336];
	ld.global.f32 	%f81, [%rd14+16384];
	ld.global.f32 	%f82, [%rd14+18432];
	ld.global.f32 	%f83, [%rd14+20480];
	ld.global.f32 	%f84, [%rd14+22528];
	ld.global.f32 	%f85, [%rd14+24576];
	ld.global.f32 	%f86, [%rd14+26624];
	ld.global.f32 	%f87, [%rd14+28672];
	ld.global.f32 	%f88, [%rd14+30720];
	add.f32 	%f89, %f382, %f73;
	add.f32 	%f90, %f74, %f75;
	add.f32 	%f91, %f76, %f77;
	add.f32 	%f92, %f78, %f79;
	add.f32 	%f93, %f80, %f81;
	add.f32 	%f94, %f82, %f83;
	add.f32 	%f95, %f84, %f85;
	add.f32 	%f96, %f86, %f87;
	add.f32 	%f97, %f89, %f90;
	add.f32 	%f98, %f91, %f92;
	add.f32 	%f99, %f93, %f94;
	add.f32 	%f100, %f95, %f96;
	add.f32 	%f101, %f97, %f98;
	add.f32 	%f102, %f99, %f100;
	add.f32 	%f103, %f101, %f102;
	add.f32 	%f382, %f103, %f88;
	sub.s32 	%r55, %r51, %r202;
	setp.lt.u32 	%p4, %r55, 8192;
	@%p4 bra 	$L__BB2_46;
	add.s32 	%r202, %r202, 8192;
	setp.le.u32 	%p5, %r202, %r22;
	@%p5 bra 	$L__BB2_30;
$L__BB2_32:
	setp.le.u32 	%p6, %r51, %r202;
	sub.s32 	%r56, %r51, %r202;
	setp.ge.s32 	%p7, %r21, %r56;
	or.pred  	%p8, %p6, %p7;
	@%p8 bra 	$L__BB2_46;
	not.b32 	%r58, %r21;
	add.s32 	%r59, %r51, %r58;
	sub.s32 	%r60, %r59, %r202;
	shr.u32 	%r61, %r60, 9;
	add.s32 	%r26, %r61, 1;
	and.b32  	%r27, %r26, 15;
	setp.lt.u32 	%p9, %r60, 7680;
	mov.u32 	%r207, %r21;
	@%p9 bra 	$L__BB2_37;
	or.b32  	%r205, %r21, 4096;
	add.s32 	%r204, %r21, %r202;
	and.b32  	%r62, %r26, 16777200;
	neg.s32 	%r203, %r62;
$L__BB2_35:
	.pragma "nounroll";
	mul.wide.u32 	%rd15, %r204, 4;
	add.s64 	%rd16, %rd2, %rd15;
	ld.global.f32 	%f105, [%rd16];
	add.f32 	%f106, %f382, %f105;
	add.s32 	%r63, %r204, 512;
	mul.wide.u32 	%rd17, %r63, 4;
	add.s64 	%rd18, %rd2, %rd17;
	ld.global.f32 	%f107, [%rd18];
	add.f32 	%f108, %f106, %f107;
	add.s32 	%r64, %r204, 1024;
	mul.wide.u32 	%rd19, %r64, 4;
	add.s64 	%rd20, %rd2, %rd19;
	ld.global.f32 	%f109, [%rd20];
	add.f32 	%f110, %f108, %f109;
	add.s32 	%r65, %r204, 1536;
	mul.wide.u32 	%rd21, %r65, 4;
	add.s64 	%rd22, %rd2, %rd21;
	ld.global.f32 	%f111, [%rd22];
	add.f32 	%f112, %f110, %f111;
	add.s32 	%r66, %r204, 2048;
	mul.wide.u32 	%rd23, %r66, 4;
	add.s64 	%rd24, %rd2, %rd23;
	ld.global.f32 	%f113, [%rd24];
	add.f32 	%f114, %f112, %f113;
	add.s32 	%r67, %r204, 2560;
	mul.wide.u32 	%rd25, %r67, 4;
	add.s64 	%rd26, %rd2, %rd25;
	ld.global.f32 	%f115, [%rd26];
	add.f32 	%f116, %f114, %f115;
	add.s32 	%r68, %r204, 3072;
	mul.wide.u32 	%rd27, %r68, 4;
	add.s64 	%rd28, %rd2, %rd27;
	ld.global.f32 	%f117, [%rd28];
	add.f32 	%f118, %f116, %f117;
	add.s32 	%r69, %r204, 3584;
	mul.wide.u32 	%rd29, %r69, 4;
	add.s64 	%rd30, %rd2, %rd29;
	ld.global.f32 	%f119, [%rd30];
	add.f32 	%f120, %f118, %f119;
	add.s32 	%r70, %r204, 4096;
	mul.wide.u32 	%rd31, %r70, 4;
	add.s64 	%rd32, %rd2, %rd31;
	ld.global.f32 	%f121, [%rd32];
	add.f32 	%f122, %f120, %f121;
	add.s32 	%r71, %r204, 4608;
	mul.wide.u32 	%rd33, %r71, 4;
	add.s64 	%rd34, %rd2, %rd33;
	ld.global.f32 	%f123, [%rd34];
	add.f32 	%f124, %f122, %f123;
	add.s32 	%r72, %r204, 5120;
	mul.wide.u32 	%rd35, %r72, 4;
	add.s64 	%rd36, %rd2, %rd35;
	ld.global.f32 	%f125, [%rd36];
	add.f32 	%f126, %f124, %f125;
	add.s32 	%r73, %r204, 5632;
	mul.wide.u32 	%rd37, %r73, 4;
	add.s64 	%rd38, %rd2, %rd37;
	ld.global.f32 	%f127, [%rd38];
	add.f32 	%f128, %f126, %f127;
	add.s32 	%r74, %r204, 6144;
	mul.wide.u32 	%rd39, %r74, 4;
	add.s64 	%rd40, %rd2, %rd39;
	ld.global.f32 	%f129, [%rd40];
	add.f32 	%f130, %f128, %f129;
	add.s32 	%r75, %r204, 6656;
	mul.wide.u32 	%rd41, %r75, 4;
	add.s64 	%rd42, %rd2, %rd41;
	ld.global.f32 	%f131, [%rd42];
	add.f32 	%f132, %f130, %f131;
	add.s32 	%r76, %r204, 7168;
	mul.wide.u32 	%rd43, %r76, 4;
	add.s64 	%rd44, %rd2, %rd43;
	ld.global.f32 	%f133, [%rd44];
	add.f32 	%f134, %f132, %f133;
	add.s32 	%r77, %r204, 7680;
	mul.wide.u32 	%rd45, %r77, 4;
	add.s64 	%rd46, %rd2, %rd45;
	ld.global.f32 	%f135, [%rd46];
	add.f32 	%f382, %f134, %f135;
	add.s32 	%r205, %r205, 8192;
	add.s32 	%r204, %r204, 8192;
	add.s32 	%r203, %r203, 16;
	setp.ne.s32 	%p10, %r203, 0;
	@%p10 bra 	$L__BB2_35;
	add.s32 	%r207, %r205, -4096;
$L__BB2_37:
	setp.eq.s32 	%p11, %r27, 0;
	@%p11 bra 	$L__BB2_46;
	and.b32  	%r39, %r26, 7;
	setp.lt.u32 	%p12, %r27, 8;
	@%p12 bra 	$L__BB2_40;
	add.s32 	%r78, %r207, %r202;
	mul.wide.u32 	%rd47, %r78, 4;
	add.s64 	%rd48, %rd2, %rd47;
	ld.global.f32 	%f137, [%rd48];
	add.f32 	%f138, %f382, %f137;
	add.s32 	%r79, %r78, 512;
	mul.wide.u32 	%rd49, %r79, 4;
	add.s64 	%rd50, %rd2, %rd49;
	ld.global.f32 	%f139, [%rd50];
	add.f32 	%f140, %f138, %f139;
	add.s32 	%r80, %r78, 1024;
	mul.wide.u32 	%rd51, %r80, 4;
	add.s64 	%rd52, %rd2, %rd51;
	ld.global.f32 	%f141, [%rd52];
	add.f32 	%f142, %f140, %f141;
	add.s32 	%r81, %r78, 1536;
	mul.wide.u32 	%rd53, %r81, 4;
	add.s64 	%rd54, %rd2, %rd53;
	ld.global.f32 	%f143, [%rd54];
	add.f32 	%f144, %f142, %f143;
	add.s32 	%r82, %r78, 2048;
	mul.wide.u32 	%rd55, %r82, 4;
	add.s64 	%rd56, %rd2, %rd55;
	ld.global.f32 	%f145, [%rd56];
	add.f32 	%f146, %f144, %f145;
	add.s32 	%r83, %r78, 2560;
	mul.wide.u32 	%rd57, %r83, 4;
	add.s64 	%rd58, %rd2, %rd57;
	ld.global.f32 	%f147, [%rd58];
	add.f32 	%f148, %f146, %f147;
	add.s32 	%r84, %r78, 3072;
	mul.wide.u32 	%rd59, %r84, 4;
	add.s64 	%rd60, %rd2, %rd59;
	ld.global.f32 	%f149, [%rd60];
	add.f32 	%f150, %f148, %f149;
	add.s32 	%r85, %r78, 3584;
	mul.wide.u32 	%rd61, %r85, 4;
	add.s64 	%rd62, %rd2, %rd61;
	ld.global.f32 	%f151, [%rd62];
	add.f32 	%f382, %f150, %f151;
	add.s32 	%r207, %r207, 4096;
$L__BB2_40:
	setp.eq.s32 	%p13, %r39, 0;
	@%p13 bra 	$L__BB2_46;
	and.b32  	%r42, %r26, 3;
	setp.lt.u32 	%p14, %r39, 4;
	@%p14 bra 	$L__BB2_43;
	add.s32 	%r86, %r207, %r202;
	mul.wide.u32 	%rd63, %r86, 4;
	add.s64 	%rd64, %rd2, %rd63;
	ld.global.f32 	%f153, [%rd64];
	add.f32 	%f154, %f382, %f153;
	add.s32 	%r87, %r86, 512;
	mul.wide.u32 	%rd65, %r87, 4;
	add.s64 	%rd66, %rd2, %rd65;
	ld.global.f32 	%f155, [%rd66];
	add.f32 	%f156, %f154, %f155;
	add.s32 	%r88, %r86, 1024;
	mul.wide.u32 	%rd67, %r88, 4;
	add.s64 	%rd68, %rd2, %rd67;
	ld.global.f32 	%f157, [%rd68];
	add.f32 	%f158, %f156, %f157;
	add.s32 	%r89, %r86, 1536;
	mul.wide.u32 	%rd69, %r89, 4;
	add.s64 	%rd70, %rd2, %rd69;
	ld.global.f32 	%f159, [%rd70];
	add.f32 	%f382, %f158, %f159;
	add.s32 	%r207, %r207, 2048;
$L__BB2_43:
	setp.eq.s32 	%p15, %r42, 0;
	@%p15 bra 	$L__BB2_46;
	add.s32 	%r210, %r207, %r202;
	neg.s32 	%r209, %r42;
$L__BB2_45:
	.pragma "nounroll";
	mul.wide.u32 	%rd71, %r210, 4;
	add.s64 	%rd72, %rd2, %rd71;
	ld.global.f32 	%f160, [%rd72];
	add.f32 	%f382, %f382, %f160;
	add.s32 	%r210, %r210, 512;
	add.s32 	%r209, %r209, 1;
	setp.ne.s32 	%p16, %r209, 0;
	@%p16 bra 	$L__BB2_45;
$L__BB2_46:
	// begin inline asm
	mov.u32 %r90, %laneid;
	// end inline asm
	mov.b32 	%r92, %f382;
	mov.b32 	%r93, 1;
	mov.b32 	%r114, 31;
	mov.b32 	%r115, -1;
	// begin inline asm
	shfl.sync.down.b32 %r91, %r92, %r93, %r114, %r115;
	// end inline asm
	setp.gt.s32 	%p17, %r90, 30;
	mov.b32 	%f161, %r91;
	add.f32 	%f162, %f382, %f161;
	selp.f32 	%f163, %f382, %f162, %p17;
	mov.b32 	%r97, %f163;
	mov.b32 	%r98, 2;
	// begin inline asm
	shfl.sync.down.b32 %r96, %r97, %r98, %r114, %r115;
	// end inline asm
	setp.gt.s32 	%p18, %r90, 29;
	mov.b32 	%f164, %r96;
	add.f32 	%f165, %f163, %f164;
	selp.f32 	%f166, %f163, %f165, %p18;
	mov.b32 	%r102, %f166;
	mov.b32 	%r103, 4;
	// begin inline asm
	shfl.sync.down.b32 %r101, %r102, %r103, %r114, %r115;
	// end inline asm
	setp.gt.s32 	%p19, %r90, 27;
	mov.b32 	%f167, %r101;
	add.f32 	%f168, %f166, %f167;
	selp.f32 	%f169, %f166, %f168, %p19;
	mov.b32 	%r107, %f169;
	mov.b32 	%r108, 8;
	// begin inline asm
	shfl.sync.down.b32 %r106, %r107, %r108, %r114, %r115;
	// end inline asm
	setp.gt.s32 	%p20, %r90, 23;
	mov.b32 	%f170, %r106;
	add.f32 	%f171, %f169, %f170;
	selp.f32 	%f172, %f169, %f171, %p20;
	mov.b32 	%r112, %f172;
	mov.b32 	%r113, 16;
	// begin inline asm
	shfl.sync.down.b32 %r111, %r112, %r113, %r114, %r115;
	// end inline asm
	setp.gt.s32 	%p21, %r90, 15;
	mov.b32 	%f173, %r111;
	add.f32 	%f38, %f172, %f173;
	selp.f32 	%f383, %f172, %f38, %p21;
	setp.ne.s32 	%p22, %r90, 0;
	@%p22 bra 	$L__BB2_48;
	shr.u32 	%r116, %r21, 3;
	and.b32  	%r117, %r116, 124;
	mov.u32 	%r118, _ZZN3cub18CUB_300001_SM_10006detail6reduce28DeviceReduceSingleTileKernelINS2_10policy_hubIfjN4cuda3std3__44plusIfEEE10Policy1000EN6thrust24THRUST_300001_SM_1000_NS10device_ptrIfEEPfjS9_ffNS7_10__identityEEEvT0_T1_T2_T3_T4_T6_E12temp_storage;
	add.s32 	%r119, %r118, %r117;
	st.shared.f32 	[%r119+16], %f38;
$L__BB2_48:
	bar.sync 	0;
	setp.ne.s32 	%p23, %r21, 0;
	@%p23 bra 	$L__BB2_50;
	ld.shared.f32 	%f174, [_ZZN3cub18CUB_300001_SM_10006detail6reduce28DeviceReduceSingleTileKernelINS2_10policy_hubIfjN4cuda3std3__44plusIfEEE10Policy1000EN6thrust24THRUST_300001_SM_1000_NS10device_ptrIfEEPfjS9_ffNS7_10__identityEEEvT0_T1_T2_T3_T4_T6_E12temp_storage+20];
	add.f32 	%f175, %f383, %f174;
	ld.shared.f32 	%f176, [_ZZN3cub18CUB_300001_SM_10006detail6reduce28DeviceReduceSingleTileKernelINS2_10policy_hubIfjN4cuda3std3__44plusIfEEE10Policy1000EN6thrust24THRUST_300001_SM_1000_NS10device_ptrIfEEPfjS9_ffNS7_10__identityEEEvT0_T1_T2_T3_T4_T6_E12temp_storage+24];
	add.f32 	%f177, %f175, %f176;
	ld.shared.f32 	%f178, [_ZZN3cub18CUB_300001_SM_10006detail6reduce28DeviceReduceSingleTileKernelINS2_10policy_hubIfjN4cuda3std3__44plusIfEEE10Policy1000EN6thrust24THRUST_300001_SM_1000_NS10device_ptrIfEEPfjS9_ffNS7_10__identityEEEvT0_T1_T2_T3_T4_T6_E12temp_storage+28];
	add.f32 	%f179, %f177, %f178;
	ld.shared.f32 	%f180, [_ZZN3cub18CUB_300001_SM_10006detail6reduce28DeviceReduceSingleTileKernelINS2_10policy_hubIfjN4cuda3std3__44plusIfEEE10Policy1000EN6thrust24THRUST_300001_SM_1000_NS10device_ptrIfEEPfjS9_ffNS7_10__identityEEEvT0_T1_T2_T3_T4_T6_E12temp_storage+32];
	add.f32 	%f181, %f179, %f180;
	ld.shared.f32 	%f182, [_ZZN3cub18CUB_300001_SM_10006detail6reduce28DeviceReduceSingleTileKernelINS2_10policy_hubIfjN4cuda3std3__44plusIfEEE10Policy1000EN6thrust24THRUST_300001_SM_1000_NS10device_ptrIfEEPfjS9_ffNS7_10__identityEEEvT0_T1_T2_T3_T4_T6_E12temp_storage+36];
	add.f32 	%f183, %f181, %f182;
	ld.shared.f32 	%f184, [_ZZN3cub18CUB_300001_SM_10006detail6reduce28DeviceReduceSingleTileKernelINS2_10policy_hubIfjN4cuda3std3__44plusIfEEE10Policy1000EN6thrust24THRUST_300001_SM_1000_NS10device_ptrIfEEPfjS9_ffNS7_10__identityEEEvT0_T1_T2_T3_T4_T6_E12temp_storage+40];
	add.f32 	%f185, %f183, %f184;
	ld.shared.f32 	%f186, [_ZZN3cub18CUB_300001_SM_10006detail6reduce28DeviceReduceSingleTileKernelINS2_10policy_hubIfjN4cuda3std3__44plusIfEEE10Policy1000EN6thrust24THRUST_300001_SM_1000_NS10device_ptrIfEEPfjS9_ffNS7_10__identityEEEvT0_T1_T2_T3_T4_T6_E12temp_storage+44];
	add.f32 	%f187, %f185, %f186;
	ld.shared.f32 	%f188, [_ZZN3cub18CUB_300001_SM_10006detail6reduce28DeviceReduceSingleTileKernelINS2_10policy_hubIfjN4cuda3std3__44plusIfEEE10Policy1000EN6thrust24THRUST_300001_SM_1000_NS10device_ptrIfEEPfjS9_ffNS7_10__identityEEEvT0_T1_T2_T3_T4_T6_E12temp_storage+48];
	add.f32 	%f189, %f187, %f188;
	ld.shared.f32 	%f190, [_ZZN3cub18CUB_300001_SM_10006detail6reduce28DeviceReduceSingleTileKernelINS2_10policy_hubIfjN4cuda3std3__44plusIfEEE10Policy1000EN6thrust24THRUST_300001_SM_1000_NS10device_ptrIfEEPfjS9_ffNS7_10__identityEEEvT0_T1_T2_T3_T4_T6_E12temp_storage+52];
	add.f32 	%f191, %f189, %f190;
	ld.shared.f32 	%f192, [_ZZN3cub18CUB_300001_SM_10006detail6reduce28DeviceReduceSingleTileKernelINS2_10policy_hubIfjN4cuda3std3__44plusIfEEE10Policy1000EN6thrust24THRUST_300001_SM_1000_NS10device_ptrIfEEPfjS9_ffNS7_10__identityEEEvT0_T1_T2_T3_T4_T6_E12temp_storage+56];
	add.f32 	%f193, %f191, %f192;
	ld.shared.f32 	%f194, [_ZZN3cub18CUB_300001_SM_10006detail6reduce28DeviceReduceSingleTileKernelINS2_10policy_hubIfjN4cuda3std3__44plusIfEEE10Policy1000EN6thrust24THRUST_300001_SM_1000_NS10device_ptrIfEEPfjS9_ffNS7_10__identityEEEvT0_T1_T2_T3_T4_T6_E12temp_storage+60];
	add.f32 	%f195, %f193, %f194;
	ld.shared.f32 	%f196, [_ZZN3cub18CUB_300001_SM_10006detail6reduce28DeviceReduceSingleTileKernelINS2_10policy_hubIfjN4cuda3std3__44plusIfEEE10Policy1000EN6thrust24THRUST_300001_SM_1000_NS10device_ptrIfEEPfjS9_ffNS7_10__identityEEEvT0_T1_T2_T3_T4_T6_E12temp_storage+64];
	add.f32 	%f197, %f195, %f196;
	ld.shared.f32 	%f198, [_ZZN3cub18CUB_300001_SM_10006detail6reduce28DeviceReduceSingleTileKernelINS2_10policy_hubIfjN4cuda3std3__44plusIfEEE10Policy1000EN6thrust24THRUST_300001_SM_1000_NS10device_ptrIfEEPfjS9_ffNS7_10__identityEEEvT0_T1_T2_T3_T4_T6_E12temp_storage+68];
	add.f32 	%f199, %f197, %f198;
	ld.shared.f32 	%f200, [_ZZN3cub18CUB_300001_SM_10006detail6reduce28DeviceReduceSingleTileKernelINS2_10policy_hubIfjN4cuda3std3__44plusIfEEE10Policy1000EN6thrust24THRUST_300001_SM_1000_NS10device_ptrIfEEPfjS9_ffNS7_10__identityEEEvT0_T1_T2_T3_T4_T6_E12temp_storage+72];
	add.f32 	%f201, %f199, %f200;
	ld.shared.f32 	%f202, [_ZZN3cub18CUB_300001_SM_10006detail6reduce28DeviceReduceSingleTileKernelINS2_10policy_hubIfjN4cuda3std3__44plusIfEEE10Policy1000EN6thrust24THRUST_300001_SM_1000_NS10device_ptrIfEEPfjS9_ffNS7_10__identityEEEvT0_T1_T2_T3_T4_T6_E12temp_storage+76];
	add.f32 	%f383, %f201, %f202;
$L__BB2_50:
	mov.u32 	%r192, %tid.x;
	setp.ne.s32 	%p65, %r192, 0;
	@%p65 bra 	$L__BB2_52;
	add.f32 	%f361, %f42, %f383;
	st.global.f32 	[%rd1], %f361;
$L__BB2_52:
	ret;

}
	// .globl	_ZN3cub18CUB_300001_SM_10006detail6reduce18DeviceReduceKernelINS2_10policy_hubIfjN4cuda3std3__44plusIfEEE10Policy1000EN6thrust24THRUST_300001_SM_1000_NS10device_ptrIfEEjS9_fNS7_10__identityEEEvT0_PT3_T1_NS0_13GridEvenShareISK_EET2_T4_
.visible .entry _ZN3cub18CUB_300001_SM_10006detail6reduce18DeviceReduceKernelINS2_10policy_hubIfjN4cuda3std3__44plusIfEEE10Policy1000EN6thrust24THRUST_300001_SM_1000_NS10device_ptrIfEEjS9_fNS7_10__identityEEEvT0_PT3_T1_NS0_13GridEvenShareISK_EET2_T4_(
	.param .align 8 .b8 _ZN3cub18CUB_300001_SM_10006detail6reduce18DeviceReduceKernelINS2_10policy_hubIfjN4cuda3std3__44plusIfEEE10Policy1000EN6thrust24THRUST_300001_SM_1000_NS10device_ptrIfEEjS9_fNS7_10__identityEEEvT0_PT3_T1_NS0_13GridEvenShareISK_EET2_T4__param_0[8],
	.param .u64 .ptr .align 1 _ZN3cub18CUB_300001_SM_10006detail6reduce18DeviceReduceKernelINS2_10policy_hubIfjN4cuda3std3__44plusIfEEE10Policy1000EN6thrust24THRUST_300001_SM_1000_NS10device_ptrIfEEjS9_fNS7_10__identityEEEvT0_PT3_T1_NS0_13GridEvenShareISK_EET2_T4__param_1,
	.param .u32 _ZN3cub18CUB_300001_SM_10006detail6reduce18DeviceReduceKernelINS2_10policy_hubIfjN4cuda3std3__44plusIfEEE10Policy1000EN6thrust24THRUST_300001_SM_1000_NS10device_ptrIfEEjS9_fNS7_10__identityEEEvT0_PT3_T1_NS0_13GridEvenShareISK_EET2_T4__param_2,
	.param .align 4 .b8 _ZN3cub18CUB_300001_SM_10006detail6reduce18DeviceReduceKernelINS2_10policy_hubIfjN4cuda3std3__44plusIfEEE10Policy1000EN6thrust24THRUST_300001_SM_1000_NS10device_ptrIfEEjS9_fNS7_10__identityEEEvT0_PT3_T1_NS0_13GridEvenShareISK_EET2_T4__param_3[40],
	.param .align 1 .b8 _ZN3cub18CUB_300001_SM_10006detail6reduce18DeviceReduceKernelINS2_10policy_hubIfjN4cuda3std3__44plusIfEEE10Policy1000EN6thrust24THRUST_300001_SM_1000_NS10device_ptrIfEEjS9_fNS7_10__identityEEEvT0_PT3_T1_NS0_13GridEvenShareISK_EET2_T4__param_4[1],
	.param .align 1 .b8 _ZN3cub18CUB_300001_SM_10006detail6reduce18DeviceReduceKernelINS2_10policy_hubIfjN4cuda3std3__44plusIfEEE10Policy1000EN6thrust24THRUST_300001_SM_1000_NS10device_ptrIfEEjS9_fNS7_10__identityEEEvT0_PT3_T1_NS0_13GridEvenShareISK_EET2_T4__param_5[1]
)
.maxntid 512
{
	.reg .pred 	%p<65>;
	.reg .b16 	%rs<4>;
	.reg .b32 	%r<279>;
	.reg .b32 	%f<380>;
	.reg .b64 	%rd<130>;
	// demoted variable
	.shared .align 4 .b8 _ZZN3cub18CUB_300001_SM_10006detail6reduce18DeviceReduceKernelINS2_10policy_hubIfjN4cuda3std3__44plusIfEEE10Policy1000EN6thrust24THRUST_300001_SM_1000_NS10device_ptrIfEEjS9_fNS7_10__identityEEEvT0_PT3_T1_NS0_13GridEvenShareISK_EET2_T4_E12temp_storage[84];
	ld.param.u32 	%r1, [_ZN3cub18CUB_300001_SM_10006detail6reduce18DeviceReduceKernelINS2_10policy_hubIfjN4cuda3std3__44plusIfEEE10Policy1000EN6thrust24THRUST_300001_SM_1000_NS10device_ptrIfEEjS9_fNS7_10__identityEEEvT0_PT3_T1_NS0_13GridEvenShareISK_EET2_T4__param_3+20];
	ld.param.u32 	%r2, [_ZN3cub18CUB_300001_SM_10006detail6reduce18DeviceReduceKernelINS2_10policy_hubIfjN4cuda3std3__44plusIfEEE10Policy1000EN6thrust24THRUST_300001_SM_1000_NS10device_ptrIfEEjS9_fNS7_10__identityEEEvT0_PT3_T1_NS0_13GridEvenShareISK_EET2_T4__param_3+24];
	ld.param.u64 	%rd3, [_ZN3cub18CUB_300001_SM_10006detail6reduce18DeviceReduceKernelINS2_10policy_hubIfjN4cuda3std3__44plusIfEEE10Policy1000EN6thrust24THRUST_300001_SM_1000_NS10device_ptrIfEEjS9_fNS7_10__identityEEEvT0_PT3_T1_NS0_13GridEvenShareISK_EET2_T4__param_0];
	cvta.to.global.u64 	%rd1, %rd3;
	mov.u32 	%r3, %ctaid.x;
	shl.b32 	%r4, %r2, 13;
	shl.b32 	%r270, %r3, 13;
	sub.s32 	%r6, %r1, %r270;
	setp.gt.u32 	%p1, %r6, 8191;
	@%p1 bra 	$L__BB3_26;
	mov.u32 	%r7, %tid.x;
	setp.ge.u32 	%p23, %r7, %r6;
	mov.f32 	%f368, 0f00000000;
	mov.u32 	%r261, %r7;
	@%p23 bra 	$L__BB3_3;
	add.s32 	%r155, %r270, %r7;
	mul.wide.u32 	%rd66, %r155, 4;
	add.s64 	%rd67, %rd1, %rd66;
	ld.global.f32 	%f368, [%rd67];
	add.s32 	%r261, %r7, 512;
$L__BB3_3:
	setp.ge.u32 	%p24, %r261, %r6;
	@%p24 bra 	$L__BB3_17;
	not.b32 	%r156, %r261;
	add.s32 	%r157, %r1, %r156;
	sub.s32 	%r158, %r157, %r270;
	shr.u32 	%r159, %r158, 9;
	add.s32 	%r10, %r159, 1;
	and.b32  	%r11, %r10, 15;
	setp.lt.u32 	%p25, %r158, 7680;
	@%p25 bra 	$L__BB3_8;
	or.b32  	%r260, %r261, 4096;
	add.s32 	%r259, %r261, %r270;
	and.b32  	%r160, %r10, 16777200;
	neg.s32 	%r258, %r160;
$L__BB3_6:
	.pragma "nounroll";
	mul.wide.u32 	%rd68, %r259, 4;
	add.s64 	%rd69, %rd1, %rd68;
	ld.global.f32 	%f203, [%rd69];
	add.f32 	%f204, %f368, %f203;
	add.s32 	%r161, %r259, 512;
	mul.wide.u32 	%rd70, %r161, 4;
	add.s64 	%rd71, %rd1, %rd70;
	ld.global.f32 	%f205, [%rd71];
	add.f32 	%f206, %f204, %f205;
	add.s32 	%r162, %r259, 1024;
	mul.wide.u32 	%rd72, %r162, 4;
	add.s64 	%rd73, %rd1, %rd72;
	ld.global.f32 	%f207, [%rd73];
	add.f32 	%f208, %f206, %f207;
	add.s32 	%r163, %r259, 1536;
	mul.wide.u32 	%rd74, %r163, 4;
	add.s64 	%rd75, %rd1, %rd74;
	ld.global.f32 	%f209, [%rd75];
	add.f32 	%f210, %f208, %f209;
	add.s32 	%r164, %r259, 2048;
	mul.wide.u32 	%rd76, %r164, 4;
	add.s64 	%rd77, %rd1, %rd76;
	ld.global.f32 	%f211, [%rd77];
	add.f32 	%f212, %f210, %f211;
	add.s32 	%r165, %r259, 2560;
	mul.wide.u32 	%rd78, %r165, 4;
	add.s64 	%rd79, %rd1, %rd78;
	ld.global.f32 	%f213, [%rd79];
	add.f32 	%f214, %f212, %f213;
	add.s32 	%r166, %r259, 3072;
	mul.wide.u32 	%rd80, %r166, 4;
	add.s64 	%rd81, %rd1, %rd80;
	ld.global.f32 	%f215, [%rd81];
	add.f32 	%f216, %f214, %f215;
	add.s32 	%r167, %r259, 3584;
	mul.wide.u32 	%rd82, %r167, 4;
	add.s64 	%rd83, %rd1, %rd82;
	ld.global.f32 	%f217, [%rd83];
	add.f32 	%f218, %f216, %f217;
	add.s32 	%r168, %r259, 4096;
	mul.wide.u32 	%rd84, %r168, 4;
	add.s64 	%rd85, %rd1, %rd84;
	ld.global.f32 	%f219, [%rd85];
	add.f32 	%f220, %f218, %f219;
	add.s32 	%r169, %r259, 4608;
	mul.wide.u32 	%rd86, %r169, 4;
	add.s64 	%rd87, %rd1, %rd86;
	ld.global.f32 	%f221, [%rd87];
	add.f32 	%f222, %f220, %f221;
	add.s32 	%r170, %r259, 5120;
	mul.wide.u32 	%rd88, %r170, 4;
	add.s64 	%rd89, %rd1, %rd88;
	ld.global.f32 	%f223, [%rd89];
	add.f32 	%f224, %f222, %f223;
	add.s32 	%r171, %r259, 5632;
	mul.wide.u32 	%rd90, %r171, 4;
	add.s64 	%rd91, %rd1, %rd90;
	ld.global.f32 	%f225, [%rd91];
	add.f32 	%f226, %f224, %f225;
	add.s32 	%r172, %r259, 6144;
	mul.wide.u32 	%rd92, %r172, 4;
	add.s64 	%rd93, %rd1, %rd92;
	ld.global.f32 	%f227, [%rd93];
	add.f32 	%f228, %f226, %f227;
	add.s32 	%r173, %r259, 6656;
	mul.wide.u32 	%rd94, %r173, 4;
	add.s64 	%rd95, %rd1, %rd94;
	ld.global.f32 	%f229, [%rd95];
	add.f32 	%f230, %f228, %f229;
	add.s32 	%r174, %r259, 7168;
	mul.wide.u32 	%rd96, %r174, 4;
	add.s64 	%rd97, %rd1, %rd96;
	ld.global.f32 	%f231, [%rd97];
	add.f32 	%f232, %f230, %f231;
	add.s32 	%r175, %r259, 7680;
	mul.wide.u32 	%rd98, %r175, 4;
	add.s64 	%rd99, %rd1, %rd98;
	ld.global.f32 	%f233, [%rd99];
	add.f32 	%f368, %f232, %f233;
	add.s32 	%r260, %r260, 8192;
	add.s32 	%r259, %r259, 8192;
	add.s32 	%r258, %r258, 16;
	setp.ne.s32 	%p26, %r258, 0;
	@%p26 bra 	$L__BB3_6;
	add.s32 	%r261, %r260, -4096;
$L__BB3_8:
	setp.eq.s32 	%p27, %r11, 0;
	@%p27 bra 	$L__BB3_17;
	and.b32  	%r23, %r10, 7;
	setp.lt.u32 	%p28, %r11, 8;
	@%p28 bra 	$L__BB3_11;
	add.s32 	%r176, %r270, %r261;
	mul.wide.u32 	%rd100, %r176, 4;
	add.s64 	%rd101, %rd1, %rd100;
	ld.global.f32 	%f235, [%rd101];
	add.f32 	%f236, %f368, %f235;
	add.s32 	%r177, %r176, 512;
	mul.wide.u32 	%rd102, %r177, 4;
	add.s64 	%rd103, %rd1, %rd102;
	ld.global.f32 	%f237, [%rd103];
	add.f32 	%f238, %f236, %f237;
	add.s32 	%r178, %r176, 1024;
	mul.wide.u32 	%rd104, %r178, 4;
	add.s64 	%rd105, %rd1, %rd104;
	ld.global.f32 	%f239, [%rd105];
	add.f32 	%f240, %f238, %f239;
	add.s32 	%r179, %r176, 1536;
	mul.wide.u32 	%rd106, %r179, 4;
	add.s64 	%rd107, %rd1, %rd106;
	ld.global.f32 	%f241, [%rd107];
	add.f32 	%f242, %f240, %f241;
	add.s32 	%r180, %r176, 2048;
	mul.wide.u32 	%rd108, %r180, 4;
	add.s64 	%rd109, %rd1, %rd108;
	ld.global.f32 	%f243, [%rd109];
	add.f32 	%f244, %f242, %f243;
	add.s32 	%r181, %r176, 2560;
	mul.wide.u32 	%rd110, %r181, 4;
	add.s64 	%rd111, %rd1, %rd110;
	ld.global.f32 	%f245, [%rd111];
	add.f32 	%f246, %f244, %f245;
	add.s32 	%r182, %r176, 3072;
	mul.wide.u32 	%rd112, %r182, 4;
	add.s64 	%rd113, %rd1, %rd112;
	ld.global.f32 	%f247, [%rd113];
	add.f32 	%f248, %f246, %f247;
	add.s32 	%r183, %r176, 3584;
	mul.wide.u32 	%rd114, %r183, 4;
	add.s64 	%rd115, %rd1, %rd114;
	ld.global.f32 	%f249, [%rd115];
	add.f32 	%f368, %f248, %f249;
	add.s32 	%r261, %r261, 4096;
$L__BB3_11:
	setp.eq.s32 	%p29, %r23, 0;
	@%p29 bra 	$L__BB3_17;
	and.b32  	%r26, %r10, 3;
	setp.lt.u32 	%p30, %r23, 4;
	@%p30 bra 	$L__BB3_14;
	add.s32 	%r184, %r270, %r261;
	mul.wide.u32 	%rd116, %r184, 4;
	add.s64 	%rd117, %rd1, %rd116;
	ld.global.f32 	%f251, [%rd117];
	add.f32 	%f252, %f368, %f251;
	add.s32 	%r185, %r184, 512;
	mul.wide.u32 	%rd118, %r185, 4;
	add.s64 	%rd119, %rd1, %rd118;
	ld.global.f32 	%f253, [%rd119];
	add.f32 	%f254, %f252, %f253;
	add.s32 	%r186, %r184, 1024;
	mul.wide.u32 	%rd120, %r186, 4;
	add.s64 	%rd121, %rd1, %rd120;
	ld.global.f32 	%f255, [%rd121];
	add.f32 	%f256, %f254, %f255;
	add.s32 	%r187, %r184, 1536;
	mul.wide.u32 	%rd122, %r187, 4;
	add.s64 	%rd123, %rd1, %rd122;
	ld.global.f32 	%f257, [%rd123];
	add.f32 	%f368, %f256, %f257;
	add.s32 	%r261, %r261, 2048;
$L__BB3_14:
	setp.eq.s32 	%p31, %r26, 0;
	@%p31 bra 	$L__BB3_17;
	add.s32 	%r265, %r261, %r270;
	neg.s32 	%r264, %r26;
$L__BB3_16:
	.pragma "nounroll";
	mul.wide.u32 	%rd124, %r265, 4;
	add.s64 	%rd125, %rd1, %rd124;
	ld.global.f32 	%f258, [%rd125];
	add.f32 	%f368, %f368, %f258;
	add.s32 	%r265, %r265, 512;
	add.s32 	%r264, %r264, 1;
	setp.ne.s32 	%p32, %r264, 0;
	@%p32 bra 	$L__BB3_16;
$L__BB3_17:
	setp.lt.u32 	%p33, %r6, 512;
	@%p33 bra 	$L__BB3_22;
	// begin inline asm
	mov.u32 %r226, %laneid;
	// end inline asm
	mov.b32 	%r228, %f368;
	mov.b32 	%r229, 1;
	mov.b32 	%r250, 31;
	mov.b32 	%r251, -1;
	// begin inline asm
	shfl.sync.down.b32 %r227, %r228, %r229, %r250, %r251;
	// end inline asm
	setp.gt.s32 	%p57, %r226, 30;
	mov.b32 	%f317, %r227;
	add.f32 	%f318, %f368, %f317;
	selp.f32 	%f319, %f368, %f318, %p57;
	mov.b32 	%r233, %f319;
	mov.b32 	%r234, 2;
	// begin inline asm
	shfl.sync.down.b32 %r232, %r233, %r234, %r250, %r251;
	// end inline asm
	setp.gt.s32 	%p58, %r226, 29;
	mov.b32 	%f320, %r232;
	add.f32 	%f321, %f319, %f320;
	selp.f32 	%f322, %f319, %f321, %p58;
	mov.b32 	%r238, %f322;
	mov.b32 	%r239, 4;
	// begin inline asm
	shfl.sync.down.b32 %r237, %r238, %r239, %r250, %r251;
	// end inline asm
	setp.gt.s32 	%p59, %r226, 27;
	mov.b32 	%f323, %r237;
	add.f32 	%f324, %f322, %f323;
	selp.f32 	%f325, %f322, %f324, %p59;
	mov.b32 	%r243, %f325;
	mov.b32 	%r244, 8;
	// begin inline asm
	shfl.sync.down.b32 %r242, %r243, %r244, %r250, %r251;
	// end inline asm
	setp.gt.s32 	%p60, %r226, 23;
	mov.b32 	%f326, %r242;
	add.f32 	%f327, %f325, %f326;
	selp.f32 	%f328, %f325, %f327, %p60;
	mov.b32 	%r248, %f328;
	mov.b32 	%r249, 16;
	// begin inline asm
	shfl.sync.down.b32 %r247, %r248, %r249, %r250, %r251;
	// end inline asm
	setp.gt.s32 	%p61, %r226, 15;
	mov.b32 	%f329, %r247;
	add.f32 	%f16, %f328, %f329;
	selp.f32 	%f379, %f328, %f16, %p61;
	setp.ne.s32 	%p62, %r226, 0;
	@%p62 bra 	$L__BB3_20;
	shr.u32 	%r252, %r7, 3;
	and.b32  	%r253, %r252, 124;
	mov.u32 	%r254, _ZZN3cub18CUB_300001_SM_10006detail6reduce18DeviceReduceKernelINS2_10policy_hubIfjN4cuda3std3__44plusIfEEE10Policy1000EN6thrust24THRUST_300001_SM_1000_NS10device_ptrIfEEjS9_fNS7_10__identityEEEvT0_PT3_T1_NS0_13GridEvenShareISK_EET2_T4_E12temp_storage;
	add.s32 	%r255, %r254, %r253;
	st.shared.f32 	[%r255+16], %f16;
$L__BB3_20:
	bar.sync 	0;
	setp.ne.s32 	%p63, %r7, 0;
	@%p63 bra 	$L__BB3_48;
	ld.shared.f32 	%f330, [_ZZN3cub18CUB_300001_SM_10006detail6reduce18DeviceReduceKernelINS2_10policy_hubIfjN4cuda3std3__44plusIfEEE10Policy1000EN6thrust24THRUST_300001_SM_1000_NS10device_ptrIfEEjS9_fNS7_10__identityEEEvT0_PT3_T1_NS0_13GridEvenShareISK_EET2_T4_E12temp_storage+20];
	add.f32 	%f331, %f379, %f330;
	ld.shared.f32 	%f332, [_ZZN3cub18CUB_300001_SM_10006detail6reduce18DeviceReduceKernelINS2_10policy_hubIfjN4cuda3std3__44plusIfEEE10Policy1000EN6thrust24THRUST_300001_SM_1000_NS10device_ptrIfEEjS9_fNS7_10__identityEEEvT0_PT3_T1_NS0_13GridEvenShareISK_EET2_T4_E12temp_storage+24];
	add.f32 	%f333, %f331, %f332;
	ld.shared.f32 	%f334, [_ZZN3cub18CUB_300001_SM_10006detail6reduce18DeviceReduceKernelINS2_10policy_hubIfjN4cuda3std3__44plusIfEEE10Policy1000EN6thrust24THRUST_300001_SM_1000_NS10device_ptrIfEEjS9_fNS7_10__identityEEEvT0_PT3_T1_NS0_13GridEvenShareISK_EET2_T4_E12temp_storage+28];
	add.f32 	%f335, %f333, %f334;
	ld.shared.f32 	%f336, [_ZZN3cub18CUB_300001_SM_10006detail6reduce18DeviceReduceKernelINS2_10policy_hubIfjN4cuda3std3__44plusIfEEE10Policy1000EN6thrust24THRUST_300001_SM_1000_NS10device_ptrIfEEjS9_fNS7_10__identityEEEvT0_PT3_T1_NS0_13GridEvenShareISK_EET2_T4_E12temp_storage+32];
	add.f32 	%f337, %f335, %f336;
	ld.shared.f32 	%f338, [_ZZN3cub18CUB_300001_SM_10006detail6reduce18DeviceReduceKernelINS2_10policy_hubIfjN4cuda3std3__44plusIfEEE10Policy1000EN6thrust24THRUST_300001_SM_1000_NS10device_ptrIfEEjS9_fNS7_10__identityEEEvT0_PT3_T1_NS0_13GridEvenShareISK_EET2_T4_E12temp_storage+36];
	add.f32 	%f339, %f337, %f338;
	ld.shared.f32 	%f340, [_ZZN3cub18CUB_300001_SM_10006detail6reduce18DeviceReduceKernelINS2_10policy_hubIfjN4cuda3std3__44plusIfEEE10Policy1000EN6thrust24THRUST_300001_SM_1000_NS10device_ptrIfEEjS9_fNS7_10__identityEEEvT0_PT3_T1_NS0_13GridEvenShareISK_EET2_T4_E12temp_storage+40];
	add.f32 	%f341, %f339, %f340;
	ld.shared.f32 	%f342, [_ZZN3cub18CUB_300001_SM_10006detail6reduce18DeviceReduceKernelINS2_10policy_hubIfjN4cuda3std3__44plusIfEEE10Policy1000EN6thrust24THRUST_300001_SM_1000_NS10device_ptrIfEEjS9_fNS7_10__identityEEEvT0_PT3_T1_NS0_13GridEvenShareISK_EET2_T4_E12temp_storage+44];
	add.f32 	%f343, %f341, %f342;
	ld.shared.f32 	%f344, [_ZZN3cub18CUB_300001_SM_10006detail6reduce18DeviceReduceKernelINS2_10policy_hubIfjN4cuda3std3__44plusIfEEE10Policy1000EN6thrust24THRUST_300001_SM_1000_NS10device_ptrIfEEjS9_fNS7_10__identityEEEvT0_PT3_T1_NS0_13GridEvenShareISK_EET2_T4_E12temp_storage+48];
	add.f32 	%f345, %f343, %f344;
	ld.shared.f32 	%f346, [_ZZN3cub18CUB_300001_SM_10006detail6reduce18DeviceReduceKernelINS2_10policy_hubIfjN4cuda3std3__44plusIfEEE10Policy1000EN6thrust24THRUST_300001_SM_1000_NS10device_ptrIfEEjS9_fNS7_10__identityEEEvT0_PT3_T1_NS0_13GridEvenShareISK_EET2_T4_E12temp_storage+52];
	add.f32 	%f347, %f345, %f346;
	ld.shared.f32 	%f348, [_ZZN3cub18CUB_300001_SM_10006detail6reduce18DeviceReduceKernelINS2_10policy_hubIfjN4cuda3std3__44plusIfEEE10Policy1000EN6thrust24THRUST_300001_SM_1000_NS10device_ptrIfEEjS9_fNS7_10__identityEEEvT0_PT3_T1_NS0_13GridEvenShareISK_EET2_T4_E12temp_storage+56];
	add.f32 	%f349, %f347, %f348;
	ld.shared.f32 	%f350, [_ZZN3cub18CUB_300001_SM_10006detail6reduce18DeviceReduceKernelINS2_10policy_hubIfjN4cuda3std3__44plusIfEEE10Policy1000EN6thrust24THRUST_300001_SM_1000_NS10device_ptrIfEEjS9_fNS7_10__identityEEEvT0_PT3_T1_NS0_13GridEvenShareISK_EET2_T4_E12temp_storage+60];
	add.f32 	%f351, %f349, %f350;
	ld.shared.f32 	%f352, [_ZZN3cub18CUB_300001_SM_10006detail6reduce18DeviceReduceKernelINS2_10policy_hubIfjN4cuda3std3__44plusIfEEE10Policy1000EN6thrust24THRUST_300001_SM_1000_NS10device_ptrIfEEjS9_fNS7_10__identityEEEvT0_PT3_T1_NS0_13GridEvenShareISK_EET2_T4_E12temp_storage+64];
	add.f32 	%f353, %f351, %f352;
	ld.shared.f32 	%f354, [_ZZN3cub18CUB_300001_SM_10006detail6reduce18DeviceReduceKernelINS2_10policy_hubIfjN4cuda3std3__44plusIfEEE10Policy1000EN6thrust24THRUST_300001_SM_1000_NS10device_ptrIfEEjS9_fNS7_10__identityEEEvT0_PT3_T1_NS0_13GridEvenShareISK_EET2_T4_E12temp_storage+68];
	add.f32 	%f355, %f353, %f354;
	ld.shared.f32 	%f356, [_ZZN3cub18CUB_300001_SM_10006detail6reduce18DeviceReduceKernelINS2_10policy_hubIfjN4cuda3std3__44plusIfEEE10Policy1000EN6thrust24THRUST_300001_SM_1000_NS10device_ptrIfEEjS9_fNS7_10__identityEEEvT0_PT3_T1_NS0_13GridEvenShareISK_EET2_T4_E12temp_storage+72];
	add.f32 	%f357, %f355, %f356;
	ld.shared.f32 	%f358, [_ZZN3cub18CUB_300001_SM_10006detail6reduce18DeviceReduceKernelINS2_10policy_hubIfjN4cuda3std3__44plusIfEEE10Policy1000EN6thrust24THRUST_300001_SM_1000_NS10device_ptrIfEEjS9_fNS7_10__identityEEEvT0_PT3_T1_NS0_13GridEvenShareISK_EET2_T4_E12temp_storage+76];
	add.f32 	%f379, %f357, %f358;
	bra.uni 	$L__BB3_48;
$L__BB3_22:
	// begin inline asm
	mov.u32 %r188, %laneid;
	// end inline asm
	and.b32  	%r214, %r7, 992;
	add.s32 	%r215, %r214, 32;
	setp.gt.u32 	%p34, %r215, %r6;
	not.b32 	%r216, %r214;
	add.s32 	%r217, %r6, %r216;
	selp.b32 	%r212, %r217, 31, %p34;
	mov.b32 	%r190, %f368;
	mov.b32 	%r191, 1;
	mov.b32 	%r213, -1;
	// begin inline asm
	shfl.sync.down.b32 %r189, %r190, %r191, %r212, %r213;
	// end inline asm
	setp.lt.s32 	%p35, %r188, %r212;
	mov.b32 	%f259, %r189;
	add.f32 	%f260, %f368, %f259;
	selp.f32 	%f261, %f260, %f368, %p35;
	mov.b32 	%r195, %f261;
	mov.b32 	%r196, 2;
	// begin inline asm
	shfl.sync.down.b32 %r194, %r195, %r196, %r212, %r213;
	// end inline asm
	add.s32 	%r218, %r188, 2;
	setp.gt.s32 	%p36, %r218, %r212;
	mov.b32 	%f262, %r194;
	add.f32 	%f263, %f261, %f262;
	selp.f32 	%f264, %f261, %f263, %p36;
	mov.b32 	%r200, %f264;
	mov.b32 	%r201, 4;
	// begin inline asm
	shfl.sync.down.b32 %r199, %r200, %r201, %r212, %r213;
	// end inline asm
	add.s32 	%r219, %r188, 4;
	setp.gt.s32 	%p37, %r219, %r212;
	mov.b32 	%f265, %r199;
	add.f32 	%f266, %f264, %f265;
	selp.f32 	%f267, %f264, %f266, %p37;
	mov.b32 	%r205, %f267;
	mov.b32 	%r206, 8;
	// begin inline asm
	shfl.sync.down.b32 %r204, %r205, %r206, %r212, %r213;
	// end inline asm
	add.s32 	%r220, %r188, 8;
	setp.gt.s32 	%p38, %r220, %r212;
	mov.b32 	%f268, %r204;
	add.f32 	%f269, %f267, %f268;
	selp.f32 	%f270, %f267, %f269, %p38;
	mov.b32 	%r210, %f270;
	mov.b32 	%r211, 16;
	// begin inline asm
	shfl.sync.down.b32 %r209, %r210, %r211, %r212, %r213;
	// end inline asm
	add.s32 	%r221, %r188, 16;
	setp.gt.s32 	%p39, %r221, %r212;
	mov.b32 	%f271, %r209;
	add.f32 	%f272, %f270, %f271;
	selp.f32 	%f379, %f270, %f272, %p39;
	setp.ne.s32 	%p40, %r188, 0;
	@%p40 bra 	$L__BB3_24;
	shr.u32 	%r222, %r7, 3;
	and.b32  	%r223, %r222, 124;
	mov.u32 	%r224, _ZZN3cub18CUB_300001_SM_10006detail6reduce18DeviceReduceKernelINS2_10policy_hubIfjN4cuda3std3__44plusIfEEE10Policy1000EN6thrust24THRUST_300001_SM_1000_NS10device_ptrIfEEjS9_fNS7_10__identityEEEvT0_PT3_T1_NS0_13GridEvenShareISK_EET2_T4_E12temp_storage;
	add.s32 	%r225, %r224, %r223;
	st.shared.f32 	[%r225+16], %f379;
$L__BB3_24:
	bar.sync 	0;
	setp.ne.s32 	%p41, %r7, 0;
	@%p41 bra 	$L__BB3_48;
	setp.gt.u32 	%p42, %r6, 32;
	ld.shared.f32 	%f273, [_ZZN3cub18CUB_300001_SM_10006detail6reduce18DeviceReduceKernelINS2_10policy_hubIfjN4cuda3std3__44plusIfEEE10Policy1000EN6thrust24THRUST_300001_SM_1000_NS10device_ptrIfEEjS9_fNS7_10__identityEEEvT0_PT3_T1_NS0_13GridEvenShareISK_EET2_T4_E12temp_storage+20];
	add.f32 	%f274, %f379, %f273;
	selp.f32 	%f275, %f274, %f379, %p42;
	setp.gt.u32 	%p43, %r6, 64;
	ld.shared.f32 	%f276, [_ZZN3cub18CUB_300001_SM_10006detail6reduce18DeviceReduceKernelINS2_10policy_hubIfjN4cuda3std3__44plusIfEEE10Policy1000EN6thrust24THRUST_300001_SM_1000_NS10device_ptrIfEEjS9_fNS7_10__identityEEEvT0_PT3_T1_NS0_13GridEvenShareISK_EET2_T4_E12temp_storage+24];
	add.f32 	%f277, %f276, %f275;
	selp.f32 	%f278, %f277, %f275, %p43;
	setp.gt.u32 	%p44, %r6, 96;
	ld.shared.f32 	%f279, [_ZZN3cub18CUB_300001_SM_10006detail6reduce18DeviceReduceKernelINS2_10policy_hubIfjN4cuda3std3__44plusIfEEE10Policy1000EN6thrust24THRUST_300001_SM_1000_NS10device_ptrIfEEjS9_fNS7_10__identityEEEvT0_PT3_T1_NS0_13GridEvenShareISK_EET2_T4_E12temp_storage+28];
	add.f32 	%f280, %f279, %f278;
	selp.f32 	%f281, %f280, %f278, %p44;
	setp.gt.u32 	%p45, %r6, 128;
	ld.shared.f32 	%f282, [_ZZN3cub18CUB_300001_SM_10006detail6reduce18DeviceReduceKernelINS2_10policy_hubIfjN4cuda3std3__44plusIfEEE10Policy1000EN6thrust24THRUST_300001_SM_1000_NS10device_ptrIfEEjS9_fNS7_10__identityEEEvT0_PT3_T1_NS0_13GridEvenShareISK_EET2_T4_E12temp_storage+32];
	add.f32 	%f283, %f282, %f281;
	selp.f32 	%f284, %f283, %f281, %p45;
	setp.gt.u32 	%p46, %r6, 160;
	ld.shared.f32 	%f285, [_ZZN3cub18CUB_300001_SM_10006detail6reduce18DeviceReduceKernelINS2_10policy_hubIfjN4cuda3std3__44plusIfEEE10Policy1000EN6thrust24THRUST_300001_SM_1000_NS10device_ptrIfEEjS9_fNS7_10__identityEEEvT0_PT3_T1_NS0_13GridEvenShareISK_EET2_T4_E12temp_storage+36];
	add.f32 	%f286, %f285, %f284;
	selp.f32 	%f287, %f286, %f284, %p46;
	setp.gt.u32 	%p47, %r6, 192;
	ld.shared.f32 	%f288, [_ZZN3cub18CUB_300001_SM_10006detail6reduce18DeviceReduceKernelINS2_10policy_hubIfjN4cuda3std3__44plusIfEEE10Policy1000EN6thrust24THRUST_300001_SM_1000_NS10device_ptrIfEEjS9_fNS7_10__identityEEEvT0_PT3_T1_NS0_13GridEvenShareISK_EET2_T4_E12temp_storage+40];
	add.f32 	%f289, %f288, %f287;
	selp.f32 	%f290, %f289, %f287, %p47;
	setp.gt.u32 	%p48, %r6, 224;
	ld.shared.f32 	%f291, [_ZZN3cub18CUB_300001_SM_10006detail6reduce18DeviceReduceKernelINS2_10policy_hubIfjN4cuda3std3__44plusIfEEE10Policy1000EN6thrust24THRUST_300001_SM_1000_NS10device_ptrIfEEjS9_fNS7_10__identityEEEvT0_PT3_T1_NS0_13GridEvenShareISK_EET2_T4_E12temp_storage+44];
	add.f32 	%f292, %f291, %f290;
	selp.f32 	%f293, %f292, %f290, %p48;
	setp.gt.u32 	%p49, %r6, 256;
	ld.shared.f32 	%f294, [_ZZN3cub18CUB_300001_SM_10006detail6reduce18DeviceReduceKernelINS2_10policy_hubIfjN4cuda3std3__44plusIfEEE10Policy1000EN6thrust24THRUST_300001_SM_1000_NS10device_ptrIfEEjS9_fNS7_10__identityEEEvT0_PT3_T1_NS0_13GridEvenShareISK_EET2_T4_E12temp_storage+48];
	add.f32 	%f295, %f294, %f293;
	selp.f32 	%f296, %f295, %f293, %p49;
	setp.gt.u32 	%p50, %r6, 288;
	ld.shared.f32 	%f297, [_ZZN3cub18CUB_300001_SM_10006detail6reduce18DeviceReduceKernelINS2_10policy_hubIfjN4cuda3std3__44plusIfEEE10Policy1000EN6thrust24THRUST_300001_SM_1000_NS10device_ptrIfEEjS9_fNS7_10__identityEEEvT0_PT3_T1_NS0_13GridEvenShareISK_EET2_T4_E12temp_storage+52];
	add.f32 	%f298, %f297, %f296;
	selp.f32 	%f299, %f298, %f296, %p50;
	setp.gt.u32 	%p51, %r6, 320;
	ld.shared.f32 	%f300, [_ZZN3cub18CUB_300001_SM_10006detail6reduce18DeviceReduceKernelINS2_10policy_hubIfjN4cuda3std3__44plusIfEEE10Policy1000EN6thrust24THRUST_300001_SM_1000_NS10device_ptrIfEEjS9_fNS7_10__identityEEEvT0_PT3_T1_NS0_13GridEvenShareISK_EET2_T4_E12temp_storage+56];
	add.f32 	%f301, %f300, %f299;
	selp.f32 	%f302, %f301, %f299, %p51;
	setp.gt.u32 	%p52, %r6, 352;
	ld.shared.f32 	%f303, [_ZZN3cub18CUB_300001_SM_10006detail6reduce18DeviceReduceKernelINS2_10policy_hubIfjN4cuda3std3__44plusIfEEE10Policy1000EN6thrust24THRUST_300001_SM_1000_NS10device_ptrIfEEjS9_fNS7_10__identityEEEvT0_PT3_T1_NS0_13GridEvenShareISK_EET2_T4_E12temp_storage+60];
	add.f32 	%f304, %f303, %f302;
	selp.f32 	%f305, %f304, %f302, %p52;
	setp.gt.u32 	%p53, %r6, 384;
	ld.shared.f32 	%f306, [_ZZN3cub18CUB_300001_SM_10006detail6reduce18DeviceReduceKernelINS2_10policy_hubIfjN4cuda3std3__44plusIfEEE10Policy1000EN6thrust24THRUST_300001_SM_1000_NS10device_ptrIfEEjS9_fNS7_10__identityEEEvT0_PT3_T1_NS0_13GridEvenShareISK_EET2_T4_E12temp_storage+64];
	add.f32 	%f307, %f306, %f305;
	selp.f32 	%f308, %f307, %f305, %p53;
	setp.gt.u32 	%p54, %r6, 416;
	ld.shared.f32 	%f309, [_ZZN3cub18CUB_300001_SM_10006detail6reduce18DeviceReduceKernelINS2_10policy_hubIfjN4cuda3std3__44plusIfEEE10Policy1000EN6thrust24THRUST_300001_SM_1000_NS10device_ptrIfEEjS9_fNS7_10__identityEEEvT0_PT3_T1_NS0_13GridEvenShareISK_EET2_T4_E12temp_storage+68];
	add.f32 	%f310, %f309, %f308;
	selp.f32 	%f311, %f310, %f308, %p54;
	setp.gt.u32 	%p55, %r6, 448;
	ld.shared.f32 	%f312, [_ZZN3cub18CUB_300001_SM_10006detail6reduce18DeviceReduceKernelINS2_10policy_hubIfjN4cuda3std3__44plusIfEEE10Policy1000EN6thrust24THRUST_300001_SM_1000_NS10device_ptrIfEEjS9_fNS7_10__identityEEEvT0_PT3_T1_NS0_13GridEvenShareISK_EET2_T4_E12temp_storage+72];
	add.f32 	%f313, %f312, %f311;
	selp.f32 	%f314, %f313, %f311, %p55;
	setp.gt.u32 	%p56, %r6, 480;
	ld.shared.f32 	%f315, [_ZZN3cub18CUB_300001_SM_10006detail6reduce18DeviceReduceKernelINS2_10policy_hubIfjN4cuda3std3__44plusIfEEE10Policy1000EN6thrust24THRUST_300001_SM_1000_NS10device_ptrIfEEjS9_fNS7_10__identityEEEvT0_PT3_T1_NS0_13GridEvenShareISK_EET2_T4_E12temp_storage+76];
	add.f32 	%f316, %f315, %f314;
	selp.f32 	%f379, %f316, %f314, %p56;
	bra.uni 	$L__BB3_48;
$L__BB3_26:
	mov.u32 	%r35, %tid.x;
	add.s32 	%r72, %r35, %r270;
	mul.wide.u32 	%rd4, %r72, 4;
	add.s64 	%rd5, %rd1, %rd4;
	ld.global.f32 	%f41, [%rd5];
	ld.global.f32 	%f42, [%rd5+2048];
	ld.global.f32 	%f43, [%rd5+4096];
	ld.global.f32 	%f44, [%rd5+6144];
	ld.global.f32 	%f45, [%rd5+8192];
	ld.global.f32 	%f46, [%rd5+10240];
	ld.global.f32 	%f47, [%rd5+12288];
	ld.global.f32 	%f48, [%rd5+14336];
	ld.global.f32 	%f49, [%rd5+16384];
	ld.global.f32 	%f50, [%rd5+18432];
	ld.global.f32 	%f51, [%rd5+20480];
	ld.global.f32 	%f52, [%rd5+22528];
	ld.global.f32 	%f53, [%rd5+24576];
	ld.global.f32 	%f54, [%rd5+26624];
	ld.global.f32 	%f55, [%rd5+28672];
	ld.global.f32 	%f56, [%rd5+30720];
	add.f32 	%f57, %f41, %f42;
	add.f32 	%f58, %f43, %f44;
	add.f32 	%f59, %f45, %f46;
	add.f32 	%f60, %f47, %f48;
	add.f32 	%f61, %f49, %f50;
	add.f32 	%f62, %f51, %f52;
	add.f32 	%f63, %f53, %f54;
	add.f32 	%f64, %f55, %f56;
	add.f32 	%f65, %f57, %f58;
	add.f32 	%f66, %f59, %f60;
	add.f32 	%f67, %f61, %f62;
	add.f32 	%f68, %f63, %f64;
	add.f32 	%f69, %f65, %f66;
	add.f32 	%f70, %f67, %f68;
	add.f32 	%f378, %f69, %f70;
	setp.lt.u32 	%p2, %r6, %r4;
	@%p2 bra 	$L__BB3_44;
	add.s32 	%r36, %r4, %r270;
	not.b32 	%r74, %r35;
	add.s32 	%r75, %r74, %r1;
	sub.s32 	%r76, %r75, %r4;
	sub.s32 	%r267, %r76, %r270;
	add.s32 	%r77, %r36, %r35;
	add.s32 	%r266, %r77, 4096;
	mov.b32 	%r269, 0;
	mov.u32 	%r268, %r36;
$L__BB3_28:
	add.s32 	%r270, %r270, %r4;
	add.s32 	%r79, %r1, -8192;
	setp.gt.u32 	%p3, %r270, %r79;
	@%p3 bra 	$L__BB3_30;
	add.s32 	%r80, %r35, %r270;
	mul.wide.u32 	%rd6, %r80, 4;
	add.s64 	%rd7, %rd1, %rd6;
	ld.global.f32 	%f71, [%rd7];
	ld.global.f32 	%f72, [%rd7+2048];
	ld.global.f32 	%f73, [%rd7+4096];
	ld.global.f32 	%f74, [%rd7+6144];
	ld.global.f32 	%f75, [%rd7+8192];
	ld.global.f32 	%f76, [%rd7+10240];
	ld.global.f32 	%f77, [%rd7+12288];
	ld.global.f32 	%f78, [%rd7+14336];
	ld.global.f32 	%f79, [%rd7+16384];
	ld.global.f32 	%f80, [%rd7+18432];
	ld.global.f32 	%f81, [%rd7+20480];
	ld.global.f32 	%f82, [%rd7+22528];
	ld.global.f32 	%f83, [%rd7+24576];
	ld.global.f32 	%f84, [%rd7+26624];
	ld.global.f32 	%f85, [%rd7+28672];
	ld.global.f32 	%f86, [%rd7+30720];
	add.f32 	%f87, %f378, %f71;
	add.f32 	%f88, %f72, %f73;
	add.f32 	%f89, %f74, %f75;
	add.f32 	%f90, %f76, %f77;
	add.f32 	%f91, %f78, %f79;
	add.f32 	%f92, %f80, %f81;
	add.f32 	%f93, %f82, %f83;
	add.f32 	%f94, %f84, %f85;
	add.f32 	%f95, %f87, %f88;
	add.f32 	%f96, %f89, %f90;
	add.f32 	%f97, %f91, %f92;
	add.f32 	%f98, %f93, %f94;
	add.f32 	%f99, %f95, %f96;
	add.f32 	%f100, %f97, %f98;
	add.f32 	%f101, %f99, %f100;
	add.f32 	%f378, %f101, %f86;
	sub.s32 	%r81, %r1, %r270;
	setp.lt.u32 	%p4, %r81, %r4;
	add.s32 	%r269, %r269, 1;
	add.s32 	%r268, %r268, %r4;
	sub.s32 	%r267, %r267, %r4;
	add.s32 	%r266, %r266, %r4;
	@%p4 bra 	$L__BB3_44;
	bra.uni 	$L__BB3_28;
$L__BB3_30:
	setp.le.u32 	%p5, %r1, %r270;
	sub.s32 	%r83, %r1, %r270;
	setp.ge.s32 	%p6, %r35, %r83;
	or.pred  	%p7, %p5, %p6;
	@%p7 bra 	$L__BB3_44;
	not.b32 	%r85, %r35;
	add.s32 	%r86, %r1, %r85;
	sub.s32 	%r87, %r86, %r36;
	mul.lo.s32 	%r88, %r2, %r269;
	shl.b32 	%r89, %r88, 13;
	sub.s32 	%r90, %r87, %r89;
	shr.u32 	%r91, %r90, 9;
	add.s32 	%r49, %r91, 1;
	and.b32  	%r50, %r49, 15;
	setp.lt.u32 	%p8, %r90, 7680;
	mov.u32 	%r275, %r35;
	@%p8 bra 	$L__BB3_35;
	or.b32  	%r273, %r35, 4096;
	shr.u32 	%r92, %r267, 9;
	add.s32 	%r93, %r92, 1;
	and.b32  	%r94, %r93, 16777200;
	neg.s32 	%r271, %r94;
$L__BB3_33:
	.pragma "nounroll";
	add.s32 	%r95, %r266, -4096;
	mul.wide.u32 	%rd8, %r95, 4;
	add.s64 	%rd9, %rd1, %rd8;
	ld.global.f32 	%f103, [%rd9];
	add.f32 	%f104, %f378, %f103;
	add.s32 	%r96, %r266, -3584;
	mul.wide.u32 	%rd10, %r96, 4;
	add.s64 	%rd11, %rd1, %rd10;
	ld.global.f32 	%f105, [%rd11];
	add.f32 	%f106, %f104, %f105;
	add.s32 	%r97, %r266, -3072;
	mul.wide.u32 	%rd12, %r97, 4;
	add.s64 	%rd13, %rd1, %rd12;
	ld.global.f32 	%f107, [%rd13];
	add.f32 	%f108, %f106, %f107;
	add.s32 	%r98, %r266, -2560;
	mul.wide.u32 	%rd14, %r98, 4;
	add.s64 	%rd15, %rd1, %rd14;
	ld.global.f32 	%f109, [%rd15];
	add.f32 	%f110, %f108, %f109;
	add.s32 	%r99, %r266, -2048;
	mul.wide.u32 	%rd16, %r99, 4;
	add.s64 	%rd17, %rd1, %rd16;
	ld.global.f32 	%f111, [%rd17];
	add.f32 	%f112, %f110, %f111;
	add.s32 	%r100, %r266, -1536;
	mul.wide.u32 	%rd18, %r100, 4;
	add.s64 	%rd19, %rd1, %rd18;
	ld.global.f32 	%f113, [%rd19];
	add.f32 	%f114, %f112, %f113;
	add.s32 	%r101, %r266, -1024;
	mul.wide.u32 	%rd20, %r101, 4;
	add.s64 	%rd21, %rd1, %rd20;
	ld.global.f32 	%f115, [%rd21];
	add.f32 	%f116, %f114, %f115;
	add.s32 	%r102, %r266, 3584;
	add.s32 	%r103, %r266, -512;
	mul.wide.u32 	%rd22, %r103, 4;
	add.s64 	%rd23, %rd1, %rd22;
	ld.global.f32 	%f117, [%rd23];
	add.f32 	%f118, %f116, %f117;
	mul.wide.u32 	%rd24, %r266, 4;
	add.s64 	%rd25, %rd1, %rd24;
	ld.global.f32 	%f119, [%rd25];
	add.f32 	%f120, %f118, %f119;
	add.s32 	%r104, %r266, 512;
	mul.wide.u32 	%rd26, %r104, 4;
	add.s64 	%rd27, %rd1, %rd26;
	ld.global.f32 	%f121, [%rd27];
	add.f32 	%f122, %f120, %f121;
	add.s32 	%r105, %r266, 1024;
	mul.wide.u32 	%rd28, %r105, 4;
	add.s64 	%rd29, %rd1, %rd28;
	ld.global.f32 	%f123, [%rd29];
	add.f32 	%f124, %f122, %f123;
	add.s32 	%r106, %r266, 1536;
	mul.wide.u32 	%rd30, %r106, 4;
	add.s64 	%rd31, %rd1, %rd30;
	ld.global.f32 	%f125, [%rd31];
	add.f32 	%f126, %f124, %f125;
	add.s32 	%r107, %r266, 2048;
	mul.wide.u32 	%rd32, %r107, 4;
	add.s64 	%rd33, %rd1, %rd32;
	ld.global.f32 	%f127, [%rd33];
	add.f32 	%f128, %f126, %f127;
	add.s32 	%r108, %r266, 2560;
	mul.wide.u32 	%rd34, %r108, 4;
	add.s64 	%rd35, %rd1, %rd34;
	ld.global.f32 	%f129, [%rd35];
	add.f32 	%f130, %f128, %f129;
	add.s32 	%r109, %r266, 3072;
	mul.wide.u32 	%rd36, %r109, 4;
	add.s64 	%rd37, %rd1, %rd36;
	ld.global.f32 	%f131, [%rd37];
	add.f32 	%f132, %f130, %f131;
	mul.wide.u32 	%rd38, %r102, 4;
	add.s64 	%rd39, %rd1, %rd38;
	ld.global.f32 	%f133, [%rd39];
	add.f32 	%f378, %f132, %f133;
	add.s32 	%r273, %r273, 8192;
	add.s32 	%r266, %r266, 8192;
	add.s32 	%r271, %r271, 16;
	setp.ne.s32 	%p9, %r271, 0;
	@%p9 bra 	$L__BB3_33;
	add.s32 	%r275, %r273, -4096;
$L__BB3_35:
	setp.eq.s32 	%p10, %r50, 0;
	@%p10 bra 	$L__BB3_44;
	and.b32  	%r61, %r49, 7;
	setp.lt.u32 	%p11, %r50, 8;
	@%p11 bra 	$L__BB3_38;
	add.s32 	%r110, %r275, %r270;
	mul.wide.u32 	%rd40, %r110, 4;
	add.s64 	%rd41, %rd1, %rd40;
	ld.global.f32 	%f135, [%rd41];
	add.f32 	%f136, %f378, %f135;
	add.s32 	%r111, %r110, 512;
	mul.wide.u32 	%rd42, %r111, 4;
	add.s64 	%rd43, %rd1, %rd42;
	ld.global.f32 	%f137, [%rd43];
	add.f32 	%f138, %f136, %f137;
	add.s32 	%r112, %r110, 1024;
	mul.wide.u32 	%rd44, %r112, 4;
	add.s64 	%rd45, %rd1, %rd44;
	ld.global.f32 	%f139, [%rd45];
	add.f32 	%f140, %f138, %f139;
	add.s32 	%r113, %r110, 1536;
	mul.wide.u32 	%rd46, %r113, 4;
	add.s64 	%rd47, %rd1, %rd46;
	ld.global.f32 	%f141, [%rd47];
	add.f32 	%f142, %f140, %f141;
	add.s32 	%r114, %r110, 2048;
	mul.wide.u32 	%rd48, %r114, 4;
	add.s64 	%rd49, %rd1, %rd48;
	ld.global.f32 	%f143, [%rd49];
	add.f32 	%f144, %f142, %f143;
	add.s32 	%r115, %r110, 2560;
	mul.wide.u32 	%rd50, %r115, 4;
	add.s64 	%rd51, %rd1, %rd50;
	ld.global.f32 	%f145, [%rd51];
	add.f32 	%f146, %f144, %f145;
	add.s32 	%r116, %r110, 3072;
	mul.wide.u32 	%rd52, %r116, 4;
	add.s64 	%rd53, %rd1, %rd52;
	ld.global.f32 	%f147, [%rd53];
	add.f32 	%f148, %f146, %f147;
	add.s32 	%r117, %r110, 3584;
	mul.wide.u32 	%rd54, %r117, 4;
	add.s64 	%rd55, %rd1, %rd54;
	ld.global.f32 	%f149, [%rd55];
	add.f32 	%f378, %f148, %f149;
	add.s32 	%r275, %r275, 4096;
$L__BB3_38:
	setp.eq.s32 	%p12, %r61, 0;
	@%p12 bra 	$L__BB3_44;
	setp.lt.u32 	%p13, %r61, 4;
	@%p13 bra 	$L__BB3_41;
	add.s32 	%r118, %r275, %r270;
	mul.wide.u32 	%rd56, %r118, 4;
	add.s64 	%rd57, %rd1, %rd56;
	ld.global.f32 	%f151, [%rd57];
	add.f32 	%f152, %f378, %f151;
	add.s32 	%r119, %r118, 512;
	mul.wide.u32 	%rd58, %r119, 4;
	add.s64 	%rd59, %rd1, %rd58;
	ld.global.f32 	%f153, [%rd59];
	add.f32 	%f154, %f152, %f153;
	add.s32 	%r120, %r118, 1024;
	mul.wide.u32 	%rd60, %r120, 4;
	add.s64 	%rd61, %rd1, %rd60;
	ld.global.f32 	%f155, [%rd61];
	add.f32 	%f156, %f154, %f155;
	add.s32 	%r121, %r118, 1536;
	mul.wide.u32 	%rd62, %r121, 4;
	add.s64 	%rd63, %rd1, %rd62;
	ld.global.f32 	%f157, [%rd63];
	add.f32 	%f378, %f156, %f157;
	add.s32 	%r275, %r275, 2048;
$L__BB3_41:
	and.b32  	%r122, %r49, 3;
	setp.eq.s32 	%p14, %r122, 0;
	@%p14 bra 	$L__BB3_44;
	add.s32 	%r278, %r275, %r268;
	cvt.u16.u32 	%rs1, %r267;
	shr.u16 	%rs2, %rs1, 9;
	add.s16 	%rs3, %rs2, 1;
	cvt.u32.u16 	%r123, %rs3;
	and.b32  	%r124, %r123, 3;
	neg.s32 	%r277, %r124;
$L__BB3_43:
	.pragma "nounroll";
	mul.wide.u32 	%rd64, %r278, 4;
	add.s64 	%rd65, %rd1, %rd64;
	ld.global.f32 	%f158, [%rd65];
	add.f32 	%f378, %f378, %f158;
	add.s32 	%r278, %r278, 512;
	add.s32 	%r277, %r277, 1;
	setp.ne.s32 	%p15, %r277, 0;
	@%p15 bra 	$L__BB3_43;
$L__BB3_44:
	// begin inline asm
	mov.u32 %r125, %laneid;
	// end inline asm
	mov.b32 	%r127, %f378;
	mov.b32 	%r128, 1;
	mov.b32 	%r149, 31;
	mov.b32 	%r150, -1;
	// begin inline asm
	shfl.sync.down.b32 %r126, %r127, %r128, %r149, %r150;
	// end inline asm
	setp.gt.s32 	%p16, %r125, 30;
	mov.b32 	%f159, %r126;
	add.f32 	%f160, %f378, %f159;
	selp.f32 	%f161, %f378, %f160, %p16;
	mov.b32 	%r132, %f161;
	mov.b32 	%r133, 2;
	// begin inline asm
	shfl.sync.down.b32 %r131, %r132, %r133, %r149, %r150;
	// end inline asm
	setp.gt.s32 	%p17, %r125, 29;
	mov.b32 	%f162, %r131;
	add.f32 	%f163, %f161, %f162;
	selp.f32 	%f164, %f161, %f163, %p17;
	mov.b32 	%r137, %f164;
	mov.b32 	%r138, 4;
	// begin inline asm
	shfl.sync.down.b32 %r136, %r137, %r138, %r149, %r150;
	// end inline asm
	setp.gt.s32 	%p18, %r125, 27;
	mov.b32 	%f165, %r136;
	add.f32 	%f166, %f164, %f165;
	selp.f32 	%f167, %f164, %f166, %p18;
	mov.b32 	%r142, %f167;
	mov.b32 	%r143, 8;
	// begin inline asm
	shfl.sync.down.b32 %r141, %r142, %r143, %r149, %r150;
	// end inline asm
	setp.gt.s32 	%p19, %r125, 23;
	mov.b32 	%f168, %r141;
	add.f32 	%f169, %f167, %f168;
	selp.f32 	%f170, %f167, %f169, %p19;
	mov.b32 	%r147, %f170;
	mov.b32 	%r148, 16;
	// begin inline asm
	shfl.sync.down.b32 %r146, %r147, %r148, %r149, %r150;
	// end inline asm
	setp.gt.s32 	%p20, %r125, 15;
	mov.b32 	%f171, %r146;
	add.f32 	%f37, %f170, %f171;
	selp.f32 	%f379, %f170, %f37, %p20;
	setp.ne.s32 	%p21, %r125, 0;
	@%p21 bra 	$L__BB3_46;
	shr.u32 	%r151, %r35, 3;
	and.b32  	%r152, %r151, 124;
	mov.u32 	%r153, _ZZN3cub18CUB_300001_SM_10006detail6reduce18DeviceReduceKernelINS2_10policy_hubIfjN4cuda3std3__44plusIfEEE10Policy1000EN6thrust24THRUST_300001_SM_1000_NS10device_ptrIfEEjS9_fNS7_10__identityEEEvT0_PT3_T1_NS0_13GridEvenShareISK_EET2_T4_E12temp_storage;
	add.s32 	%r154, %r153, %r152;
	st.shared.f32 	[%r154+16], %f37;
$L__BB3_46:
	bar.sync 	0;
	setp.ne.s32 	%p22, %r35, 0;
	@%p22 bra 	$L__BB3_48;
	ld.shared.f32 	%f172, [_ZZN3cub18CUB_300001_SM_10006detail6reduce18DeviceReduceKernelINS2_10policy_hubIfjN4cuda3std3__44plusIfEEE10Policy1000EN6thrust24THRUST_300001_SM_1000_NS10device_ptrIfEEjS9_fNS7_10__identityEEEvT0_PT3_T1_NS0_13GridEvenShareISK_EET2_T4_E12temp_storage+20];
	add.f32 	%f173, %f379, %f172;
	ld.shared.f32 	%f174, [_ZZN3cub18CUB_300001_SM_10006detail6reduce18DeviceReduceKernelINS2_10policy_hubIfjN4cuda3std3__44plusIfEEE10Policy1000EN6thrust24THRUST_300001_SM_1000_NS10device_ptrIfEEjS9_fNS7_10__identityEEEvT0_PT3_T1_NS0_13GridEvenShareISK_EET2_T4_E12temp_storage+24];
	add.f32 	%f175, %f173, %f174;
	ld.shared.f32 	%f176, [_ZZN3cub18CUB_300001_SM_10006detail6reduce18DeviceReduceKernelINS2_10policy_hubIfjN4cuda3std3__44plusIfEEE10Policy1000EN6thrust24THRUST_300001_SM_1000_NS10device_ptrIfEEjS9_fNS7_10__identityEEEvT0_PT3_T1_NS0_13GridEvenShareISK_EET2_T4_E12temp_storage+28];
	add.f32 	%f177, %f175, %f176;
	ld.shared.f32 	%f178, [_ZZN3cub18CUB_300001_SM_10006detail6reduce18DeviceReduceKernelINS2_10policy_hubIfjN4cuda3std3__44plusIfEEE10Policy1000EN6thrust24THRUST_300001_SM_1000_NS10device_ptrIfEEjS9_fNS7_10__identityEEEvT0_PT3_T1_NS0_13GridEvenShareISK_EET2_T4_E12temp_storage+32];
	add.f32 	%f179, %f177, %f178;
	ld.shared.f32 	%f180, [_ZZN3cub18CUB_300001_SM_10006detail6reduce18DeviceReduceKernelINS2_10policy_hubIfjN4cuda3std3__44plusIfEEE10Policy1000EN6thrust24THRUST_300001_SM_1000_NS10device_ptrIfEEjS9_fNS7_10__identityEEEvT0_PT3_T1_NS0_13GridEvenShareISK_EET2_T4_E12temp_storage+36];
	add.f32 	%f181, %f179, %f180;
	ld.shared.f32 	%f182, [_ZZN3cub18CUB_300001_SM_10006detail6reduce18DeviceReduceKernelINS2_10policy_hubIfjN4cuda3std3__44plusIfEEE10Policy1000EN6thrust24THRUST_300001_SM_1000_NS10device_ptrIfEEjS9_fNS7_10__identityEEEvT0_PT3_T1_NS0_13GridEvenShareISK_EET2_T4_E12temp_storage+40];
	add.f32 	%f183, %f181, %f182;
	ld.shared.f32 	%f184, [_ZZN3cub18CUB_300001_SM_10006detail6reduce18DeviceReduceKernelINS2_10policy_hubIfjN4cuda3std3__44plusIfEEE10Policy1000EN6thrust24THRUST_300001_SM_1000_NS10device_ptrIfEEjS9_fNS7_10__identityEEEvT0_PT3_T1_NS0_13GridEvenShareISK_EET2_T4_E12temp_storage+44];
	add.f32 	%f185, %f183, %f184;
	ld.shared.f32 	%f186, [_ZZN3cub18CUB_300001_SM_10006detail6reduce18DeviceReduceKernelINS2_10policy_hubIfjN4cuda3std3__44plusIfEEE10Policy1000EN6thrust24THRUST_300001_SM_1000_NS10device_ptrIfEEjS9_fNS7_10__identityEEEvT0_PT3_T1_NS0_13GridEvenShareISK_EET2_T4_E12temp_storage+48];
	add.f32 	%f187, %f185, %f186;
	ld.shared.f32 	%f188, [_ZZN3cub18CUB_300001_SM_10006detail6reduce18DeviceReduceKernelINS2_10policy_hubIfjN4cuda3std3__44plusIfEEE10Policy1000EN6thrust24THRUST_300001_SM_1000_NS10device_ptrIfEEjS9_fNS7_10__identityEEEvT0_PT3_T1_NS0_13GridEvenShareISK_EET2_T4_E12temp_storage+52];
	add.f32 	%f189, %f187, %f188;
	ld.shared.f32 	%f190, [_ZZN3cub18CUB_300001_SM_10006detail6reduce18DeviceReduceKernelINS2_10policy_hubIfjN4cuda3std3__44plusIfEEE10Policy1000EN6thrust24THRUST_300001_SM_1000_NS10device_ptrIfEEjS9_fNS7_10__identityEEEvT0_PT3_T1_NS0_13GridEvenShareISK_EET2_T4_E12temp_storage+56];
	add.f32 	%f191, %f189, %f190;
	ld.shared.f32 	%f192, [_ZZN3cub18CUB_300001_SM_10006detail6reduce18DeviceReduceKernelINS2_10policy_hubIfjN4cuda3std3__44plusIfEEE10Policy1000EN6thrust24THRUST_300001_SM_1000_NS10device_ptrIfEEjS9_fNS7_10__identityEEEvT0_PT3_T1_NS0_13GridEvenShareISK_EET2_T4_E12temp_storage+60];
	add.f32 	%f193, %f191, %f192;
	ld.shared.f32 	%f194, [_ZZN3cub18CUB_300001_SM_10006detail6reduce18DeviceReduceKernelINS2_10policy_hubIfjN4cuda3std3__44plusIfEEE10Policy1000EN6thrust24THRUST_300001_SM_1000_NS10device_ptrIfEEjS9_fNS7_10__identityEEEvT0_PT3_T1_NS0_13GridEvenShareISK_EET2_T4_E12temp_storage+64];
	add.f32 	%f195, %f193, %f194;
	ld.shared.f32 	%f196, [_ZZN3cub18CUB_300001_SM_10006detail6reduce18DeviceReduceKernelINS2_10policy_hubIfjN4cuda3std3__44plusIfEEE10Policy1000EN6thrust24THRUST_300001_SM_1000_NS10device_ptrIfEEjS9_fNS7_10__identityEEEvT0_PT3_T1_NS0_13GridEvenShareISK_EET2_T4_E12temp_storage+68];
	add.f32 	%f197, %f195, %f196;
	ld.shared.f32 	%f198, [_ZZN3cub18CUB_300001_SM_10006detail6reduce18DeviceReduceKernelINS2_10policy_hubIfjN4cuda3std3__44plusIfEEE10Policy1000EN6thrust24THRUST_300001_SM_1000_NS10device_ptrIfEEjS9_fNS7_10__identityEEEvT0_PT3_T1_NS0_13GridEvenShareISK_EET2_T4_E12temp_storage+72];
	add.f32 	%f199, %f197, %f198;
	ld.shared.f32 	%f200, [_ZZN3cub18CUB_300001_SM_10006detail6reduce18DeviceReduceKernelINS2_10policy_hubIfjN4cuda3std3__44plusIfEEE10Policy1000EN6thrust24THRUST_300001_SM_1000_NS10device_ptrIfEEjS9_fNS7_10__identityEEEvT0_PT3_T1_NS0_13GridEvenShareISK_EET2_T4_E12temp_storage+76];
	add.f32 	%f379, %f199, %f200;
$L__BB3_48:
	mov.u32 	%r256, %tid.x;
	setp.ne.s32 	%p64, %r256, 0;
	@%p64 bra 	$L__BB3_50;
	ld.param.u64 	%rd129, [_ZN3cub18CUB_300001_SM_10006detail6reduce18DeviceReduceKernelINS2_10policy_hubIfjN4cuda3std3__44plusIfEEE10Policy1000EN6thrust24THRUST_300001_SM_1000_NS10device_ptrIfEEjS9_fNS7_10__identityEEEvT0_PT3_T1_NS0_13GridEvenShareISK_EET2_T4__param_1];
	cvta.to.global.u64 	%rd126, %rd129;
	mul.wide.u32 	%rd127, %r3, 4;
	add.s64 	%rd128, %rd126, %rd127;
	st.global.f32 	[%rd128], %f379;
$L__BB3_50:
	ret;

}
	// .globl	_ZN3cub18CUB_300001_SM_10006detail6reduce28DeviceReduceSingleTileKernelINS2_10policy_hubIfjN4cuda3std3__44plusIfEEE10Policy1000EPfSC_iS9_ffNS7_10__identityEEEvT0_T1_T2_T3_T4_T6_
.visible .entry _ZN3cub18CUB_300001_SM_10006detail6reduce28DeviceReduceSingleTileKernelINS2_10policy_hubIfjN4cuda3std3__44plusIfEEE10Policy1000EPfSC_iS9_ffNS7_10__identityEEEvT0_T1_T2_T3_T4_T6_(
	.param .u64 .ptr .align 1 _ZN3cub18CUB_300001_SM_10006detail6reduce28DeviceReduceSingleTileKernelINS2_10policy_hubIfjN4cuda3std3__44plusIfEEE10Policy1000EPfSC_iS9_ffNS7_10__identityEEEvT0_T1_T2_T3_T4_T6__param_0,
	.param .u64 .ptr .align 1 _ZN3cub18CUB_300001_SM_10006detail6reduce28DeviceReduceSingleTileKernelINS2_10policy_hubIfjN4cuda3std3__44plusIfEEE10Policy1000EPfSC_iS9_ffNS7_10__identityEEEvT0_T1_T2_T3_T4_T6__param_1,
	.param .u32 _ZN3cub18CUB_300001_SM_10006detail6reduce28DeviceReduceSingleTileKernelINS2_10policy_hubIfjN4cuda3std3__44plusIfEEE10Policy1000EPfSC_iS9_ffNS7_10__identityEEEvT0_T1_T2_T3_T4_T6__param_2,
	.param .align 1 .b8 _ZN3cub18CUB_300001_SM_10006detail6reduce28DeviceReduceSingleTileKernelINS2_10policy_hubIfjN4cuda3std3__44plusIfEEE10Policy1000EPfSC_iS9_ffNS7_10__identityEEEvT0_T1_T2_T3_T4_T6__param_3[1],
	.param .f32 _ZN3cub18CUB_300001_SM_10006detail6reduce28DeviceReduceSingleTileKernelINS2_10policy_hubIfjN4cuda3std3__44plusIfEEE10Policy1000EPfSC_iS9_ffNS7_10__identityEEEvT0_T1_T2_T3_T4_T6__param_4,
	.param .align 1 .b8 _ZN3cub18CUB_300001_SM_10006detail6reduce28DeviceReduceSingleTileKernelINS2_10policy_hubIfjN4cuda3std3__44plusIfEEE10Policy1000EPfSC_iS9_ffNS7_10__identityEEEvT0_T1_T2_T3_T4_T6__param_5[1]
)
.maxntid 512
.minnctapersm 1
{
	.reg .pred 	%p<113>;
	.reg .b32 	%r<407>;
	.reg .b32 	%f<531>;
	.reg .b64 	%rd<133>;
	// demoted variable
	.shared .align 4 .b8 _ZZN3cub18CUB_300001_SM_10006detail6reduce28DeviceReduceSingleTileKernelINS2_10policy_hubIfjN4cuda3std3__44plusIfEEE10Policy1000EPfSC_iS9_ffNS7_10__identityEEEvT0_T1_T2_T3_T4_T6_E12temp_storage[84];
	ld.param.u64 	%rd16, [_ZN3cub18CUB_300001_SM_10006detail6reduce28DeviceReduceSingleTileKernelINS2_10policy_hubIfjN4cuda3std3__44plusIfEEE10Policy1000EPfSC_iS9_ffNS7_10__identityEEEvT0_T1_T2_T3_T4_T6__param_0];
	ld.param.u64 	%rd17, [_ZN3cub18CUB_300001_SM_10006detail6reduce28DeviceReduceSingleTileKernelINS2_10policy_hubIfjN4cuda3std3__44plusIfEEE10Policy1000EPfSC_iS9_ffNS7_10__identityEEEvT0_T1_T2_T3_T4_T6__param_1];
	ld.param.u32 	%r67, [_ZN3cub18CUB_300001_SM_10006detail6reduce28DeviceReduceSingleTileKernelINS2_10policy_hubIfjN4cuda3std3__44plusIfEEE10Policy1000EPfSC_iS9_ffNS7_10__identityEEEvT0_T1_T2_T3_T4_T6__param_2];
	ld.param.f32 	%f58, [_ZN3cub18CUB_300001_SM_10006detail6reduce28DeviceReduceSingleTileKernelINS2_10policy_hubIfjN4cuda3std3__44plusIfEEE10Policy1000EPfSC_iS9_ffNS7_10__identityEEEvT0_T1_T2_T3_T4_T6__param_4];
	cvta.to.global.u64 	%rd1, %rd17;
	setp.ne.s32 	%p1, %r67, 0;
	@%p1 bra 	$L__BB4_3;
	mov.u32 	%r380, %tid.x;
	setp.ne.s32 	%p112, %r380, 0;
	@%p112 bra 	$L__BB4_74;
	st.global.f32 	[%rd1], %f58;
	bra.uni 	$L__BB4_74;
$L__BB4_3:
	and.b64  	%rd18, %rd16, 7;
	setp.ne.s64 	%p2, %rd18, 0;
	@%p2 bra 	$L__BB4_38;
	setp.gt.s32 	%p57, %r67, 8191;
	@%p57 bra 	$L__BB4_22;
	mov.u32 	%r1, %tid.x;
	setp.ge.s32 	%p74, %r1, %r67;
	mov.f32 	%f509, 0f00000000;
	mov.u32 	%r384, %r1;
	@%p74 bra 	$L__BB4_7;
	mul.wide.u32 	%rd121, %r1, 4;
	add.s64 	%rd120, %rd16, %rd121;
	// begin inline asm
	ld.global.nc.u32 %r300, [%rd120];
	// end inline asm
	mov.b32 	%f509, %r300;
	add.s32 	%r384, %r1, 512;
$L__BB4_7:
	setp.ge.s32 	%p75, %r384, %r67;
	@%p75 bra 	$L__BB4_13;
	not.b32 	%r301, %r384;
	add.s32 	%r4, %r67, %r301;
	and.b32  	%r302, %r4, 1536;
	setp.eq.s32 	%p76, %r302, 1536;
	@%p76 bra 	$L__BB4_11;
	mul.wide.u32 	%rd122, %r384, 4;
	add.s64 	%rd129, %rd16, %rd122;
	shr.u32 	%r303, %r4, 9;
	add.s32 	%r304, %r303, 1;
	and.b32  	%r305, %r304, 3;
	neg.s32 	%r382, %r305;
$L__BB4_10:
	.pragma "nounroll";
	// begin inline asm
	ld.global.nc.u32 %r306, [%rd129];
	// end inline asm
	mov.b32 	%f395, %r306;
	add.f32 	%f509, %f509, %f395;
	add.s32 	%r384, %r384, 512;
	add.s64 	%rd129, %rd129, 2048;
	add.s32 	%r382, %r382, 1;
	setp.ne.s32 	%p77, %r382, 0;
	@%p77 bra 	$L__BB4_10;
$L__BB4_11:
	setp.lt.u32 	%p78, %r4, 1536;
	@%p78 bra 	$L__BB4_13;
$L__BB4_12:
	mul.wide.s32 	%rd128, %r384, 4;
	add.s64 	%rd124, %rd16, %rd128;
	// begin inline asm
	ld.global.nc.u32 %r307, [%rd124];
	// end inline asm
	mov.b32 	%f396, %r307;
	add.f32 	%f397, %f509, %f396;
	add.s64 	%rd125, %rd124, 2048;
	// begin inline asm
	ld.global.nc.u32 %r308, [%rd125];
	// end inline asm
	mov.b32 	%f398, %r308;
	add.f32 	%f399, %f397, %f398;
	add.s64 	%rd126, %rd124, 4096;
	// begin inline asm
	ld.global.nc.u32 %r309, [%rd126];
	// end inline asm
	mov.b32 	%f400, %r309;
	add.f32 	%f401, %f399, %f400;
	add.s64 	%rd127, %rd124, 6144;
	// begin inline asm
	ld.global.nc.u32 %r310, [%rd127];
	// end inline asm
	mov.b32 	%f402, %r310;
	add.f32 	%f509, %f401, %f402;
	add.s32 	%r384, %r384, 2048;
	setp.lt.s32 	%p79, %r384, %r67;
	@%p79 bra 	$L__BB4_12;
$L__BB4_13:
	setp.lt.s32 	%p80, %r67, 512;
	@%p80 bra 	$L__BB4_18;
	// begin inline asm
	mov.u32 %r349, %laneid;
	// end inline asm
	mov.b32 	%r351, %f509;
	mov.b32 	%r352, 1;
	mov.b32 	%r373, 31;
	mov.b32 	%r374, -1;
	// begin inline asm
	shfl.sync.down.b32 %r350, %r351, %r352, %r373, %r374;
	// end inline asm
	setp.gt.s32 	%p104, %r349, 30;
	mov.b32 	%f461, %r350;
	add.f32 	%f462, %f509, %f461;
	selp.f32 	%f463, %f509, %f462, %p104;
	mov.b32 	%r356, %f463;
	mov.b32 	%r357, 2;
	// begin inline asm
	shfl.sync.down.b32 %r355, %r356, %r357, %r373, %r374;
	// end inline asm
	setp.gt.s32 	%p105, %r349, 29;
	mov.b32 	%f464, %r355;
	add.f32 	%f465, %f463, %f464;
	selp.f32 	%f466, %f463, %f465, %p105;
	mov.b32 	%r361, %f466;
	mov.b32 	%r362, 4;
	// begin inline asm
	shfl.sync.down.b32 %r360, %r361, %r362, %r373, %r374;
	// end inline asm
	setp.gt.s32 	%p106, %r349, 27;
	mov.b32 	%f467, %r360;
	add.f32 	%f468, %f466, %f467;
	selp.f32 	%f469, %f466, %f468, %p106;
	mov.b32 	%r366, %f469;
	mov.b32 	%r367, 8;
	// begin inline asm
	shfl.sync.down.b32 %r365, %r366, %r367, %r373, %r374;
	// end inline asm
	setp.gt.s32 	%p107, %r349, 23;
	mov.b32 	%f470, %r365;
	add.f32 	%f471, %f469, %f470;
	selp.f32 	%f472, %f469, %f471, %p107;
	mov.b32 	%r371, %f472;
	mov.b32 	%r372, 16;
	// begin inline asm
	shfl.sync.down.b32 %r370, %r371, %r372, %r373, %r374;
	// end inline asm
	setp.gt.s32 	%p108, %r349, 15;
	mov.b32 	%f473, %r370;
	add.f32 	%f10, %f472, %f473;
	selp.f32 	%f530, %f472, %f10, %p108;
	setp.ne.s32 	%p109, %r349, 0;
	@%p109 bra 	$L__BB4_16;
	shr.u32 	%r375, %r1, 3;
	and.b32  	%r376, %r375, 124;
	mov.u32 	%r377, _ZZN3cub18CUB_300001_SM_10006detail6reduce28DeviceReduceSingleTileKernelINS2_10policy_hubIfjN4cuda3std3__44plusIfEEE10Policy1000EPfSC_iS9_ffNS7_10__identityEEEvT0_T1_T2_T3_T4_T6_E12temp_storage;
	add.s32 	%r378, %r377, %r376;
	st.shared.f32 	[%r378+16], %f10;
$L__BB4_16:
	bar.sync 	0;
	setp.ne.s32 	%p110, %r1, 0;
	@%p110 bra 	$L__BB4_72;
	ld.shared.f32 	%f474, [_ZZN3cub18CUB_300001_SM_10006detail6reduce28DeviceReduceSingleTileKernelINS2_10policy_hubIfjN4cuda3std3__44plusIfEEE10Policy1000EPfSC_iS9_ffNS7_10__identityEEEvT0_T1_T2_T3_T4_T6_E12temp_storage+20];
	add.f32 	%f475, %f530, %f474;
	ld.shared.f32 	%f476, [_ZZN3cub18CUB_300001_SM_10006detail6reduce28DeviceReduceSingleTileKernelINS2_10policy_hubIfjN4cuda3std3__44plusIfEEE10Policy1000EPfSC_iS9_ffNS7_10__identityEEEvT0_T1_T2_T3_T4_T6_E12temp_storage+24];
	add.f32 	%f477, %f475, %f476;
	ld.shared.f32 	%f478, [_ZZN3cub18CUB_300001_SM_10006detail6reduce28DeviceReduceSingleTileKernelINS2_10policy_hubIfjN4cuda3std3__44plusIfEEE10Policy1000EPfSC_iS9_ffNS7_10__identityEEEvT0_T1_T2_T3_T4_T6_E12temp_storage+28];
	add.f32 	%f479, %f477, %f478;
	ld.shared.f32 	%f480, [_ZZN3cub18CUB_300001_SM_10006detail6reduce28DeviceReduceSingleTileKernelINS2_10policy_hubIfjN4cuda3std3__44plusIfEEE10Policy1000EPfSC_iS9_ffNS7_10__identityEEEvT0_T1_T2_T3_T4_T6_E12temp_storage+32];
	add.f32 	%f481, %f479, %f480;
	ld.shared.f32 	%f482, [_ZZN3cub18CUB_300001_SM_10006detail6reduce28DeviceReduceSingleTileKernelINS2_10policy_hubIfjN4cuda3std3__44plusIfEEE10Policy1000EPfSC_iS9_ffNS7_10__identityEEEvT0_T1_T2_T3_T4_T6_E12temp_storage+36];
	add.f32 	%f483, %f481, %f482;
	ld.shared.f32 	%f484, [_ZZN3cub18CUB_300001_SM_10006detail6reduce28DeviceReduceSingleTileKernelINS2_10policy_hubIfjN4cuda3std3__44plusIfEEE10Policy1000EPfSC_iS9_ffNS7_10__identityEEEvT0_T1_T2_T3_T4_T6_E12temp_storage+40];
	add.f32 	%f485, %f483, %f484;
	ld.shared.f32 	%f486, [_ZZN3cub18CUB_300001_SM_10006detail6reduce28DeviceReduceSingleTileKernelINS2_10policy_hubIfjN4cuda3std3__44plusIfEEE10Policy1000EPfSC_iS9_ffNS7_10__identityEEEvT0_T1_T2_T3_T4_T6_E12temp_storage+44];
	add.f32 	%f487, %f485, %f486;
	ld.shared.f32 	%f488, [_ZZN3cub18CUB_300001_SM_10006detail6reduce28DeviceReduceSingleTileKernelINS2_10policy_hubIfjN4cuda3std3__44plusIfEEE10Policy1000EPfSC_iS9_ffNS7_10__identityEEEvT0_T1_T2_T3_T4_T6_E12temp_storage+48];
	add.f32 	%f489, %f487, %f488;
	ld.shared.f32 	%f490, [_ZZN3cub18CUB_300001_SM_10006detail6reduce28DeviceReduceSingleTileKernelINS2_10policy_hubIfjN4cuda3std3__44plusIfEEE10Policy1000EPfSC_iS9_ffNS7_10__identityEEEvT0_T1_T2_T3_T4_T6_E12temp_storage+52];
	add.f32 	%f491, %f489, %f490;
	ld.shared.f32 	%f492, [_ZZN3cub18CUB_300001_SM_10006detail6reduce28DeviceReduceSingleTileKernelINS2_10policy_hubIfjN4cuda3std3__44plusIfEEE10Policy1000EPfSC_iS9_ffNS7_10__identityEEEvT0_T1_T2_T3_T4_T6_E12temp_storage+56];
	add.f32 	%f493, %f491, %f492;
	ld.shared.f32 	%f494, [_ZZN3cub18CUB_300001_SM_10006detail6reduce28DeviceReduceSingleTileKernelINS2_10policy_hubIfjN4cuda3std3__44plusIfEEE10Policy1000EPfSC_iS9_ffNS7_10__identityEEEvT0_T1_T2_T3_T4_T6_E12temp_storage+60];
	add.f32 	%f495, %f493, %f494;
	ld.shared.f32 	%f496, [_ZZN3cub18CUB_300001_SM_10006detail6reduce28DeviceReduceSingleTileKernelINS2_10policy_hubIfjN4cuda3std3__44plusIfEEE10Policy1000EPfSC_iS9_ffNS7_10__identityEEEvT0_T1_T2_T3_T4_T6_E12temp_storage+64];
	add.f32 	%f497, %f495, %f496;
	ld.shared.f32 	%f498, [_ZZN3cub18CUB_300001_SM_10006detail6reduce28DeviceReduceSingleTileKernelINS2_10policy_hubIfjN4cuda3std3__44plusIfEEE10Policy1000EPfSC_iS9_ffNS7_10__identityEEEvT0_T1_T2_T3_T4_T6_E12temp_storage+68];
	add.f32 	%f499, %f497, %f498;
	ld.shared.f32 	%f500, [_ZZN3cub18CUB_300001_SM_10006detail6reduce28DeviceReduceSingleTileKernelINS2_10policy_hubIfjN4cuda3std3__44plusIfEEE10Policy1000EPfSC_iS9_ffNS7_10__identityEEEvT0_T1_T2_T3_T4_T6_E12temp_storage+72];
	add.f32 	%f501, %f499, %f500;
	ld.shared.f32 	%f502, [_ZZN3cub18CUB_300001_SM_10006detail6reduce28DeviceReduceSingleTileKernelINS2_10policy_hubIfjN4cuda3std3__44plusIfEEE10Policy1000EPfSC_iS9_ffNS7_10__identityEEEvT0_T1_T2_T3_T4_T6_E12temp_storage+76];
	add.f32 	%f530, %f501, %f502;
	bra.uni 	$L__BB4_72;
$L__BB4_18:
	// begin inline asm
	mov.u32 %r311, %laneid;
	// end inline asm
	and.b32  	%r337, %r1, 992;
	add.s32 	%r338, %r337, 32;
	setp.gt.s32 	%p81, %r338, %r67;
	not.b32 	%r339, %r337;
	add.s32 	%r340, %r67, %r339;
	selp.b32 	%r335, %r340, 31, %p81;
	mov.b32 	%r313, %f509;
	mov.b32 	%r314, 1;
	mov.b32 	%r336, -1;
	// begin inline asm
	shfl.sync.down.b32 %r312, %r313, %r314, %r335, %r336;
	// end inline asm
	setp.lt.s32 	%p82, %r311, %r335;
	mov.b32 	%f403, %r312;
	add.f32 	%f404, %f509, %f403;
	selp.f32 	%f405, %f404, %f509, %p82;
	mov.b32 	%r318, %f405;
	mov.b32 	%r319, 2;
	// begin inline asm
	shfl.sync.down.b32 %r317, %r318, %r319, %r335, %r336;
	// end inline asm
	add.s32 	%r341, %r311, 2;
	setp.gt.s32 	%p83, %r341, %r335;
	mov.b32 	%f406, %r317;
	add.f32 	%f407, %f405, %f406;
	selp.f32 	%f408, %f405, %f407, %p83;
	mov.b32 	%r323, %f408;
	mov.b32 	%r324, 4;
	// begin inline asm
	shfl.sync.down.b32 %r322, %r323, %r324, %r335, %r336;
	// end inline asm
	add.s32 	%r342, %r311, 4;
	setp.gt.s32 	%p84, %r342, %r335;
	mov.b32 	%f409, %r322;
	add.f32 	%f410, %f408, %f409;
	selp.f32 	%f411, %f408, %f410, %p84;
	mov.b32 	%r328, %f411;
	mov.b32 	%r329, 8;
	// begin inline asm
	shfl.sync.down.b32 %r327, %r328, %r329, %r335, %r336;
	// end inline asm
	add.s32 	%r343, %r311, 8;
	setp.gt.s32 	%p85, %r343, %r335;
	mov.b32 	%f412, %r327;
	add.f32 	%f413, %f411, %f412;
	selp.f32 	%f414, %f411, %f413, %p85;
	mov.b32 	%r333, %f414;
	mov.b32 	%r334, 16;
	// begin inline asm
	shfl.sync.down.b32 %r332, %r333, %r334, %r335, %r336;
	// end inline asm
	add.s32 	%r344, %r311, 16;
	setp.gt.s32 	%p86, %r344, %r335;
	mov.b32 	%f415, %r332;
	add.f32 	%f416, %f414, %f415;
	selp.f32 	%f530, %f414, %f416, %p86;
	setp.ne.s32 	%p87, %r311, 0;
	@%p87 bra 	$L__BB4_20;
	shr.u32 	%r345, %r1, 3;
	and.b32  	%r346, %r345, 124;
	mov.u32 	%r347, _ZZN3cub18CUB_300001_SM_10006detail6reduce28DeviceReduceSingleTileKernelINS2_10policy_hubIfjN4cuda3std3__44plusIfEEE10Policy1000EPfSC_iS9_ffNS7_10__identityEEEvT0_T1_T2_T3_T4_T6_E12temp_storage;
	add.s32 	%r348, %r347, %r346;
	st.shared.f32 	[%r348+16], %f530;
$L__BB4_20:
	bar.sync 	0;
	setp.ne.s32 	%p88, %r1, 0;
	@%p88 bra 	$L__BB4_72;
	setp.gt.s32 	%p89, %r67, 32;
	ld.shared.f32 	%f417, [_ZZN3cub18CUB_300001_SM_10006detail6reduce28DeviceReduceSingleTileKernelINS2_10policy_hubIfjN4cuda3std3__44plusIfEEE10Policy1000EPfSC_iS9_ffNS7_10__identityEEEvT0_T1_T2_T3_T4_T6_E12temp_storage+20];
	add.f32 	%f418, %f530, %f417;
	selp.f32 	%f419, %f418, %f530, %p89;
	setp.gt.s32 	%p90, %r67, 64;
	ld.shared.f32 	%f420, [_ZZN3cub18CUB_300001_SM_10006detail6reduce28DeviceReduceSingleTileKernelINS2_10policy_hubIfjN4cuda3std3__44plusIfEEE10Policy1000EPfSC_iS9_ffNS7_10__identityEEEvT0_T1_T2_T3_T4_T6_E12temp_storage+24];
	add.f32 	%f421, %f420, %f419;
	selp.f32 	%f422, %f421, %f419, %p90;
	setp.gt.s32 	%p91, %r67, 96;
	ld.shared.f32 	%f423, [_ZZN3cub18CUB_300001_SM_10006detail6reduce28DeviceReduceSingleTileKernelINS2_10policy_hubIfjN4cuda3std3__44plusIfEEE10Policy1000EPfSC_iS9_ffNS7_10__identityEEEvT0_T1_T2_T3_T4_T6_E12temp_storage+28];
	add.f32 	%f424, %f423, %f422;
	selp.f32 	%f425, %f424, %f422, %p91;
	setp.gt.s32 	%p92, %r67, 128;
	ld.shared.f32 	%f426, [_ZZN3cub18CUB_300001_SM_10006detail6reduce28DeviceReduceSingleTileKernelINS2_10policy_hubIfjN4cuda3std3__44plusIfEEE10Policy1000EPfSC_iS9_ffNS7_10__identityEEEvT0_T1_T2_T3_T4_T6_E12temp_storage+32];
	add.f32 	%f427, %f426, %f425;
	selp.f32 	%f428, %f427, %f425, %p92;
	setp.gt.s32 	%p93, %r67, 160;
	ld.shared.f32 	%f429, [_ZZN3cub18CUB_300001_SM_10006detail6reduce28DeviceReduceSingleTileKernelINS2_10policy_hubIfjN4cuda3std3__44plusIfEEE10Policy1000EPfSC_iS9_ffNS7_10__identityEEEvT0_T1_T2_T3_T4_T6_E12temp_storage+36];
	add.f32 	%f430, %f429, %f428;
	selp.f32 	%f431, %f430, %f428, %p93;
	setp.gt.s32 	%p94, %r67, 192;
	ld.shared.f32 	%f432, [_ZZN3cub18CUB_300001_SM_10006detail6reduce28DeviceReduceSingleTileKernelINS2_10policy_hubIfjN4cuda3std3__44plusIfEEE10Policy1000EPfSC_iS9_ffNS7_10__identityEEEvT0_T1_T2_T3_T4_T6_E12temp_storage+40];
	add.f32 	%f433, %f432, %f431;
	selp.f32 	%f434, %f433, %f431, %p94;
	setp.gt.s32 	%p95, %r67, 224;
	ld.shared.f32 	%f435, [_ZZN3cub18CUB_300001_SM_10006detail6reduce28DeviceReduceSingleTileKernelINS2_10policy_hubIfjN4cuda3std3__44plusIfEEE10Policy1000EPfSC_iS9_ffNS7_10__identityEEEvT0_T1_T2_T3_T4_T6_E12temp_storage+44];
	add.f32 	%f436, %f435, %f434;
	selp.f32 	%f437, %f436, %f434, %p95;
	setp.gt.s32 	%p96, %r67, 256;
	ld.shared.f32 	%f438, [_ZZN3cub18CUB_300001_SM_10006detail6reduce28DeviceReduceSingleTileKernelINS2_10policy_hubIfjN4cuda3std3__44plusIfEEE10Policy1000EPfSC_iS9_ffNS7_10__identityEEEvT0_T1_T2_T3_T4_T6_E12temp_storage+48];
	add.f32 	%f439, %f438, %f437;
	selp.f32 	%f440, %f439, %f437, %p96;
	setp.gt.s32 	%p97, %r67, 288;
	ld.shared.f32 	%f441, [_ZZN3cub18CUB_300001_SM_10006detail6reduce28DeviceReduceSingleTileKernelINS2_10policy_hubIfjN4cuda3std3__44plusIfEEE10Policy1000EPfSC_iS9_ffNS7_10__identityEEEvT0_T1_T2_T3_T4_T6_E12temp_storage+52];
	add.f32 	%f442, %f441, %f440;
	selp.f32 	%f443, %f442, %f440, %p97;
	setp.gt.s32 	%p98, %r67, 320;
	ld.shared.f32 	%f444, [_ZZN3cub18CUB_300001_SM_10006detail6reduce28DeviceReduceSingleTileKernelINS2_10policy_hubIfjN4cuda3std3__44plusIfEEE10Policy1000EPfSC_iS9_ffNS7_10__identityEEEvT0_T1_T2_T3_T4_T6_E12temp_storage+56];
	add.f32 	%f445, %f444, %f443;
	selp.f32 	%f446, %f445, %f443, %p98;
	setp.gt.s32 	%p99, %r67, 352;
	ld.shared.f32 	%f447, [_ZZN3cub18CUB_300001_SM_10006detail6reduce28DeviceReduceSingleTileKernelINS2_10policy_hubIfjN4cuda3std3__44plusIfEEE10Policy1000EPfSC_iS9_ffNS7_10__identityEEEvT0_T1_T2_T3_T4_T6_E12temp_storage+60];
	add.f32 	%f448, %f447, %f446;
	selp.f32 	%f449, %f448, %f446, %p99;
	setp.gt.s32 	%p100, %r67, 384;
	ld.shared.f32 	%f450, [_ZZN3cub18CUB_300001_SM_10006detail6reduce28DeviceReduceSingleTileKernelINS2_10policy_hubIfjN4cuda3std3__44plusIfEEE10Policy1000EPfSC_iS9_ffNS7_10__identityEEEvT0_T1_T2_T3_T4_T6_E12temp_storage+64];
	add.f32 	%f451, %f450, %f449;
	selp.f32 	%f452, %f451, %f449, %p100;
	setp.gt.s32 	%p101, %r67, 416;
	ld.shared.f32 	%f453, [_ZZN3cub18CUB_300001_SM_10006detail6reduce28DeviceReduceSingleTileKernelINS2_10policy_hubIfjN4cuda3std3__44plusIfEEE10Policy1000EPfSC_iS9_ffNS7_10__identityEEEvT0_T1_T2_T3_T4_T6_E12temp_storage+68];
	add.f32 	%f454, %f453, %f452;
	selp.f32 	%f455, %f454, %f452, %p101;
	setp.gt.s32 	%p102, %r67, 448;
	ld.shared.f32 	%f456, [_ZZN3cub18CUB_300001_SM_10006detail6reduce28DeviceReduceSingleTileKernelINS2_10policy_hubIfjN4cuda3std3__44plusIfEEE10Policy1000EPfSC_iS9_ffNS7_10__identityEEEvT0_T1_T2_T3_T4_T6_E12temp_storage+72];
	add.f32 	%f457, %f456, %f455;
	selp.f32 	%f458, %f457, %f455, %p102;
	setp.gt.s32 	%p103, %r67, 480;
	ld.shared.f32 	%f459, [_ZZN3cub18CUB_300001_SM_10006detail6reduce28DeviceReduceSingleTileKernelINS2_10policy_hubIfjN4cuda3std3__44plusIfEEE10Policy1000EPfSC_iS9_ffNS7_10__identityEEEvT0_T1_T2_T3_T4_T6_E12temp_storage+76];
	add.f32 	%f460, %f459, %f458;
	selp.f32 	%f530, %f460, %f458, %p103;
	bra.uni 	$L__BB4_72;
$L__BB4_22:
	mov.u32 	%r13, %tid.x;
	shl.b32 	%r224, %r13, 1;
	mul.wide.u32 	%rd90, %r224, 4;
	add.s64 	%rd75, %rd16, %rd90;
	// begin inline asm
	ld.global.nc.u64 %rd74, [%rd75];
	// end inline asm
	mov.b64 	{%r225, %r226}, %rd74;
	mov.b32 	%f281, %r226;
	mov.b32 	%f282, %r225;
	add.s64 	%rd77, %rd75, 4096;
	// begin inline asm
	ld.global.nc.u64 %rd76, [%rd77];
	// end inline asm
	mov.b64 	{%r227, %r228}, %rd76;
	mov.b32 	%f283, %r228;
	mov.b32 	%f284, %r227;
	add.s64 	%rd79, %rd75, 8192;
	// begin inline asm
	ld.global.nc.u64 %rd78, [%rd79];
	// end inline asm
	mov.b64 	{%r229, %r230}, %rd78;
	mov.b32 	%f285, %r230;
	mov.b32 	%f286, %r229;
	add.s64 	%rd81, %rd75, 12288;
	// begin inline asm
	ld.global.nc.u64 %rd80, [%rd81];
	// end inline asm
	mov.b64 	{%r231, %r232}, %rd80;
	mov.b32 	%f287, %r232;
	mov.b32 	%f288, %r231;
	add.s64 	%rd83, %rd75, 16384;
	// begin inline asm
	ld.global.nc.u64 %rd82, [%rd83];
	// end inline asm
	mov.b64 	{%r233, %r234}, %rd82;
	mov.b32 	%f289, %r234;
	mov.b32 	%f290, %r233;
	add.s64 	%rd85, %rd75, 20480;
	// begin inline asm
	ld.global.nc.u64 %rd84, [%rd85];
	// end inline asm
	mov.b64 	{%r235, %r236}, %rd84;
	mov.b32 	%f291, %r236;
	mov.b32 	%f292, %r235;
	add.s64 	%rd87, %rd75, 24576;
	// begin inline asm
	ld.global.nc.u64 %rd86, [%rd87];
	// end inline asm
	mov.b64 	{%r237, %r238}, %rd86;
	mov.b32 	%f293, %r238;
	mov.b32 	%f294, %r237;
	add.s64 	%rd89, %rd75, 28672;
	// begin inline asm
	ld.global.nc.u64 %rd88, [%rd89];
	// end inline asm
	mov.b64 	{%r239, %r240}, %rd88;
	mov.b32 	%f295, %r240;
	mov.b32 	%f296, %r239;
	add.f32 	%f297, %f282, %f281;
	add.f32 	%f298, %f284, %f283;
	add.f32 	%f299, %f286, %f285;
	add.f32 	%f300, %f288, %f287;
	add.f32 	%f301, %f290, %f289;
	add.f32 	%f302, %f292, %f291;
	add.f32 	%f303, %f294, %f293;
	add.f32 	%f304, %f296, %f295;
	add.f32 	%f305, %f297, %f298;
	add.f32 	%f306, %f299, %f300;
	add.f32 	%f307, %f301, %f302;
	add.f32 	%f308, %f303, %f304;
	add.f32 	%f309, %f305, %f306;
	add.f32 	%f310, %f307, %f308;
	add.f32 	%f516, %f309, %f310;
	setp.lt.u32 	%p58, %r67, 16384;
	mov.b32 	%r387, 8192;
	@%p58 bra 	$L__BB4_26;
	add.s32 	%r14, %r67, -8192;
	mov.b32 	%r387, 8192;
$L__BB4_24:
	mul.wide.s32 	%rd107, %r387, 4;
	add.s64 	%rd92, %rd75, %rd107;
	// begin inline asm
	ld.global.nc.u64 %rd91, [%rd92];
	// end inline asm
	mov.b64 	{%r242, %r243}, %rd91;
	mov.b32 	%f311, %r243;
	mov.b32 	%f312, %r242;
	add.s64 	%rd94, %rd92, 4096;
	// begin inline asm
	ld.global.nc.u64 %rd93, [%rd94];
	// end inline asm
	mov.b64 	{%r244, %r245}, %rd93;
	mov.b32 	%f313, %r245;
	mov.b32 	%f314, %r244;
	add.s64 	%rd96, %rd92, 8192;
	// begin inline asm
	ld.global.nc.u64 %rd95, [%rd96];
	// end inline asm
	mov.b64 	{%r246, %r247}, %rd95;
	mov.b32 	%f315, %r247;
	mov.b32 	%f316, %r246;
	add.s64 	%rd98, %rd92, 12288;
	// begin inline asm
	ld.global.nc.u64 %rd97, [%rd98];
	// end inline asm
	mov.b64 	{%r248, %r249}, %rd97;
	mov.b32 	%f317, %r249;
	mov.b32 	%f318, %r248;
	add.s64 	%rd100, %rd92, 16384;
	// begin inline asm
	ld.global.nc.u64 %rd99, [%rd100];
	// end inline asm
	mov.b64 	{%r250, %r251}, %rd99;
	mov.b32 	%f319, %r251;
	mov.b32 	%f320, %r250;
	add.s64 	%rd102, %rd92, 20480;
	// begin inline asm
	ld.global.nc.u64 %rd101, [%rd102];
	// end inline asm
	mov.b64 	{%r252, %r253}, %rd101;
	mov.b32 	%f321, %r253;
	mov.b32 	%f322, %r252;
	add.s64 	%rd104, %rd92, 24576;
	// begin inline asm
	ld.global.nc.u64 %rd103, [%rd104];
	// end inline asm
	mov.b64 	{%r254, %r255}, %rd103;
	mov.b32 	%f323, %r255;
	mov.b32 	%f324, %r254;
	add.s64 	%rd106, %rd92, 28672;
	// begin inline asm
	ld.global.nc.u64 %rd105, [%rd106];
	// end inline asm
	mov.b64 	{%r256, %r257}, %rd105;
	mov.b32 	%f325, %r257;
	mov.b32 	%f326, %r256;
	add.f32 	%f327, %f516, %f312;
	add.f32 	%f328, %f311, %f314;
	add.f32 	%f329, %f313, %f316;
	add.f32 	%f330, %f315, %f318;
	add.f32 	%f331, %f317, %f320;
	add.f32 	%f332, %f319, %f322;
	add.f32 	%f333, %f321, %f324;
	add.f32 	%f334, %f323, %f326;
	add.f32 	%f335, %f327, %f328;
	add.f32 	%f336, %f329, %f330;
	add.f32 	%f337, %f331, %f332;
	add.f32 	%f338, %f333, %f334;
	add.f32 	%f339, %f335, %f336;
	add.f32 	%f340, %f337, %f338;
	add.f32 	%f341, %f339, %f340;
	add.f32 	%f516, %f341, %f325;
	sub.s32 	%r258, %r67, %r387;
	setp.lt.s32 	%p59, %r258, 8192;
	@%p59 bra 	$L__BB4_34;
	add.s32 	%r387, %r387, 8192;
	setp.le.s32 	%p60, %r387, %r14;
	@%p60 bra 	$L__BB4_24;
$L__BB4_26:
	setp.le.s32 	%p61, %r67, %r387;
	@%p61 bra 	$L__BB4_34;
	sub.s32 	%r18, %r67, %r387;
	setp.ge.s32 	%p62, %r13, %r18;
	@%p62 bra 	$L__BB4_34;
	not.b32 	%r259, %r13;
	add.s32 	%r260, %r67, %r259;
	sub.s32 	%r19, %r260, %r387;
	and.b32  	%r261, %r19, 1536;
	setp.eq.s32 	%p63, %r261, 1536;
	mov.u32 	%r391, %r13;
	@%p63 bra 	$L__BB4_31;
	add.s32 	%r389, %r13, %r387;
	shr.u32 	%r262, %r19, 9;
	add.s32 	%r263, %r262, 1;
	and.b32  	%r264, %r263, 3;
	neg.s32 	%r388, %r264;
	mov.u32 	%r391, %r13;
$L__BB4_30:
	.pragma "nounroll";
	mul.wide.u32 	%rd109, %r389, 4;
	add.s64 	%rd108, %rd16, %rd109;
	// begin inline asm
	ld.global.nc.u32 %r265, [%rd108];
	// end inline asm
	mov.b32 	%f343, %r265;
	add.f32 	%f516, %f516, %f343;
	add.s32 	%r391, %r391, 512;
	add.s32 	%r389, %r389, 512;
	add.s32 	%r388, %r388, 1;
	setp.ne.s32 	%p64, %r388, 0;
	@%p64 bra 	$L__BB4_30;
$L__BB4_31:
	setp.lt.u32 	%p65, %r19, 1536;
	@%p65 bra 	$L__BB4_34;
	cvt.u64.u32 	%rd110, %r391;
	cvt.u64.u32 	%rd111, %r387;
	add.s64 	%rd112, %rd110, %rd111;
	shl.b64 	%rd113, %rd112, 2;
	add.s64 	%rd114, %rd113, %rd16;
	add.s64 	%rd130, %rd114, 4096;
	add.s32 	%r392, %r391, %r387;
$L__BB4_33:
	mul.wide.u32 	%rd119, %r392, 4;
	add.s64 	%rd115, %rd16, %rd119;
	// begin inline asm
	ld.global.nc.u32 %r266, [%rd115];
	// end inline asm
	mov.b32 	%f344, %r266;
	add.f32 	%f345, %f516, %f344;
	add.s64 	%rd116, %rd130, -2048;
	// begin inline asm
	ld.global.nc.u32 %r267, [%rd116];
	// end inline asm
	mov.b32 	%f346, %r267;
	add.f32 	%f347, %f345, %f346;
	// begin inline asm
	ld.global.nc.u32 %r268, [%rd130];
	// end inline asm
	mov.b32 	%f348, %r268;
	add.f32 	%f349, %f347, %f348;
	add.s64 	%rd118, %rd130, 2048;
	// begin inline asm
	ld.global.nc.u32 %r269, [%rd118];
	// end inline asm
	mov.b32 	%f350, %r269;
	add.f32 	%f516, %f349, %f350;
	add.s32 	%r391, %r391, 2048;
	add.s64 	%rd130, %rd130, 8192;
	add.s32 	%r392, %r392, 2048;
	setp.lt.s32 	%p66, %r391, %r18;
	@%p66 bra 	$L__BB4_33;
$L__BB4_34:
	// begin inline asm
	mov.u32 %r270, %laneid;
	// end inline asm
	mov.b32 	%r272, %f516;
	mov.b32 	%r273, 1;
	mov.b32 	%r294, 31;
	mov.b32 	%r295, -1;
	// begin inline asm
	shfl.sync.down.b32 %r271, %r272, %r273, %r294, %r295;
	// end inline asm
	setp.gt.s32 	%p67, %r270, 30;
	mov.b32 	%f351, %r271;
	add.f32 	%f352, %f516, %f351;
	selp.f32 	%f353, %f516, %f352, %p67;
	mov.b32 	%r277, %f353;
	mov.b32 	%r278, 2;
	// begin inline asm
	shfl.sync.down.b32 %r276, %r277, %r278, %r294, %r295;
	// end inline asm
	setp.gt.s32 	%p68, %r270, 29;
	mov.b32 	%f354, %r276;
	add.f32 	%f355, %f353, %f354;
	selp.f32 	%f356, %f353, %f355, %p68;
	mov.b32 	%r282, %f356;
	mov.b32 	%r283, 4;
	// begin inline asm
	shfl.sync.down.b32 %r281, %r282, %r283, %r294, %r295;
	// end inline asm
	setp.gt.s32 	%p69, %r270, 27;
	mov.b32 	%f357, %r281;
	add.f32 	%f358, %f356, %f357;
	selp.f32 	%f359, %f356, %f358, %p69;
	mov.b32 	%r287, %f359;
	mov.b32 	%r288, 8;
	// begin inline asm
	shfl.sync.down.b32 %r286, %r287, %r288, %r294, %r295;
	// end inline asm
	setp.gt.s32 	%p70, %r270, 23;
	mov.b32 	%f360, %r286;
	add.f32 	%f361, %f359, %f360;
	selp.f32 	%f362, %f359, %f361, %p70;
	mov.b32 	%r292, %f362;
	mov.b32 	%r293, 16;
	// begin inline asm
	shfl.sync.down.b32 %r291, %r292, %r293, %r294, %r295;
	// end inline asm
	setp.gt.s32 	%p71, %r270, 15;
	mov.b32 	%f363, %r291;
	add.f32 	%f26, %f362, %f363;
	selp.f32 	%f530, %f362, %f26, %p71;
	setp.ne.s32 	%p72, %r270, 0;
	@%p72 bra 	$L__BB4_36;
	shr.u32 	%r296, %r13, 3;
	and.b32  	%r297, %r296, 124;
	mov.u32 	%r298, _ZZN3cub18CUB_300001_SM_10006detail6reduce28DeviceReduceSingleTileKernelINS2_10policy_hubIfjN4cuda3std3__44plusIfEEE10Policy1000EPfSC_iS9_ffNS7_10__identityEEEvT0_T1_T2_T3_T4_T6_E12temp_storage;
	add.s32 	%r299, %r298, %r297;
	st.shared.f32 	[%r299+16], %f26;
$L__BB4_36:
	bar.sync 	0;
	setp.ne.s32 	%p73, %r13, 0;
	@%p73 bra 	$L__BB4_72;
	ld.shared.f32 	%f364, [_ZZN3cub18CUB_300001_SM_10006detail6reduce28DeviceReduceSingleTileKernelINS2_10policy_hubIfjN4cuda3std3__44plusIfEEE10Policy1000EPfSC_iS9_ffNS7_10__identityEEEvT0_T1_T2_T3_T4_T6_E12temp_storage+20];
	add.f32 	%f365, %f530, %f364;
	ld.shared.f32 	%f366, [_ZZN3cub18CUB_300001_SM_10006detail6reduce28DeviceReduceSingleTileKernelINS2_10policy_hubIfjN4cuda3std3__44plusIfEEE10Policy1000EPfSC_iS9_ffNS7_10__identityEEEvT0_T1_T2_T3_T4_T6_E12temp_storage+24];
	add.f32 	%f367, %f365, %f366;
	ld.shared.f32 	%f368, [_ZZN3cub18CUB_300001_SM_10006detail6reduce28DeviceReduceSingleTileKernelINS2_10policy_hubIfjN4cuda3std3__44plusIfEEE10Policy1000EPfSC_iS9_ffNS7_10__identityEEEvT0_T1_T2_T3_T4_T6_E12temp_storage+28];
	add.f32 	%f369, %f367, %f368;
	ld.shared.f32 	%f370, [_ZZN3cub18CUB_300001_SM_10006detail6reduce28DeviceReduceSingleTileKernelINS2_10policy_hubIfjN4cuda3std3__44plusIfEEE10Policy1000EPfSC_iS9_ffNS7_10__identityEEEvT0_T1_T2_T3_T4_T6_E12temp_storage+32];
	add.f32 	%f371, %f369, %f370;
	ld.shared.f32 	%f372, [_ZZN3cub18CUB_300001_SM_10006detail6reduce28DeviceReduceSingleTileKernelINS2_10policy_hubIfjN4cuda3std3__44plusIfEEE10Policy1000EPfSC_iS9_ffNS7_10__identityEEEvT0_T1_T2_T3_T4_T6_E12temp_storage+36];
	add.f32 	%f373, %f371, %f372;
	ld.shared.f32 	%f374, [_ZZN3cub18CUB_300001_SM_10006detail6reduce28DeviceReduceSingleTileKernelINS2_10policy_hubIfjN4cuda3std3__44plusIfEEE10Policy1000EPfSC_iS9_ffNS7_10__identityEEEvT0_T1_T2_T3_T4_T6_E12temp_storage+40];
	add.f32 	%f375, %f373, %f374;
	ld.shared.f32 	%f376, [_ZZN3cub18CUB_300001_SM_10006detail6reduce28DeviceReduceSingleTileKernelINS2_10policy_hubIfjN4cuda3std3__44plusIfEEE10Policy1000EPfSC_iS9_ffNS7_10__identityEEEvT0_T1_T2_T3_T4_T6_E12temp_storage+44];
	add.f32 	%f377, %f375, %f376;
	ld.shared.f32 	%f378, [_ZZN3cub18CUB_300001_SM_10006detail6reduce28DeviceReduceSingleTileKernelINS2_10policy_hubIfjN4cuda3std3__44plusIfEEE10Policy1000EPfSC_iS9_ffNS7_10__identityEEEvT0_T1_T2_T3_T4_T6_E12temp_storage+48];
	add.f32 	%f379, %f377, %f378;
	ld.shared.f32 	%f380, [_ZZN3cub18CUB_300001_SM_10006detail6reduce28DeviceReduceSingleTileKernelINS2_10policy_hubIfjN4cuda3std3__44plusIfEEE10Policy1000EPfSC_iS9_ffNS7_10__identityEEEvT0_T1_T2_T3_T4_T6_E12temp_storage+52];
	add.f32 	%f381, %f379, %f380;
	ld.shared.f32 	%f382, [_ZZN3cub18CUB_300001_SM_10006detail6reduce28DeviceReduceSingleTileKernelINS2_10policy_hubIfjN4cuda3std3__44plusIfEEE10Policy1000EPfSC_iS9_ffNS7_10__identityEEEvT0_T1_T2_T3_T4_T6_E12temp_storage+56];
	add.f32 	%f383, %f381, %f382;
	ld.shared.f32 	%f384, [_ZZN3cub18CUB_300001_SM_10006detail6reduce28DeviceReduceSingleTileKernelINS2_10policy_hubIfjN4cuda3std3__44plusIfEEE10Policy1000EPfSC_iS9_ffNS7_10__identityEEEvT0_T1_T2_T3_T4_T6_E12temp_storage+60];
	add.f32 	%f385, %f383, %f384;
	ld.shared.f32 	%f386, [_ZZN3cub18CUB_300001_SM_10006detail6reduce28DeviceReduceSingleTileKernelINS2_10policy_hubIfjN4cuda3std3__44plusIfEEE10Policy1000EPfSC_iS9_ffNS7_10__identityEEEvT0_T1_T2_T3_T4_T6_E12temp_storage+64];
	add.f32 	%f387, %f385, %f386;
	ld.shared.f32 	%f388, [_ZZN3cub18CUB_300001_SM_10006detail6reduce28DeviceReduceSingleTileKernelINS2_10policy_hubIfjN4cuda3std3__44plusIfEEE10Policy1000EPfSC_iS9_ffNS7_10__identityEEEvT0_T1_T2_T3_T4_T6_E12temp_storage+68];
	add.f32 	%f389, %f387, %f388;
	ld.shared.f32 	%f390, [_ZZN3cub18CUB_300001_SM_10006detail6reduce28DeviceReduceSingleTileKernelINS2_10policy_hubIfjN4cuda3std3__44plusIfEEE10Policy1000EPfSC_iS9_ffNS7_10__identityEEEvT0_T1_T2_T3_T4_T6_E12temp_storage+72];
	add.f32 	%f391, %f389, %f390;
	ld.shared.f32 	%f392, [_ZZN3cub18CUB_300001_SM_10006detail6reduce28DeviceReduceSingleTileKernelINS2_10policy_hubIfjN4cuda3std3__44plusIfEEE10Policy1000EPfSC_iS9_ffNS7_10__identityEEEvT0_T1_T2_T3_T4_T6_E12temp_storage+76];
	add.f32 	%f530, %f391, %f392;
	bra.uni 	$L__BB4_72;
$L__BB4_38:
	setp.gt.s32 	%p3, %r67, 8191;
	@%p3 bra 	$L__BB4_56;
	mov.u32 	%r34, %tid.x;
	setp.ge.s32 	%p20, %r34, %r67;
	mov.f32 	%f522, 0f00000000;
	mov.u32 	%r397, %r34;
	@%p20 bra 	$L__BB4_41;
	mul.wide.u32 	%rd66, %r34, 4;
	add.s64 	%rd65, %rd16, %rd66;
	// begin inline asm
	ld.global.nc.u32 %r144, [%rd65];
	// end inline asm
	mov.b32 	%f522, %r144;
	add.s32 	%r397, %r34, 512;
$L__BB4_41:
	setp.ge.s32 	%p21, %r397, %r67;
	@%p21 bra 	$L__BB4_47;
	not.b32 	%r145, %r397;
	add.s32 	%r37, %r67, %r145;
	and.b32  	%r146, %r37, 1536;
	setp.eq.s32 	%p22, %r146, 1536;
	@%p22 bra 	$L__BB4_45;
	mul.wide.u32 	%rd67, %r397, 4;
	add.s64 	%rd131, %rd16, %rd67;
	shr.u32 	%r147, %r37, 9;
	add.s32 	%r148, %r147, 1;
	and.b32  	%r149, %r148, 3;
	neg.s32 	%r395, %r149;
$L__BB4_44:
	.pragma "nounroll";
	// begin inline asm
	ld.global.nc.u32 %r150, [%rd131];
	// end inline asm
	mov.b32 	%f173, %r150;
	add.f32 	%f522, %f522, %f173;
	add.s32 	%r397, %r397, 512;
	add.s64 	%rd131, %rd131, 2048;
	add.s32 	%r395, %r395, 1;
	setp.ne.s32 	%p23, %r395, 0;
	@%p23 bra 	$L__BB4_44;
$L__BB4_45:
	setp.lt.u32 	%p24, %r37, 1536;
	@%p24 bra 	$L__BB4_47;
$L__BB4_46:
	mul.wide.s32 	%rd73, %r397, 4;
	add.s64 	%rd69, %rd16, %rd73;
	// begin inline asm
	ld.global.nc.u32 %r151, [%rd69];
	// end inline asm
	mov.b32 	%f174, %r151;
	add.f32 	%f175, %f522, %f174;
	add.s64 	%rd70, %rd69, 2048;
	// begin inline asm
	ld.global.nc.u32 %r152, [%rd70];
	// end inline asm
	mov.b32 	%f176, %r152;
	add.f32 	%f177, %f175, %f176;
	add.s64 	%rd71, %rd69, 4096;
	// begin inline asm
	ld.global.nc.u32 %r153, [%rd71];
	// end inline asm
	mov.b32 	%f178, %r153;
	add.f32 	%f179, %f177, %f178;
	add.s64 	%rd72, %rd69, 6144;
	// begin inline asm
	ld.global.nc.u32 %r154, [%rd72];
	// end inline asm
	mov.b32 	%f180, %r154;
	add.f32 	%f522, %f179, %f180;
	add.s32 	%r397, %r397, 2048;
	setp.lt.s32 	%p25, %r397, %r67;
	@%p25 bra 	$L__BB4_46;
$L__BB4_47:
	setp.lt.s32 	%p26, %r67, 512;
	@%p26 bra 	$L__BB4_52;
	// begin inline asm
	mov.u32 %r193, %laneid;
	// end inline asm
	mov.b32 	%r195, %f522;
	mov.b32 	%r196, 1;
	mov.b32 	%r217, 31;
	mov.b32 	%r218, -1;
	// begin inline asm
	shfl.sync.down.b32 %r194, %r195, %r196, %r217, %r218;
	// end inline asm
	setp.gt.s32 	%p50, %r193, 30;
	mov.b32 	%f239, %r194;
	add.f32 	%f240, %f522, %f239;
	selp.f32 	%f241, %f522, %f240, %p50;
	mov.b32 	%r200, %f241;
	mov.b32 	%r201, 2;
	// begin inline asm
	shfl.sync.down.b32 %r199, %r200, %r201, %r217, %r218;
	// end inline asm
	setp.gt.s32 	%p51, %r193, 29;
	mov.b32 	%f242, %r199;
	add.f32 	%f243, %f241, %f242;
	selp.f32 	%f244, %f241, %f243, %p51;
	mov.b32 	%r205, %f244;
	mov.b32 	%r206, 4;
	// begin inline asm
	shfl.sync.down.b32 %r204, %r205, %r206, %r217, %r218;
	// end inline asm
	setp.gt.s32 	%p52, %r193, 27;
	mov.b32 	%f245, %r204;
	add.f32 	%f246, %f244, %f245;
	selp.f32 	%f247, %f244, %f246, %p52;
	mov.b32 	%r210, %f247;
	mov.b32 	%r211, 8;
	// begin inline asm
	shfl.sync.down.b32 %r209, %r210, %r211, %r217, %r218;
	// end inline asm
	setp.gt.s32 	%p53, %r193, 23;
	mov.b32 	%f248, %r209;
	add.f32 	%f249, %f247, %f248;
	selp.f32 	%f250, %f247, %f249, %p53;
	mov.b32 	%r215, %f250;
	mov.b32 	%r216, 16;
	// begin inline asm
	shfl.sync.down.b32 %r214, %r215, %r216, %r217, %r218;
	// end inline asm
	setp.gt.s32 	%p54, %r193, 15;
	mov.b32 	%f251, %r214;
	add.f32 	%f38, %f250, %f251;
	selp.f32 	%f530, %f250, %f38, %p54;
	setp.ne.s32 	%p55, %r193, 0;
	@%p55 bra 	$L__BB4_50;
	shr.u32 	%r219, %r34, 3;
	and.b32  	%r220, %r219, 124;
	mov.u32 	%r221, _ZZN3cub18CUB_300001_SM_10006detail6reduce28DeviceReduceSingleTileKernelINS2_10policy_hubIfjN4cuda3std3__44plusIfEEE10Policy1000EPfSC_iS9_ffNS7_10__identityEEEvT0_T1_T2_T3_T4_T6_E12temp_storage;
	add.s32 	%r222, %r221, %r220;
	st.shared.f32 	[%r222+16], %f38;
$L__BB4_50:
	bar.sync 	0;
	setp.ne.s32 	%p56, %r34, 0;
	@%p56 bra 	$L__BB4_72;
	ld.shared.f32 	%f252, [_ZZN3cub18CUB_300001_SM_10006detail6reduce28DeviceReduceSingleTileKernelINS2_10policy_hubIfjN4cuda3std3__44plusIfEEE10Policy1000EPfSC_iS9_ffNS7_10__identityEEEvT0_T1_T2_T3_T4_T6_E12temp_storage+20];
	add.f32 	%f253, %f530, %f252;
	ld.shared.f32 	%f254, [_ZZN3cub18CUB_300001_SM_10006detail6reduce28DeviceReduceSingleTileKernelINS2_10policy_hubIfjN4cuda3std3__44plusIfEEE10Policy1000EPfSC_iS9_ffNS7_10__identityEEEvT0_T1_T2_T3_T4_T6_E12temp_storage+24];
	add.f32 	%f255, %f253, %f254;
	ld.shared.f32 	%f256, [_ZZN3cub18CUB_300001_SM_10006detail6reduce28DeviceReduceSingleTileKernelINS2_10policy_hubIfjN4cuda3std3__44plusIfEEE10Policy1000EPfSC_iS9_ffNS7_10__identityEEEvT0_T1_T2_T3_T4_T6_E12temp_storage+28];
	add.f32 	%f257, %f255, %f256;
	ld.shared.f32 	%f258, [_ZZN3cub18CUB_300001_SM_10006detail6reduce28DeviceReduceSingleTileKernelINS2_10policy_hubIfjN4cuda3std3__44plusIfEEE10Policy1000EPfSC_iS9_ffNS7_10__identityEEEvT0_T1_T2_T3_T4_T6_E12temp_storage+32];
	add.f32 	%f259, %f257, %f258;
	ld.shared.f32 	%f260, [_ZZN3cub18CUB_300001_SM_10006detail6reduce28DeviceReduceSingleTileKernelINS2_10policy_hubIfjN4cuda3std3__44plusIfEEE10Policy1000EPfSC_iS9_ffNS7_10__identityEEEvT0_T1_T2_T3_T4_T6_E12temp_storage+36];
	add.f32 	%f261, %f259, %f260;
	ld.shared.f32 	%f262, [_ZZN3cub18CUB_300001_SM_10006detail6reduce28DeviceReduceSingleTileKernelINS2_10policy_hubIfjN4cuda3std3__44plusIfEEE10Policy1000EPfSC_iS9_ffNS7_10__identityEEEvT0_T1_T2_T3_T4_T6_E12temp_storage+40];
	add.f32 	%f263, %f261, %f262;
	ld.shared.f32 	%f264, [_ZZN3cub18CUB_300001_SM_10006detail6reduce28DeviceReduceSingleTileKernelINS2_10policy_hubIfjN4cuda3std3__44plusIfEEE10Policy1000EPfSC_iS9_ffNS7_10__identityEEEvT0_T1_T2_T3_T4_T6_E12temp_storage+44];
	add.f32 	%f265, %f263, %f264;
	ld.shared.f32 	%f266, [_ZZN3cub18CUB_300001_SM_10006detail6reduce28DeviceReduceSingleTileKernelINS2_10policy_hubIfjN4cuda3std3__44plusIfEEE10Policy1000EPfSC_iS9_ffNS7_10__identityEEEvT0_T1_T2_T3_T4_T6_E12temp_storage+48];
	add.f32 	%f267, %f265, %f266;
	ld.shared.f32 	%f268, [_ZZN3cub18CUB_300001_SM_10006detail6reduce28DeviceReduceSingleTileKernelINS2_10policy_hubIfjN4cuda3std3__44plusIfEEE10Policy1000EPfSC_iS9_ffNS7_10__identityEEEvT0_T1_T2_T3_T4_T6_E12temp_storage+52];
	add.f32 	%f269, %f267, %f268;
	ld.shared.f32 	%f270, [_ZZN3cub18CUB_300001_SM_10006detail6reduce28DeviceReduceSingleTileKernelINS2_10policy_hubIfjN4cuda3std3__44plusIfEEE10Policy1000EPfSC_iS9_ffNS7_10__identityEEEvT0_T1_T2_T3_T4_T6_E12temp_storage+56];
	add.f32 	%f271, %f269, %f270;
	ld.shared.f32 	%f272, [_ZZN3cub18CUB_300001_SM_10006detail6reduce28DeviceReduceSingleTileKernelINS2_10policy_hubIfjN4cuda3std3__44plusIfEEE10Policy1000EPfSC_iS9_ffNS7_10__identityEEEvT0_T1_T2_T3_T4_T6_E12temp_storage+60];
	add.f32 	%f273, %f271, %f272;
	ld.shared.f32 	%f274, [_ZZN3cub18CUB_300001_SM_10006detail6reduce28DeviceReduceSingleTileKernelINS2_10policy_hubIfjN4cuda3std3__44plusIfEEE10Policy1000EPfSC_iS9_ffNS7_10__identityEEEvT0_T1_T2_T3_T4_T6_E12temp_storage+64];
	add.f32 	%f275, %f273, %f274;
	ld.shared.f32 	%f276, [_ZZN3cub18CUB_300001_SM_10006detail6reduce28DeviceReduceSingleTileKernelINS2_10policy_hubIfjN4cuda3std3__44plusIfEEE10Policy1000EPfSC_iS9_ffNS7_10__identityEEEvT0_T1_T2_T3_T4_T6_E12temp_storage+68];
	add.f32 	%f277, %f275, %f276;
	ld.shared.f32 	%f278, [_ZZN3cub18CUB_300001_SM_10006detail6reduce28DeviceReduceSingleTileKernelINS2_10policy_hubIfjN4cuda3std3__44plusIfEEE10Policy1000EPfSC_iS9_ffNS7_10__identityEEEvT0_T1_T2_T3_T4_T6_E12temp_storage+72];
	add.f32 	%f279, %f277, %f278;
	ld.shared.f32 	%f280, [_ZZN3cub18CUB_300001_SM_10006detail6reduce28DeviceReduceSingleTileKernelINS2_10policy_hubIfjN4cuda3std3__44plusIfEEE10Policy1000EPfSC_iS9_ffNS7_10__identityEEEvT0_T1_T2_T3_T4_T6_E12temp_storage+76];
	add.f32 	%f530, %f279, %f280;
	bra.uni 	$L__BB4_72;
$L__BB4_52:
	// begin inline asm
	mov.u32 %r155, %laneid;
	// end inline asm
	and.b32  	%r181, %r34, 992;
	add.s32 	%r182, %r181, 32;
	setp.gt.s32 	%p27, %r182, %r67;
	not.b32 	%r183, %r181;
	add.s32 	%r184, %r67, %r183;
	selp.b32 	%r179, %r184, 31, %p27;
	mov.b32 	%r157, %f522;
	mov.b32 	%r158, 1;
	mov.b32 	%r180, -1;
	// begin inline asm
	shfl.sync.down.b32 %r156, %r157, %r158, %r179, %r180;
	// end inline asm
	setp.lt.s32 	%p28, %r155, %r179;
	mov.b32 	%f181, %r156;
	add.f32 	%f182, %f522, %f181;
	selp.f32 	%f183, %f182, %f522, %p28;
	mov.b32 	%r162, %f183;
	mov.b32 	%r163, 2;
	// begin inline asm
	shfl.sync.down.b32 %r161, %r162, %r163, %r179, %r180;
	// end inline asm
	add.s32 	%r185, %r155, 2;
	setp.gt.s32 	%p29, %r185, %r179;
	mov.b32 	%f184, %r161;
	add.f32 	%f185, %f183, %f184;
	selp.f32 	%f186, %f183, %f185, %p29;
	mov.b32 	%r167, %f186;
	mov.b32 	%r168, 4;
	// begin inline asm
	shfl.sync.down.b32 %r166, %r167, %r168, %r179, %r180;
	// end inline asm
	add.s32 	%r186, %r155, 4;
	setp.gt.s32 	%p30, %r186, %r179;
	mov.b32 	%f187, %r166;
	add.f32 	%f188, %f186, %f187;
	selp.f32 	%f189, %f186, %f188, %p30;
	mov.b32 	%r172, %f189;
	mov.b32 	%r173, 8;
	// begin inline asm
	shfl.sync.down.b32 %r171, %r172, %r173, %r179, %r180;
	// end inline asm
	add.s32 	%r187, %r155, 8;
	setp.gt.s32 	%p31, %r187, %r179;
	mov.b32 	%f190, %r171;
	add.f32 	%f191, %f189, %f190;
	selp.f32 	%f192, %f189, %f191, %p31;
	mov.b32 	%r177, %f192;
	mov.b32 	%r178, 16;
	// begin inline asm
	shfl.sync.down.b32 %r176, %r177, %r178, %r179, %r180;
	// end inline asm
	add.s32 	%r188, %r155, 16;
	setp.gt.s32 	%p32, %r188, %r179;
	mov.b32 	%f193, %r176;
	add.f32 	%f194, %f192, %f193;
	selp.f32 	%f530, %f192, %f194, %p32;
	setp.ne.s32 	%p33, %r155, 0;
	@%p33 bra 	$L__BB4_54;
	shr.u32 	%r189, %r34, 3;
	and.b32  	%r190, %r189, 124;
	mov.u32 	%r191, _ZZN3cub18CUB_300001_SM_10006detail6reduce28DeviceReduceSingleTileKernelINS2_10policy_hubIfjN4cuda3std3__44plusIfEEE10Policy1000EPfSC_iS9_ffNS7_10__identityEEEvT0_T1_T2_T3_T4_T6_E12temp_storage;
	add.s32 	%r192, %r191, %r190;
	st.shared.f32 	[%r192+16], %f530;
$L__BB4_54:
	bar.sync 	0;
	setp.ne.s32 	%p34, %r34, 0;
	@%p34 bra 	$L__BB4_72;
	setp.gt.s32 	%p35, %r67, 32;
	ld.shared.f32 	%f195, [_ZZN3cub18CUB_300001_SM_10006detail6reduce28DeviceReduceSingleTileKernelINS2_10policy_hubIfjN4cuda3std3__44plusIfEEE10Policy1000EPfSC_iS9_ffNS7_10__identityEEEvT0_T1_T2_T3_T4_T6_E12temp_storage+20];
	add.f32 	%f196, %f530, %f195;
	selp.f32 	%f197, %f196, %f530, %p35;
	setp.gt.s32 	%p36, %r67, 64;
	ld.shared.f32 	%f198, [_ZZN3cub18CUB_300001_SM_10006detail6reduce28DeviceReduceSingleTileKernelINS2_10policy_hubIfjN4cuda3std3__44plusIfEEE10Policy1000EPfSC_iS9_ffNS7_10__identityEEEvT0_T1_T2_T3_T4_T6_E12temp_storage+24];
	add.f32 	%f199, %f198, %f197;
	selp.f32 	%f200, %f199, %f197, %p36;
	setp.gt.s32 	%p37, %r67, 96;
	ld.shared.f32 	%f201, [_ZZN3cub18CUB_300001_SM_10006detail6reduce28DeviceReduceSingleTileKernelINS2_10policy_hubIfjN4cuda3std3__44plusIfEEE10Policy1000EPfSC_iS9_ffNS7_10__identityEEEvT0_T1_T2_T3_T4_T6_E12temp_storage+28];
	add.f32 	%f202, %f201, %f200;
	selp.f32 	%f203, %f202, %f200, %p37;
	setp.gt.s32 	%p38, %r67, 128;
	ld.shared.f32 	%f204, [_ZZN3cub18CUB_300001_SM_10006detail6reduce28DeviceReduceSingleTileKernelINS2_10policy_hubIfjN4cuda3std3__44plusIfEEE10Policy1000EPfSC_iS9_ffNS7_10__identityEEEvT0_T1_T2_T3_T4_T6_E12temp_storage+32];
	add.f32 	%f205, %f204, %f203;
	selp.f32 	%f206, %f205, %f203, %p38;
	setp.gt.s32 	%p39, %r67, 160;
	ld.shared.f32 	%f207, [_ZZN3cub18CUB_300001_SM_10006detail6reduce28DeviceReduceSingleTileKernelINS2_10policy_hubIfjN4cuda3std3__44plusIfEEE10Policy1000EPfSC_iS9_ffNS7_10__identityEEEvT0_T1_T2_T3_T4_T6_E12temp_storage+36];
	add.f32 	%f208, %f207, %f206;
	selp.f32 	%f209, %f208, %f206, %p39;
	setp.gt.s32 	%p40, %r67, 192;
	ld.shared.f32 	%f210, [_ZZN3cub18CUB_300001_SM_10006detail6reduce28DeviceReduceSingleTileKernelINS2_10policy_hubIfjN4cuda3std3__44plusIfEEE10Policy1000EPfSC_iS9_ffNS7_10__identityEEEvT0_T1_T2_T3_T4_T6_E12temp_storage+40];
	add.f32 	%f211, %f210, %f209;
	selp.f32 	%f212, %f211, %f209, %p40;
	setp.gt.s32 	%p41, %r67, 224;
	ld.shared.f32 	%f213, [_ZZN3cub18CUB_300001_SM_10006detail6reduce28DeviceReduceSingleTileKernelINS2_10policy_hubIfjN4cuda3std3__44plusIfEEE10Policy1000EPfSC_iS9_ffNS7_10__identityEEEvT0_T1_T2_T3_T4_T6_E12temp_storage+44];
	add.f32 	%f214, %f213, %f212;
	selp.f32 	%f215, %f214, %f212, %p41;
	setp.gt.s32 	%p42, %r67, 256;
	ld.shared.f32 	%f216, [_ZZN3cub18CUB_300001_SM_10006detail6reduce28DeviceReduceSingleTileKernelINS2_10policy_hubIfjN4cuda3std3__44plusIfEEE10Policy1000EPfSC_iS9_ffNS7_10__identityEEEvT0_T1_T2_T3_T4_T6_E12temp_storage+48];
	add.f32 	%f217, %f216, %f215;
	selp.f32 	%f218, %f217, %f215, %p42;
	setp.gt.s32 	%p43, %r67, 288;
	ld.shared.f32 	%f219, [_ZZN3cub18CUB_300001_SM_10006detail6reduce28DeviceReduceSingleTileKernelINS2_10policy_hubIfjN4cuda3std3__44plusIfEEE10Policy1000EPfSC_iS9_ffNS7_10__identityEEEvT0_T1_T2_T3_T4_T6_E12temp_storage+52];
	add.f32 	%f220, %f219, %f218;
	selp.f32 	%f221, %f220, %f218, %p43;
	setp.gt.s32 	%p44, %r67, 320;
	ld.shared.f32 	%f222, [_ZZN3cub18CUB_300001_SM_10006detail6reduce28DeviceReduceSingleTileKernelINS2_10policy_hubIfjN4cuda3std3__44plusIfEEE10Policy1000EPfSC_iS9_ffNS7_10__identityEEEvT0_T1_T2_T3_T4_T6_E12temp_storage+56];
	add.f32 	%f223, %f222, %f221;
	selp.f32 	%f224, %f223, %f221, %p44;
	setp.gt.s32 	%p45, %r67, 352;
	ld.shared.f32 	%f225, [_ZZN3cub18CUB_300001_SM_10006detail6reduce28DeviceReduceSingleTileKernelINS2_10policy_hubIfjN4cuda3std3__44plusIfEEE10Policy1000EPfSC_iS9_ffNS7_10__identityEEEvT0_T1_T2_T3_T4_T6_E12temp_storage+60];
	add.f32 	%f226, %f225, %f224;
	selp.f32 	%f227, %f226, %f224, %p45;
	setp.gt.s32 	%p46, %r67, 384;
	ld.shared.f32 	%f228, [_ZZN3cub18CUB_300001_SM_10006detail6reduce28DeviceReduceSingleTileKernelINS2_10policy_hubIfjN4cuda3std3__44plusIfEEE10Policy1000EPfSC_iS9_ffNS7_10__identityEEEvT0_T1_T2_T3_T4_T6_E12temp_storage+64];
	add.f32 	%f229, %f228, %f227;
	selp.f32 	%f230, %f229, %f227, %p46;
	setp.gt.s32 	%p47, %r67, 416;
	ld.shared.f32 	%f231, [_ZZN3cub18CUB_300001_SM_10006detail6reduce28DeviceReduceSingleTileKernelINS2_10policy_hubIfjN4cuda3std3__44plusIfEEE10Policy1000EPfSC_iS9_ffNS7_10__identityEEEvT0_T1_T2_T3_T4_T6_E12temp_storage+68];
	add.f32 	%f232, %f231, %f230;
	selp.f32 	%f233, %f232, %f230, %p47;
	setp.gt.s32 	%p48, %r67, 448;
	ld.shared.f32 	%f234, [_ZZN3cub18CUB_300001_SM_10006detail6reduce28DeviceReduceSingleTileKernelINS2_10policy_hubIfjN4cuda3std3__44plusIfEEE10Policy1000EPfSC_iS9_ffNS7_10__identityEEEvT0_T1_T2_T3_T4_T6_E12temp_storage+72];
	add.f32 	%f235, %f234, %f233;
	selp.f32 	%f236, %f235, %f233, %p48;
	setp.gt.s32 	%p49, %r67, 480;
	ld.shared.f32 	%f237, [_ZZN3cub18CUB_300001_SM_10006detail6reduce28DeviceReduceSingleTileKernelINS2_10policy_hubIfjN4cuda3std3__44plusIfEEE10Policy1000EPfSC_iS9_ffNS7_10__identityEEEvT0_T1_T2_T3_T4_T6_E12temp_storage+76];
	add.f32 	%f238, %f237, %f236;
	selp.f32 	%f530, %f238, %f236, %p49;
	bra.uni 	$L__BB4_72;
$L__BB4_56:
	mov.u32 	%r46, %tid.x;
	mul.wide.u32 	%rd35, %r46, 4;
	add.s64 	%rd19, %rd16, %rd35;
	// begin inline asm
	ld.global.nc.u32 %r68, [%rd19];
	// end inline asm
	mov.b32 	%f59, %r68;
	add.s64 	%rd20, %rd19, 2048;
	// begin inline asm
	ld.global.nc.u32 %r69, [%rd20];
	// end inline asm
	mov.b32 	%f60, %r69;
	add.s64 	%rd21, %rd19, 4096;
	// begin inline asm
	ld.global.nc.u32 %r70, [%rd21];
	// end inline asm
	mov.b32 	%f61, %r70;
	add.s64 	%rd22, %rd19, 6144;
	// begin inline asm
	ld.global.nc.u32 %r71, [%rd22];
	// end inline asm
	mov.b32 	%f62, %r71;
	add.s64 	%rd23, %rd19, 8192;
	// begin inline asm
	ld.global.nc.u32 %r72, [%rd23];
	// end inline asm
	mov.b32 	%f63, %r72;
	add.s64 	%rd24, %rd19, 10240;
	// begin inline asm
	ld.global.nc.u32 %r73, [%rd24];
	// end inline asm
	mov.b32 	%f64, %r73;
	add.s64 	%rd25, %rd19, 12288;
	// begin inline asm
	ld.global.nc.u32 %r74, [%rd25];
	// end inline asm
	mov.b32 	%f65, %r74;
	add.s64 	%rd26, %rd19, 14336;
	// begin inline asm
	ld.global.nc.u32 %r75, [%rd26];
	// end inline asm
	mov.b32 	%f66, %r75;
	add.s64 	%rd27, %rd19, 16384;
	// begin inline asm
	ld.global.nc.u32 %r76, [%rd27];
	// end inline asm
	mov.b32 	%f67, %r76;
	add.s64 	%rd28, %rd19, 18432;
	// begin inline asm
	ld.global.nc.u32 %r77, [%rd28];
	// end inline asm
	mov.b32 	%f68, %r77;
	add.s64 	%rd29, %rd19, 20480;
	// begin inline asm
	ld.global.nc.u32 %r78, [%rd29];
	// end inline asm
	mov.b32 	%f69, %r78;
	add.s64 	%rd30, %rd19, 22528;
	// begin inline asm
	ld.global.nc.u32 %r79, [%rd30];
	// end inline asm
	mov.b32 	%f70, %r79;
	add.s64 	%rd31, %rd19, 24576;
	// begin inline asm
	ld.global.nc.u32 %r80, [%rd31];
	// end inline asm
	mov.b32 	%f71, %r80;
	add.s64 	%rd32, %rd19, 26624;
	// begin inline asm
	ld.global.nc.u32 %r81, [%rd32];
	// end inline asm
	mov.b32 	%f72, %r81;
	add.s64 	%rd33, %rd19, 28672;
	// begin inline asm
	ld.global.nc.u32 %r82, [%rd33];
	// end inline asm
	mov.b32 	%f73, %r82;
	add.s64 	%rd34, %rd19, 30720;
	// begin inline asm
	ld.global.nc.u32 %r83, [%rd34];
	// end inline asm
	mov.b32 	%f74, %r83;
	add.f32 	%f75, %f59, %f60;
	add.f32 	%f76, %f61, %f62;
	add.f32 	%f77, %f63, %f64;
	add.f32 	%f78, %f65, %f66;
	add.f32 	%f79, %f67, %f68;
	add.f32 	%f80, %f69, %f70;
	add.f32 	%f81, %f71, %f72;
	add.f32 	%f82, %f73, %f74;
	add.f32 	%f83, %f75, %f76;
	add.f32 	%f84, %f77, %f78;
	add.f32 	%f85, %f79, %f80;
	add.f32 	%f86, %f81, %f82;
	add.f32 	%f87, %f83, %f84;
	add.f32 	%f88, %f85, %f86;
	add.f32 	%f529, %f87, %f88;
	setp.lt.u32 	%p4, %r67, 16384;
	mov.b32 	%r400, 8192;
	@%p4 bra 	$L__BB4_60;
	add.s32 	%r47, %r67, -8192;
	mov.b32 	%r400, 8192;
$L__BB4_58:
	mul.wide.s32 	%rd52, %r400, 4;
	add.s64 	%rd36, %rd19, %rd52;
	// begin inline asm
	ld.global.nc.u32 %r86, [%rd36];
	// end inline asm
	mov.b32 	%f89, %r86;
	add.s64 	%rd37, %rd36, 2048;
	// begin inline asm
	ld.global.nc.u32 %r87, [%rd37];
	// end inline asm
	mov.b32 	%f90, %r87;
	add.s64 	%rd38, %rd36, 4096;
	// begin inline asm
	ld.global.nc.u32 %r88, [%rd38];
	// end inline asm
	mov.b32 	%f91, %r88;
	add.s64 	%rd39, %rd36, 6144;
	// begin inline asm
	ld.global.nc.u32 %r89, [%rd39];
	// end inline asm
	mov.b32 	%f92, %r89;
	add.s64 	%rd40, %rd36, 8192;
	// begin inline asm
	ld.global.nc.u32 %r90, [%rd40];
	// end inline asm
	mov.b32 	%f93, %r90;
	add.s64 	%rd41, %rd36, 10240;
	// begin inline asm
	ld.global.nc.u32 %r91, [%rd41];
	// end inline asm
	mov.b32 	%f94, %r91;
	add.s64 	%rd42, %rd36, 12288;
	// begin inline asm
	ld.global.nc.u32 %r92, [%rd42];
	// end inline asm
	mov.b32 	%f95, %r92;
	add.s64 	%rd43, %rd36, 14336;
	// begin inline asm
	ld.global.nc.u32 %r93, [%rd43];
	// end inline asm
	mov.b32 	%f96, %r93;
	add.s64 	%rd44, %rd36, 16384;
	// begin inline asm
	ld.global.nc.u32 %r94, [%rd44];
	// end inline asm
	mov.b32 	%f97, %r94;
	add.s64 	%rd45, %rd36, 18432;
	// begin inline asm
	ld.global.nc.u32 %r95, [%rd45];
	// end inline asm
	mov.b32 	%f98, %r95;
	add.s64 	%rd46, %rd36, 20480;
	// begin inline asm
	ld.global.nc.u32 %r96, [%rd46];
	// end inline asm
	mov.b32 	%f99, %r96;
	add.s64 	%rd47, %rd36, 22528;
	// begin inline asm
	ld.global.nc.u32 %r97, [%rd47];
	// end inline asm
	mov.b32 	%f100, %r97;
	add.s64 	%rd48, %rd36, 24576;
	// begin inline asm
	ld.global.nc.u32 %r98, [%rd48];
	// end inline asm
	mov.b32 	%f101, %r98;
	add.s64 	%rd49, %rd36, 26624;
	// begin inline asm
	ld.global.nc.u32 %r99, [%rd49];
	// end inline asm
	mov.b32 	%f102, %r99;
	add.s64 	%rd50, %rd36, 28672;
	// begin inline asm
	ld.global.nc.u32 %r100, [%rd50];
	// end inline asm
	mov.b32 	%f103, %r100;
	add.s64 	%rd51, %rd36, 30720;
	// begin inline asm
	ld.global.nc.u32 %r101, [%rd51];
	// end inline asm
	mov.b32 	%f104, %r101;
	add.f32 	%f105, %f529, %f89;
	add.f32 	%f106, %f90, %f91;
	add.f32 	%f107, %f92, %f93;
	add.f32 	%f108, %f94, %f95;
	add.f32 	%f109, %f96, %f97;
	add.f32 	%f110, %f98, %f99;
	add.f32 	%f111, %f100, %f101;
	add.f32 	%f112, %f102, %f103;
	add.f32 	%f113, %f105, %f106;
	add.f32 	%f114, %f107, %f108;
	add.f32 	%f115, %f109, %f110;
	add.f32 	%f116, %f111, %f112;
	add.f32 	%f117, %f113, %f114;
	add.f32 	%f118, %f115, %f116;
	add.f32 	%f119, %f117, %f118;
	add.f32 	%f529, %f119, %f104;
	sub.s32 	%r102, %r67, %r400;
	setp.lt.s32 	%p5, %r102, 8192;
	@%p5 bra 	$L__BB4_68;
	add.s32 	%r400, %r400, 8192;
	setp.le.s32 	%p6, %r400, %r47;
	@%p6 bra 	$L__BB4_58;
$L__BB4_60:
	setp.le.s32 	%p7, %r67, %r400;
	@%p7 bra 	$L__BB4_68;
	sub.s32 	%r51, %r67, %r400;
	setp.ge.s32 	%p8, %r46, %r51;
	@%p8 bra 	$L__BB4_68;
	not.b32 	%r103, %r46;
	add.s32 	%r104, %r67, %r103;
	sub.s32 	%r52, %r104, %r400;
	and.b32  	%r105, %r52, 1536;
	setp.eq.s32 	%p9, %r105, 1536;
	mov.u32 	%r404, %r46;
	@%p9 bra 	$L__BB4_65;
	add.s32 	%r402, %r46, %r400;
	shr.u32 	%r106, %r52, 9;
	add.s32 	%r107, %r106, 1;
	and.b32  	%r108, %r107, 3;
	neg.s32 	%r401, %r108;
	mov.u32 	%r404, %r46;
$L__BB4_64:
	.pragma "nounroll";
	mul.wide.u32 	%rd54, %r402, 4;
	add.s64 	%rd53, %rd16, %rd54;
	// begin inline asm
	ld.global.nc.u32 %r109, [%rd53];
	// end inline asm
	mov.b32 	%f121, %r109;
	add.f32 	%f529, %f529, %f121;
	add.s32 	%r404, %r404, 512;
	add.s32 	%r402, %r402, 512;
	add.s32 	%r401, %r401, 1;
	setp.ne.s32 	%p10, %r401, 0;
	@%p10 bra 	$L__BB4_64;
$L__BB4_65:
	setp.lt.u32 	%p11, %r52, 1536;
	@%p11 bra 	$L__BB4_68;
	cvt.u64.u32 	%rd55, %r404;
	cvt.u64.u32 	%rd56, %r400;
	add.s64 	%rd57, %rd55, %rd56;
	shl.b64 	%rd58, %rd57, 2;
	add.s64 	%rd59, %rd58, %rd16;
	add.s64 	%rd132, %rd59, 4096;
	add.s32 	%r405, %r404, %r400;
$L__BB4_67:
	mul.wide.u32 	%rd64, %r405, 4;
	add.s64 	%rd60, %rd16, %rd64;
	// begin inline asm
	ld.global.nc.u32 %r110, [%rd60];
	// end inline asm
	mov.b32 	%f122, %r110;
	add.f32 	%f123, %f529, %f122;
	add.s64 	%rd61, %rd132, -2048;
	// begin inline asm
	ld.global.nc.u32 %r111, [%rd61];
	// end inline asm
	mov.b32 	%f124, %r111;
	add.f32 	%f125, %f123, %f124;
	// begin inline asm
	ld.global.nc.u32 %r112, [%rd132];
	// end inline asm
	mov.b32 	%f126, %r112;
	add.f32 	%f127, %f125, %f126;
	add.s64 	%rd63, %rd132, 2048;
	// begin inline asm
	ld.global.nc.u32 %r113, [%rd63];
	// end inline asm
	mov.b32 	%f128, %r113;
	add.f32 	%f529, %f127, %f128;
	add.s32 	%r404, %r404, 2048;
	add.s64 	%rd132, %rd132, 8192;
	add.s32 	%r405, %r405, 2048;
	setp.lt.s32 	%p12, %r404, %r51;
	@%p12 bra 	$L__BB4_67;
$L__BB4_68:
	// begin inline asm
	mov.u32 %r114, %laneid;
	// end inline asm
	mov.b32 	%r116, %f529;
	mov.b32 	%r117, 1;
	mov.b32 	%r138, 31;
	mov.b32 	%r139, -1;
	// begin inline asm
	shfl.sync.down.b32 %r115, %r116, %r117, %r138, %r139;
	// end inline asm
	setp.gt.s32 	%p13, %r114, 30;
	mov.b32 	%f129, %r115;
	add.f32 	%f130, %f529, %f129;
	selp.f32 	%f131, %f529, %f130, %p13;
	mov.b32 	%r121, %f131;
	mov.b32 	%r122, 2;
	// begin inline asm
	shfl.sync.down.b32 %r120, %r121, %r122, %r138, %r139;
	// end inline asm
	setp.gt.s32 	%p14, %r114, 29;
	mov.b32 	%f132, %r120;
	add.f32 	%f133, %f131, %f132;
	selp.f32 	%f134, %f131, %f133, %p14;
	mov.b32 	%r126, %f134;
	mov.b32 	%r127, 4;
	// begin inline asm
	shfl.sync.down.b32 %r125, %r126, %r127, %r138, %r139;
	// end inline asm
	setp.gt.s32 	%p15, %r114, 27;
	mov.b32 	%f135, %r125;
	add.f32 	%f136, %f134, %f135;
	selp.f32 	%f137, %f134, %f136, %p15;
	mov.b32 	%r131, %f137;
	mov.b32 	%r132, 8;
	// begin inline asm
	shfl.sync.down.b32 %r130, %r131, %r132, %r138, %r139;
	// end inline asm
	setp.gt.s32 	%p16, %r114, 23;
	mov.b32 	%f138, %r130;
	add.f32 	%f139, %f137, %f138;
	selp.f32 	%f140, %f137, %f139, %p16;
	mov.b32 	%r136, %f140;
	mov.b32 	%r137, 16;
	// begin inline asm
	shfl.sync.down.b32 %r135, %r136, %r137, %r138, %r139;
	// end inline asm
	setp.gt.s32 	%p17, %r114, 15;
	mov.b32 	%f141, %r135;
	add.f32 	%f54, %f140, %f141;
	selp.f32 	%f530, %f140, %f54, %p17;
	setp.ne.s32 	%p18, %r114, 0;
	@%p18 bra 	$L__BB4_70;
	shr.u32 	%r140, %r46, 3;
	and.b32  	%r141, %r140, 124;
	mov.u32 	%r142, _ZZN3cub18CUB_300001_SM_10006detail6reduce28DeviceReduceSingleTileKernelINS2_10policy_hubIfjN4cuda3std3__44plusIfEEE10Policy1000EPfSC_iS9_ffNS7_10__identityEEEvT0_T1_T2_T3_T4_T6_E12temp_storage;
	add.s32 	%r143, %r142, %r141;
	st.shared.f32 	[%r143+16], %f54;
$L__BB4_70:
	bar.sync 	0;
	setp.ne.s32 	%p19, %r46, 0;
	@%p19 bra 	$L__BB4_72;
	ld.shared.f32 	%f142, [_ZZN3cub18CUB_300001_SM_10006detail6reduce28DeviceReduceSingleTileKernelINS2_10policy_hubIfjN4cuda3std3__44plusIfEEE10Policy1000EPfSC_iS9_ffNS7_10__identityEEEvT0_T1_T2_T3_T4_T6_E12temp_storage+20];
	add.f32 	%f143, %f530, %f142;
	ld.shared.f32 	%f144, [_ZZN3cub18CUB_300001_SM_10006detail6reduce28DeviceReduceSingleTileKernelINS2_10policy_hubIfjN4cuda3std3__44plusIfEEE10Policy1000EPfSC_iS9_ffNS7_10__identityEEEvT0_T1_T2_T3_T4_T6_E12temp_storage+24];
	add.f32 	%f145, %f143, %f144;
	ld.shared.f32 	%f146, [_ZZN3cub18CUB_300001_SM_10006detail6reduce28DeviceReduceSingleTileKernelINS2_10policy_hubIfjN4cuda3std3__44plusIfEEE10Policy1000EPfSC_iS9_ffNS7_10__identityEEEvT0_T1_T2_T3_T4_T6_E12temp_storage+28];
	add.f32 	%f147, %f145, %f146;
	ld.shared.f32 	%f148, [_ZZN3cub18CUB_300001_SM_10006detail6reduce28DeviceReduceSingleTileKernelINS2_10policy_hubIfjN4cuda3std3__44plusIfEEE10Policy1000EPfSC_iS9_ffNS7_10__identityEEEvT0_T1_T2_T3_T4_T6_E12temp_storage+32];
	add.f32 	%f149, %f147, %f148;
	ld.shared.f32 	%f150, [_ZZN3cub18CUB_300001_SM_10006detail6reduce28DeviceReduceSingleTileKernelINS2_10policy_hubIfjN4cuda3std3__44plusIfEEE10Policy1000EPfSC_iS9_ffNS7_10__identityEEEvT0_T1_T2_T3_T4_T6_E12temp_storage+36];
	add.f32 	%f151, %f149, %f150;
	ld.shared.f32 	%f152, [_ZZN3cub18CUB_300001_SM_10006detail6reduce28DeviceReduceSingleTileKernelINS2_10policy_hubIfjN4cuda3std3__44plusIfEEE10Policy1000EPfSC_iS9_ffNS7_10__identityEEEvT0_T1_T2_T3_T4_T6_E12temp_storage+40];
	add.f32 	%f153, %f151, %f152;
	ld.shared.f32 	%f154, [_ZZN3cub18CUB_300001_SM_10006detail6reduce28DeviceReduceSingleTileKernelINS2_10policy_hubIfjN4cuda3std3__44plusIfEEE10Policy1000EPfSC_iS9_ffNS7_10__identityEEEvT0_T1_T2_T3_T4_T6_E12temp_storage+44];
	add.f32 	%f155, %f153, %f154;
	ld.shared.f32 	%f156, [_ZZN3cub18CUB_300001_SM_10006detail6reduce28DeviceReduceSingleTileKernelINS2_10policy_hubIfjN4cuda3std3__44plusIfEEE10Policy1000EPfSC_iS9_ffNS7_10__identityEEEvT0_T1_T2_T3_T4_T6_E12temp_storage+48];
	add.f32 	%f157, %f155, %f156;
	ld.shared.f32 	%f158, [_ZZN3cub18CUB_300001_SM_10006detail6reduce28DeviceReduceSingleTileKernelINS2_10policy_hubIfjN4cuda3std3__44plusIfEEE10Policy1000EPfSC_iS9_ffNS7_10__identityEEEvT0_T1_T2_T3_T4_T6_E12temp_storage+52];
	add.f32 	%f159, %f157, %f158;
	ld.shared.f32 	%f160, [_ZZN3cub18CUB_300001_SM_10006detail6reduce28DeviceReduceSingleTileKernelINS2_10policy_hubIfjN4cuda3std3__44plusIfEEE10Policy1000EPfSC_iS9_ffNS7_10__identityEEEvT0_T1_T2_T3_T4_T6_E12temp_storage+56];
	add.f32 	%f161, %f159, %f160;
	ld.shared.f32 	%f162, [_ZZN3cub18CUB_300001_SM_10006detail6reduce28DeviceReduceSingleTileKernelINS2_10policy_hubIfjN4cuda3std3__44plusIfEEE10Policy1000EPfSC_iS9_ffNS7_10__identityEEEvT0_T1_T2_T3_T4_T6_E12temp_storage+60];
	add.f32 	%f163, %f161, %f162;
	ld.shared.f32 	%f164, [_ZZN3cub18CUB_300001_SM_10006detail6reduce28DeviceReduceSingleTileKernelINS2_10policy_hubIfjN4cuda3std3__44plusIfEEE10Policy1000EPfSC_iS9_ffNS7_10__identityEEEvT0_T1_T2_T3_T4_T6_E12temp_storage+64];
	add.f32 	%f165, %f163, %f164;
	ld.shared.f32 	%f166, [_ZZN3cub18CUB_300001_SM_10006detail6reduce28DeviceReduceSingleTileKernelINS2_10policy_hubIfjN4cuda3std3__44plusIfEEE10Policy1000EPfSC_iS9_ffNS7_10__identityEEEvT0_T1_T2_T3_T4_T6_E12temp_storage+68];
	add.f32 	%f167, %f165, %f166;
	ld.shared.f32 	%f168, [_ZZN3cub18CUB_300001_SM_10006detail6reduce28DeviceReduceSingleTileKernelINS2_10policy_hubIfjN4cuda3std3__44plusIfEEE10Policy1000EPfSC_iS9_ffNS7_10__identityEEEvT0_T1_T2_T3_T4_T6_E12temp_storage+72];
	add.f32 	%f169, %f167, %f168;
	ld.shared.f32 	%f170, [_ZZN3cub18CUB_300001_SM_10006detail6reduce28DeviceReduceSingleTileKernelINS2_10policy_hubIfjN4cuda3std3__44plusIfEEE10Policy1000EPfSC_iS9_ffNS7_10__identityEEEvT0_T1_T2_T3_T4_T6_E12temp_storage+76];
	add.f32 	%f530, %f169, %f170;
$L__BB4_72:
	mov.u32 	%r379, %tid.x;
	setp.ne.s32 	%p111, %r379, 0;
	@%p111 bra 	$L__BB4_74;
	add.f32 	%f503, %f58, %f530;
	st.global.f32 	[%rd1], %f503;
$L__BB4_74:
	ret;

}
	// .globl	_ZN3cub18CUB_300001_SM_10006detail6reduce28DeviceReduceSingleTileKernelINS2_10policy_hubIfyN4cuda3std3__44plusIfEEE10Policy1000EN6thrust24THRUST_300001_SM_1000_NS10device_ptrIfEEPfyS9_ffNS7_10__identityEEEvT0_T1_T2_T3_T4_T6_
.visible .entry _ZN3cub18CUB_300001_SM_10006detail6reduce28DeviceReduceSingleTileKernelINS2_10policy_hubIfyN4cuda3std3__44plusIfEEE10Policy1000EN6thrust24THRUST_300001_SM_1000_NS10device_ptrIfEEPfyS9_ffNS7_10__identityEEEvT0_T1_T2_T3_T4_T6_(
	.param .align 8 .b8 _ZN3cub18CUB_300001_SM_10006detail6reduce28DeviceReduceSingleTileKernelINS2_10policy_hubIfyN4cuda3std3__44plusIfEEE10Policy1000EN6thrust24THRUST_300001_SM_1000_NS10device_ptrIfEEPfyS9_ffNS7_10__identityEEEvT0_T1_T2_T3_T4_T6__param_0[8],
	.param .u64 .ptr .align 1 _ZN3cub18CUB_300001_SM_10006detail6reduce28DeviceReduceSingleTileKernelINS2_10policy_hubIfyN4cuda3std3__44plusIfEEE10Policy1000EN6thrust24THRUST_300001_SM_1000_NS10device_ptrIfEEPfyS9_ffNS7_10__identityEEEvT0_T1_T2_T3_T4_T6__param_1,
	.param .u64 _ZN3cub18CUB_300001_SM_10006detail6reduce28DeviceReduceSingleTileKernelINS2_10policy_hubIfyN4cuda3std3__44plusIfEEE10Policy1000EN6thrust24THRUST_300001_SM_1000_NS10device_ptrIfEEPfyS9_ffNS7_10__identityEEEvT0_T1_T2_T3_T4_T6__param_2,
	.param .align 1 .b8 _ZN3cub18CUB_300001_SM_10006detail6reduce28DeviceReduceSingleTileKernelINS2_10policy_hubIfyN4cuda3std3__44plusIfEEE10Policy1000EN6thrust24THRUST_300001_SM_1000_NS10device_ptrIfEEPfyS9_ffNS7_10__identityEEEvT0_T1_T2_T3_T4_T6__param_3[1],
	.param .f32 _ZN3cub18CUB_300001_SM_10006detail6reduce28DeviceReduceSingleTileKernelINS2_10policy_hubIfyN4cuda3std3__44plusIfEEE10Policy1000EN6thrust24THRUST_300001_SM_1000_NS10device_ptrIfEEPfyS9_ffNS7_10__identityEEEvT0_T1_T2_T3_T4_T6__param_4,
	.param .align 1 .b8 _ZN3cub18CUB_300001_SM_10006detail6reduce28DeviceReduceSingleTileKernelINS2_10policy_hubIfyN4cuda3std3__44plusIfEEE10Policy1000EN6thrust24THRUST_300001_SM_1000_NS10device_ptrIfEEPfyS9_ffNS7_10__identityEEEvT0_T1_T2_T3_T4_T6__param_5[1]
)
.maxntid 256
.minnctapersm 1
{
	.reg .pred 	%p<59>;
	.reg .b32 	%r<171>;
	.reg .b32 	%f<328>;
	.reg .b64 	%rd<56>;
	// demoted variable
	.shared .align 4 .b8 _ZZN3cub18CUB_300001_SM_10006detail6reduce28DeviceReduceSingleTileKernelINS2_10policy_hubIfyN4cuda3std3__44plusIfEEE10Policy1000EN6thrust24THRUST_300001_SM_1000_NS10device_ptrIfEEPfyS9_ffNS7_10__identityEEEvT0_T1_T2_T3_T4_T6_E12temp_storage[44];
	ld.param.u64 	%rd18, [_ZN3cub18CUB_300001_SM_10006detail6reduce28DeviceReduceSingleTileKernelINS2_10policy_hubIfyN4cuda3std3__44plusIfEEE10Policy1000EN6thrust24THRUST_300001_SM_1000_NS10device_ptrIfEEPfyS9_ffNS7_10__identityEEEvT0_T1_T2_T3_T4_T6__param_0];
	ld.param.u64 	%rd20, [_ZN3cub18CUB_300001_SM_10006detail6reduce28DeviceReduceSingleTileKernelINS2_10policy_hubIfyN4cuda3std3__44plusIfEEE10Policy1000EN6thrust24THRUST_300001_SM_1000_NS10device_ptrIfEEPfyS9_ffNS7_10__identityEEEvT0_T1_T2_T3_T4_T6__param_1];
	ld.param.u64 	%rd19, [_ZN3cub18CUB_300001_SM_10006detail6reduce28DeviceReduceSingleTileKernelINS2_10policy_hubIfyN4cuda3std3__44plusIfEEE10Policy1000EN6thrust24THRUST_300001_SM_1000_NS10device_ptrIfEEPfyS9_ffNS7_10__identityEEEvT0_T1_T2_T3_T4_T6__param_2];
	ld.param.f32 	%f42, [_ZN3cub18CUB_300001_SM_10006detail6reduce28DeviceReduceSingleTileKernelINS2_10policy_hubIfyN4cuda3std3__44plusIfEEE10Policy1000EN6thrust24THRUST_300001_SM_1000_NS10device_ptrIfEEPfyS9_ffNS7_10__identityEEEvT0_T1_T2_T3_T4_T6__param_4];
	cvta.to.global.u64 	%rd1, %rd20;
	setp.ne.s64 	%p1, %rd19, 0;
	@%p1 bra 	$L__BB5_3;
	mov.u32 	%r156, %tid.x;
	setp.ne.s32 	%p58, %r156, 0;
	@%p58 bra 	$L__BB5_51;
	st.global.f32 	[%rd1], %f42;
	bra.uni 	$L__BB5_51;
$L__BB5_3:
	cvta.to.global.u64 	%rd2, %rd18;
	setp.gt.u64 	%p2, %rd19, 4095;
	@%p2 bra 	$L__BB5_28;
	cvt.u32.u64 	%r1, %rd19;
	mov.u32 	%r2, %tid.x;
	setp.ge.u32 	%p24, %r2, %r1;
	mov.f32 	%f315, 0f00000000;
	mov.u32 	%r160, %r2;
	@%p24 bra 	$L__BB5_6;
	mul.wide.u32 	%rd41, %r2, 4;
	add.s64 	%rd42, %rd2, %rd41;
	ld.global.f32 	%f315, [%rd42];
	add.s32 	%r160, %r2, 256;
$L__BB5_6:
	setp.ge.u32 	%p25, %r160, %r1;
	@%p25 bra 	$L__BB5_19;
	not.b32 	%r83, %r160;
	add.s32 	%r84, %r83, %r1;
	shr.u32 	%r85, %r84, 8;
	add.s32 	%r5, %r85, 1;
	and.b32  	%r6, %r5, 15;
	setp.lt.u32 	%p26, %r84, 3840;
	@%p26 bra 	$L__BB5_10;
	and.b32  	%r86, %r5, 33554416;
	neg.s32 	%r158, %r86;
	mul.wide.u32 	%rd43, %r160, 4;
	add.s64 	%rd44, %rd43, %rd2;
	add.s64 	%rd51, %rd44, 8192;
$L__BB5_9:
	.pragma "nounroll";
	ld.global.f32 	%f189, [%rd51+-8192];
	add.f32 	%f190, %f315, %f189;
	ld.global.f32 	%f191, [%rd51+-7168];
	add.f32 	%f192, %f190, %f191;
	ld.global.f32 	%f193, [%rd51+-6144];
	add.f32 	%f194, %f192, %f193;
	ld.global.f32 	%f195, [%rd51+-5120];
	add.f32 	%f196, %f194, %f195;
	ld.global.f32 	%f197, [%rd51+-4096];
	add.f32 	%f198, %f196, %f197;
	ld.global.f32 	%f199, [%rd51+-3072];
	add.f32 	%f200, %f198, %f199;
	ld.global.f32 	%f201, [%rd51+-2048];
	add.f32 	%f202, %f200, %f201;
	ld.global.f32 	%f203, [%rd51+-1024];
	add.f32 	%f204, %f202, %f203;
	ld.global.f32 	%f205, [%rd51];
	add.f32 	%f206, %f204, %f205;
	ld.global.f32 	%f207, [%rd51+1024];
	add.f32 	%f208, %f206, %f207;
	ld.global.f32 	%f209, [%rd51+2048];
	add.f32 	%f210, %f208, %f209;
	ld.global.f32 	%f211, [%rd51+3072];
	add.f32 	%f212, %f210, %f211;
	ld.global.f32 	%f213, [%rd51+4096];
	add.f32 	%f214, %f212, %f213;
	ld.global.f32 	%f215, [%rd51+5120];
	add.f32 	%f216, %f214, %f215;
	ld.global.f32 	%f217, [%rd51+6144];
	add.f32 	%f218, %f216, %f217;
	ld.global.f32 	%f219, [%rd51+7168];
	add.f32 	%f315, %f218, %f219;
	add.s32 	%r160, %r160, 4096;
	add.s32 	%r158, %r158, 16;
	add.s64 	%rd51, %rd51, 16384;
	setp.ne.s32 	%p27, %r158, 0;
	@%p27 bra 	$L__BB5_9;
$L__BB5_10:
	setp.eq.s32 	%p28, %r6, 0;
	@%p28 bra 	$L__BB5_19;
	and.b32  	%r13, %r5, 7;
	setp.lt.u32 	%p29, %r6, 8;
	@%p29 bra 	$L__BB5_13;
	mul.wide.s32 	%rd45, %r160, 4;
	add.s64 	%rd46, %rd2, %rd45;
	ld.global.f32 	%f221, [%rd46];
	add.f32 	%f222, %f315, %f221;
	ld.global.f32 	%f223, [%rd46+1024];
	add.f32 	%f224, %f222, %f223;
	ld.global.f32 	%f225, [%rd46+2048];
	add.f32 	%f226, %f224, %f225;
	ld.global.f32 	%f227, [%rd46+3072];
	add.f32 	%f228, %f226, %f227;
	ld.global.f32 	%f229, [%rd46+4096];
	add.f32 	%f230, %f228, %f229;
	ld.global.f32 	%f231, [%rd46+5120];
	add.f32 	%f232, %f230, %f231;
	ld.global.f32 	%f233, [%rd46+6144];
	add.f32 	%f234, %f232, %f233;
	ld.global.f32 	%f235, [%rd46+7168];
	add.f32 	%f315, %f234, %f235;
	add.s32 	%r160, %r160, 2048;
$L__BB5_13:
	setp.eq.s32 	%p30, %r13, 0;
	@%p30 bra 	$L__BB5_19;
	and.b32  	%r16, %r5, 3;
	setp.lt.u32 	%p31, %r13, 4;
	@%p31 bra 	$L__BB5_16;
	mul.wide.s32 	%rd47, %r160, 4;
	add.s64 	%rd48, %rd2, %rd47;
	ld.global.f32 	%f237, [%rd48];
	add.f32 	%f238, %f315, %f237;
	ld.global.f32 	%f239, [%rd48+1024];
	add.f32 	%f240, %f238, %f239;
	ld.global.f32 	%f241, [%rd48+2048];
	add.f32 	%f242, %f240, %f241;
	ld.global.f32 	%f243, [%rd48+3072];
	add.f32 	%f315, %f242, %f243;
	add.s32 	%r160, %r160, 1024;
$L__BB5_16:
	setp.eq.s32 	%p32, %r16, 0;
	@%p32 bra 	$L__BB5_19;
	neg.s32 	%r163, %r16;
$L__BB5_18:
	.pragma "nounroll";
	mul.wide.s32 	%rd49, %r160, 4;
	add.s64 	%rd50, %rd2, %rd49;
	ld.global.f32 	%f244, [%rd50];
	add.f32 	%f315, %f315, %f244;
	add.s32 	%r160, %r160, 256;
	add.s32 	%r163, %r163, 1;
	setp.ne.s32 	%p33, %r163, 0;
	@%p33 bra 	$L__BB5_18;
$L__BB5_19:
	setp.lt.u64 	%p34, %rd19, 256;
	@%p34 bra 	$L__BB5_24;
	// begin inline asm
	mov.u32 %r125, %laneid;
	// end inline asm
	mov.b32 	%r127, %f315;
	mov.b32 	%r128, 1;
	mov.b32 	%r149, 31;
	mov.b32 	%r150, -1;
	// begin inline asm
	shfl.sync.down.b32 %r126, %r127, %r128, %r149, %r150;
	// end inline asm
	setp.gt.s32 	%p50, %r125, 30;
	mov.b32 	%f279, %r126;
	add.f32 	%f280, %f315, %f279;
	selp.f32 	%f281, %f315, %f280, %p50;
	mov.b32 	%r132, %f281;
	mov.b32 	%r133, 2;
	// begin inline asm
	shfl.sync.down.b32 %r131, %r132, %r133, %r149, %r150;
	// end inline asm
	setp.gt.s32 	%p51, %r125, 29;
	mov.b32 	%f282, %r131;
	add.f32 	%f283, %f281, %f282;
	selp.f32 	%f284, %f281, %f283, %p51;
	mov.b32 	%r137, %f284;
	mov.b32 	%r138, 4;
	// begin inline asm
	shfl.sync.down.b32 %r136, %r137, %r138, %r149, %r150;
	// end inline asm
	setp.gt.s32 	%p52, %r125, 27;
	mov.b32 	%f285, %r136;
	add.f32 	%f286, %f284, %f285;
	selp.f32 	%f287, %f284, %f286, %p52;
	mov.b32 	%r142, %f287;
	mov.b32 	%r143, 8;
	// begin inline asm
	shfl.sync.down.b32 %r141, %r142, %r143, %r149, %r150;
	// end inline asm
	setp.gt.s32 	%p53, %r125, 23;
	mov.b32 	%f288, %r141;
	add.f32 	%f289, %f287, %f288;
	selp.f32 	%f290, %f287, %f289, %p53;
	mov.b32 	%r147, %f290;
	mov.b32 	%r148, 16;
	// begin inline asm
	shfl.sync.down.b32 %r146, %r147, %r148, %r149, %r150;
	// end inline asm
	setp.gt.s32 	%p54, %r125, 15;
	mov.b32 	%f291, %r146;
	add.f32 	%f16, %f290, %f291;
	selp.f32 	%f327, %f290, %f16, %p54;
	setp.ne.s32 	%p55, %r125, 0;
	@%p55 bra 	$L__BB5_22;
	shr.u32 	%r151, %r2, 3;
	and.b32  	%r152, %r151, 124;
	mov.u32 	%r153, _ZZN3cub18CUB_300001_SM_10006detail6reduce28DeviceReduceSingleTileKernelINS2_10policy_hubIfyN4cuda3std3__44plusIfEEE10Policy1000EN6thrust24THRUST_300001_SM_1000_NS10device_ptrIfEEPfyS9_ffNS7_10__identityEEEvT0_T1_T2_T3_T4_T6_E12temp_storage;
	add.s32 	%r154, %r153, %r152;
	st.shared.f32 	[%r154+8], %f16;
$L__BB5_22:
	bar.sync 	0;
	setp.ne.s32 	%p56, %r2, 0;
	@%p56 bra 	$L__BB5_49;
	ld.shared.f32 	%f292, [_ZZN3cub18CUB_300001_SM_10006detail6reduce28DeviceReduceSingleTileKernelINS2_10policy_hubIfyN4cuda3std3__44plusIfEEE10Policy1000EN6thrust24THRUST_300001_SM_1000_NS10device_ptrIfEEPfyS9_ffNS7_10__identityEEEvT0_T1_T2_T3_T4_T6_E12temp_storage+12];
	add.f32 	%f293, %f327, %f292;
	ld.shared.f32 	%f294, [_ZZN3cub18CUB_300001_SM_10006detail6reduce28DeviceReduceSingleTileKernelINS2_10policy_hubIfyN4cuda3std3__44plusIfEEE10Policy1000EN6thrust24THRUST_300001_SM_1000_NS10device_ptrIfEEPfyS9_ffNS7_10__identityEEEvT0_T1_T2_T3_T4_T6_E12temp_storage+16];
	add.f32 	%f295, %f293, %f294;
	ld.shared.f32 	%f296, [_ZZN3cub18CUB_300001_SM_10006detail6reduce28DeviceReduceSingleTileKernelINS2_10policy_hubIfyN4cuda3std3__44plusIfEEE10Policy1000EN6thrust24THRUST_300001_SM_1000_NS10device_ptrIfEEPfyS9_ffNS7_10__identityEEEvT0_T1_T2_T3_T4_T6_E12temp_storage+20];
	add.f32 	%f297, %f295, %f296;
	ld.shared.f32 	%f298, [_ZZN3cub18CUB_300001_SM_10006detail6reduce28DeviceReduceSingleTileKernelINS2_10policy_hubIfyN4cuda3std3__44plusIfEEE10Policy1000EN6thrust24THRUST_300001_SM_1000_NS10device_ptrIfEEPfyS9_ffNS7_10__identityEEEvT0_T1_T2_T3_T4_T6_E12temp_storage+24];
	add.f32 	%f299, %f297, %f298;
	ld.shared.f32 	%f300, [_ZZN3cub18CUB_300001_SM_10006detail6reduce28DeviceReduceSingleTileKernelINS2_10policy_hubIfyN4cuda3std3__44plusIfEEE10Policy1000EN6thrust24THRUST_300001_SM_1000_NS10device_ptrIfEEPfyS9_ffNS7_10__identityEEEvT0_T1_T2_T3_T4_T6_E12temp_storage+28];
	add.f32 	%f301, %f299, %f300;
	ld.shared.f32 	%f302, [_ZZN3cub18CUB_300001_SM_10006detail6reduce28DeviceReduceSingleTileKernelINS2_10policy_hubIfyN4cuda3std3__44plusIfEEE10Policy1000EN6thrust24THRUST_300001_SM_1000_NS10device_ptrIfEEPfyS9_ffNS7_10__identityEEEvT0_T1_T2_T3_T4_T6_E12temp_storage+32];
	add.f32 	%f303, %f301, %f302;
	ld.shared.f32 	%f304, [_ZZN3cub18CUB_300001_SM_10006detail6reduce28DeviceReduceSingleTileKernelINS2_10policy_hubIfyN4cuda3std3__44plusIfEEE10Policy1000EN6thrust24THRUST_300001_SM_1000_NS10device_ptrIfEEPfyS9_ffNS7_10__identityEEEvT0_T1_T2_T3_T4_T6_E12temp_storage+36];
	add.f32 	%f327, %f303, %f304;
	bra.uni 	$L__BB5_49;
$L__BB5_24:
	// begin inline asm
	mov.u32 %r87, %laneid;
	// end inline asm
	and.b32  	%r113, %r2, 992;
	add.s32 	%r114, %r113, 32;
	setp.gt.u32 	%p35, %r114, %r1;
	not.b32 	%r115, %r113;
	add.s32 	%r116, %r1, %r115;
	selp.b32 	%r111, %r116, 31, %p35;
	mov.b32 	%r89, %f315;
	mov.b32 	%r90, 1;
	mov.b32 	%r112, -1;
	// begin inline asm
	shfl.sync.down.b32 %r88, %r89, %r90, %r111, %r112;
	// end inline asm
	setp.lt.s32 	%p36, %r87, %r111;
	mov.b32 	%f245, %r88;
	add.f32 	%f246, %f315, %f245;
	selp.f32 	%f247, %f246, %f315, %p36;
	mov.b32 	%r94, %f247;
	mov.b32 	%r95, 2;
	// begin inline asm
	shfl.sync.down.b32 %r93, %r94, %r95, %r111, %r112;
	// end inline asm
	add.s32 	%r117, %r87, 2;
	setp.gt.s32 	%p37, %r117, %r111;
	mov.b32 	%f248, %r93;
	add.f32 	%f249, %f247, %f248;
	selp.f32 	%f250, %f247, %f249, %p37;
	mov.b32 	%r99, %f250;
	mov.b32 	%r100, 4;
	// begin inline asm
	shfl.sync.down.b32 %r98, %r99, %r100, %r111, %r112;
	// end inline asm
	add.s32 	%r118, %r87, 4;
	setp.gt.s32 	%p38, %r118, %r111;
	mov.b32 	%f251, %r98;
	add.f32 	%f252, %f250, %f251;
	selp.f32 	%f253, %f250, %f252, %p38;
	mov.b32 	%r104, %f253;
	mov.b32 	%r105, 8;
	// begin inline asm
	shfl.sync.down.b32 %r103, %r104, %r105, %r111, %r112;
	// end inline asm
	add.s32 	%r119, %r87, 8;
	setp.gt.s32 	%p39, %r119, %r111;
	mov.b32 	%f254, %r103;
	add.f32 	%f255, %f253, %f254;
	selp.f32 	%f256, %f253, %f255, %p39;
	mov.b32 	%r109, %f256;
	mov.b32 	%r110, 16;
	// begin inline asm
	shfl.sync.down.b32 %r108, %r109, %r110, %r111, %r112;
	// end inline asm
	add.s32 	%r120, %r87, 16;
	setp.gt.s32 	%p40, %r120, %r111;
	mov.b32 	%f257, %r108;
	add.f32 	%f258, %f256, %f257;
	selp.f32 	%f327, %f256, %f258, %p40;
	setp.ne.s32 	%p41, %r87, 0;
	@%p41 bra 	$L__BB5_26;
	shr.u32 	%r121, %r2, 3;
	and.b32  	%r122, %r121, 124;
	mov.u32 	%r123, _ZZN3cub18CUB_300001_SM_10006detail6reduce28DeviceReduceSingleTileKernelINS2_10policy_hubIfyN4cuda3std3__44plusIfEEE10Policy1000EN6thrust24THRUST_300001_SM_1000_NS10device_ptrIfEEPfyS9_ffNS7_10__identityEEEvT0_T1_T2_T3_T4_T6_E12temp_storage;
	add.s32 	%r124, %r123, %r122;
	st.shared.f32 	[%r124+8], %f327;
$L__BB5_26:
	bar.sync 	0;
	setp.ne.s32 	%p42, %r2, 0;
	@%p42 bra 	$L__BB5_49;
	setp.gt.u64 	%p43, %rd19, 32;
	ld.shared.f32 	%f259, [_ZZN3cub18CUB_300001_SM_10006detail6reduce28DeviceReduceSingleTileKernelINS2_10policy_hubIfyN4cuda3std3__44plusIfEEE10Policy1000EN6thrust24THRUST_300001_SM_1000_NS10device_ptrIfEEPfyS9_ffNS7_10__identityEEEvT0_T1_T2_T3_T4_T6_E12temp_storage+12];
	add.f32 	%f260, %f327, %f259;
	selp.f32 	%f261, %f260, %f327, %p43;
	setp.gt.u64 	%p44, %rd19, 64;
	ld.shared.f32 	%f262, [_ZZN3cub18CUB_300001_SM_10006detail6reduce28DeviceReduceSingleTileKernelINS2_10policy_hubIfyN4cuda3std3__44plusIfEEE10Policy1000EN6thrust24THRUST_300001_SM_1000_NS10device_ptrIfEEPfyS9_ffNS7_10__identityEEEvT0_T1_T2_T3_T4_T6_E12temp_storage+16];
	add.f32 	%f263, %f262, %f261;
	selp.f32 	%f264, %f263, %f261, %p44;
	setp.gt.u64 	%p45, %rd19, 96;
	ld.shared.f32 	%f265, [_ZZN3cub18CUB_300001_SM_10006detail6reduce28DeviceReduceSingleTileKernelINS2_10policy_hubIfyN4cuda3std3__44plusIfEEE10Policy1000EN6thrust24THRUST_300001_SM_1000_NS10device_ptrIfEEPfyS9_ffNS7_10__identityEEEvT0_T1_T2_T3_T4_T6_E12temp_storage+20];
	add.f32 	%f266, %f265, %f264;
	selp.f32 	%f267, %f266, %f264, %p45;
	setp.gt.u64 	%p46, %rd19, 128;
	ld.shared.f32 	%f268, [_ZZN3cub18CUB_300001_SM_10006detail6reduce28DeviceReduceSingleTileKernelINS2_10policy_hubIfyN4cuda3std3__44plusIfEEE10Policy1000EN6thrust24THRUST_300001_SM_1000_NS10device_ptrIfEEPfyS9_ffNS7_10__identityEEEvT0_T1_T2_T3_T4_T6_E12temp_storage+24];
	add.f32 	%f269, %f268, %f267;
	selp.f32 	%f270, %f269, %f267, %p46;
	setp.gt.u64 	%p47, %rd19, 160;
	ld.shared.f32 	%f271, [_ZZN3cub18CUB_300001_SM_10006detail6reduce28DeviceReduceSingleTileKernelINS2_10policy_hubIfyN4cuda3std3__44plusIfEEE10Policy1000EN6thrust24THRUST_300001_SM_1000_NS10device_ptrIfEEPfyS9_ffNS7_10__identityEEEvT0_T1_T2_T3_T4_T6_E12temp_storage+28];
	add.f32 	%f272, %f271, %f270;
	selp.f32 	%f273, %f272, %f270, %p47;
	setp.gt.u64 	%p48, %rd19, 192;
	ld.shared.f32 	%f274, [_ZZN3cub18CUB_300001_SM_10006detail6reduce28DeviceReduceSingleTileKernelINS2_10policy_hubIfyN4cuda3std3__44plusIfEEE10Policy1000EN6thrust24THRUST_300001_SM_1000_NS10device_ptrIfEEPfyS9_ffNS7_10__identityEEEvT0_T1_T2_T3_T4_T6_E12temp_storage+32];
	add.f32 	%f275, %f274, %f273;
	selp.f32 	%f276, %f275, %f273, %p48;
	setp.gt.u64 	%p49, %rd19, 224;
	ld.shared.f32 	%f277, [_ZZN3cub18CUB_300001_SM_10006detail6reduce28DeviceReduceSingleTileKernelINS2_10policy_hubIfyN4cuda3std3__44plusIfEEE10Policy1000EN6thrust24THRUST_300001_SM_1000_NS10device_ptrIfEEPfyS9_ffNS7_10__identityEEEvT0_T1_T2_T3_T4_T6_E12temp_storage+36];
	add.f32 	%f278, %f277, %f276;
	selp.f32 	%f327, %f278, %f276, %p49;
	bra.uni 	$L__BB5_49;
$L__BB5_28:
	mov.u32 	%r24, %tid.x;
	cvt.u64.u32 	%rd6, %r24;
	mul.wide.u32 	%rd22, %r24, 4;
	add.s64 	%rd7, %rd2, %rd22;
	ld.global.f32 	%f43, [%rd7];
	ld.global.f32 	%f44, [%rd7+1024];
	ld.global.f32 	%f45, [%rd7+2048];
	ld.global.f32 	%f46, [%rd7+3072];
	ld.global.f32 	%f47, [%rd7+4096];
	ld.global.f32 	%f48, [%rd7+5120];
	ld.global.f32 	%f49, [%rd7+6144];
	ld.global.f32 	%f50, [%rd7+7168];
	ld.global.f32 	%f51, [%rd7+8192];
	ld.global.f32 	%f52, [%rd7+9216];
	ld.global.f32 	%f53, [%rd7+10240];
	ld.global.f32 	%f54, [%rd7+11264];
	ld.global.f32 	%f55, [%rd7+12288];
	ld.global.f32 	%f56, [%rd7+13312];
	ld.global.f32 	%f57, [%rd7+14336];
	ld.global.f32 	%f58, [%rd7+15360];
	add.f32 	%f59, %f43, %f44;
	add.f32 	%f60, %f45, %f46;
	add.f32 	%f61, %f47, %f48;
	add.f32 	%f62, %f49, %f50;
	add.f32 	%f63, %f51, %f52;
	add.f32 	%f64, %f53, %f54;
	add.f32 	%f65, %f55, %f56;
	add.f32 	%f66, %f57, %f58;
	add.f32 	%f67, %f59, %f60;
	add.f32 	%f68, %f61, %f62;
	add.f32 	%f69, %f63, %f64;
	add.f32 	%f70, %f65, %f66;
	add.f32 	%f71, %f67, %f68;
	add.f32 	%f72, %f69, %f70;
	add.f32 	%f326, %f71, %f72;
	add.s64 	%rd8, %rd19, -4096;
	setp.lt.u64 	%p3, %rd8, 4096;
	mov.b64 	%rd53, 4096;
	@%p3 bra 	$L__BB5_32;
	mov.b64 	%rd53, 4096;
$L__BB5_30:
	shl.b64 	%rd24, %rd53, 2;
	add.s64 	%rd25, %rd7, %rd24;
	ld.global.f32 	%f73, [%rd25];
	ld.global.f32 	%f74, [%rd25+1024];
	ld.global.f32 	%f75, [%rd25+2048];
	ld.global.f32 	%f76, [%rd25+3072];
	ld.global.f32 	%f77, [%rd25+4096];
	ld.global.f32 	%f78, [%rd25+5120];
	ld.global.f32 	%f79, [%rd25+6144];
	ld.global.f32 	%f80, [%rd25+7168];
	ld.global.f32 	%f81, [%rd25+8192];
	ld.global.f32 	%f82, [%rd25+9216];
	ld.global.f32 	%f83, [%rd25+10240];
	ld.global.f32 	%f84, [%rd25+11264];
	ld.global.f32 	%f85, [%rd25+12288];
	ld.global.f32 	%f86, [%rd25+13312];
	ld.global.f32 	%f87, [%rd25+14336];
	ld.global.f32 	%f88, [%rd25+15360];
	add.f32 	%f89, %f326, %f73;
	add.f32 	%f90, %f74, %f75;
	add.f32 	%f91, %f76, %f77;
	add.f32 	%f92, %f78, %f79;
	add.f32 	%f93, %f80, %f81;
	add.f32 	%f94, %f82, %f83;
	add.f32 	%f95, %f84, %f85;
	add.f32 	%f96, %f86, %f87;
	add.f32 	%f97, %f89, %f90;
	add.f32 	%f98, %f91, %f92;
	add.f32 	%f99, %f93, %f94;
	add.f32 	%f100, %f95, %f96;
	add.f32 	%f101, %f97, %f98;
	add.f32 	%f102, %f99, %f100;
	add.f32 	%f103, %f101, %f102;
	add.f32 	%f326, %f103, %f88;
	sub.s64 	%rd26, %rd19, %rd53;
	setp.lt.u64 	%p4, %rd26, 4096;
	@%p4 bra 	$L__BB5_45;
	add.s64 	%rd53, %rd53, 4096;
	setp.le.u64 	%p5, %rd53, %rd8;
	@%p5 bra 	$L__BB5_30;
$L__BB5_32:
	setp.le.u64 	%p6, %rd19, %rd53;
	cvt.u32.u64 	%r42, %rd53;
	cvt.u32.u64 	%r43, %rd19;
	sub.s32 	%r44, %r43, %r42;
	setp.ge.s32 	%p7, %r24, %r44;
	or.pred  	%p8, %p6, %p7;
	@%p8 bra 	$L__BB5_45;
	not.b32 	%r47, %r24;
	add.s32 	%r48, %r47, %r43;
	sub.s32 	%r50, %r48, %r42;
	shr.u32 	%r51, %r50, 8;
	add.s32 	%r25, %r51, 1;
	and.b32  	%r26, %r25, 15;
	setp.lt.u32 	%p9, %r50, 3840;
	mov.u32 	%r167, %r24;
	@%p9 bra 	$L__BB5_36;
	and.b32  	%r52, %r25, 33554416;
	neg.s32 	%r165, %r52;
	add.s64 	%rd27, %rd53, %rd6;
	shl.b64 	%rd28, %rd27, 2;
	add.s64 	%rd29, %rd28, %rd2;
	add.s64 	%rd54, %rd29, 8192;
	mov.u32 	%r167, %r24;
$L__BB5_35:
	.pragma "nounroll";
	ld.global.f32 	%f105, [%rd54+-8192];
	add.f32 	%f106, %f326, %f105;
	ld.global.f32 	%f107, [%rd54+-7168];
	add.f32 	%f108, %f106, %f107;
	ld.global.f32 	%f109, [%rd54+-6144];
	add.f32 	%f110, %f108, %f109;
	ld.global.f32 	%f111, [%rd54+-5120];
	add.f32 	%f112, %f110, %f111;
	ld.global.f32 	%f113, [%rd54+-4096];
	add.f32 	%f114, %f112, %f113;
	ld.global.f32 	%f115, [%rd54+-3072];
	add.f32 	%f116, %f114, %f115;
	ld.global.f32 	%f117, [%rd54+-2048];
	add.f32 	%f118, %f116, %f117;
	ld.global.f32 	%f119, [%rd54+-1024];
	add.f32 	%f120, %f118, %f119;
	ld.global.f32 	%f121, [%rd54];
	add.f32 	%f122, %f120, %f121;
	ld.global.f32 	%f123, [%rd54+1024];
	add.f32 	%f124, %f122, %f123;
	ld.global.f32 	%f125, [%rd54+2048];
	add.f32 	%f126, %f124, %f125;
	ld.global.f32 	%f127, [%rd54+3072];
	add.f32 	%f128, %f126, %f127;
	ld.global.f32 	%f129, [%rd54+4096];
	add.f32 	%f130, %f128, %f129;
	ld.global.f32 	%f131, [%rd54+5120];
	add.f32 	%f132, %f130, %f131;
	ld.global.f32 	%f133, [%rd54+6144];
	add.f32 	%f134, %f132, %f133;
	ld.global.f32 	%f135, [%rd54+7168];
	add.f32 	%f326, %f134, %f135;
	add.s32 	%r167, %r167, 4096;
	add.s32 	%r165, %r165, 16;
	add.s64 	%rd54, %rd54, 16384;
	setp.ne.s32 	%p10, %r165, 0;
	@%p10 bra 	$L__BB5_35;
$L__BB5_36:
	setp.eq.s32 	%p11, %r26, 0;
	@%p11 bra 	$L__BB5_45;
	and.b32  	%r33, %r25, 7;
	setp.lt.u32 	%p12, %r26, 8;
	@%p12 bra 	$L__BB5_39;
	cvt.u64.u32 	%rd30, %r167;
	add.s64 	%rd31, %rd53, %rd30;
	shl.b64 	%rd32, %rd31, 2;
	add.s64 	%rd33, %rd2, %rd32;
	ld.global.f32 	%f137, [%rd33];
	add.f32 	%f138, %f326, %f137;
	ld.global.f32 	%f139, [%rd33+1024];
	add.f32 	%f140, %f138, %f139;
	ld.global.f32 	%f141, [%rd33+2048];
	add.f32 	%f142, %f140, %f141;
	ld.global.f32 	%f143, [%rd33+3072];
	add.f32 	%f144, %f142, %f143;
	ld.global.f32 	%f145, [%rd33+4096];
	add.f32 	%f146, %f144, %f145;
	ld.global.f32 	%f147, [%rd33+5120];
	add.f32 	%f148, %f146, %f147;
	ld.global.f32 	%f149, [%rd33+6144];
	add.f32 	%f150, %f148, %f149;
	ld.global.f32 	%f151, [%rd33+7168];
	add.f32 	%f326, %f150, %f151;
	add.s32 	%r167, %r167, 2048;
$L__BB5_39:
	setp.eq.s32 	%p13, %r33, 0;
	@%p13 bra 	$L__BB5_45;
	and.b32  	%r36, %r25, 3;
	setp.lt.u32 	%p14, %r33, 4;
	@%p14 bra 	$L__BB5_42;
	cvt.u64.u32 	%rd34, %r167;
	add.s64 	%rd35, %rd53, %rd34;
	shl.b64 	%rd36, %rd35, 2;
	add.s64 	%rd37, %rd2, %rd36;
	ld.global.f32 	%f153, [%rd37];
	add.f32 	%f154, %f326, %f153;
	ld.global.f32 	%f155, [%rd37+1024];
	add.f32 	%f156, %f154, %f155;
	ld.global.f32 	%f157, [%rd37+2048];
	add.f32 	%f158, %f156, %f157;
	ld.global.f32 	%f159, [%rd37+3072];
	add.f32 	%f326, %f158, %f159;
	add.s32 	%r167, %r167, 1024;
$L__BB5_42:
	setp.eq.s32 	%p15, %r36, 0;
	@%p15 bra 	$L__BB5_45;
	cvt.u64.u32 	%rd38, %r167;
	add.s64 	%rd39, %rd53, %rd38;
	shl.b64 	%rd40, %rd39, 2;
	add.s64 	%rd55, %rd2, %rd40;
	neg.s32 	%r170, %r36;
$L__BB5_44:
	.pragma "nounroll";
	ld.global.f32 	%f160, [%rd55];
	add.f32 	%f326, %f326, %f160;
	add.s64 	%rd55, %rd55, 1024;
	add.s32 	%r170, %r170, 1;
	setp.ne.s32 	%p16, %r170, 0;
	@%p16 bra 	$L__BB5_44;
$L__BB5_45:
	// begin inline asm
	mov.u32 %r53, %laneid;
	// end inline asm
	mov.b32 	%r55, %f326;
	mov.b32 	%r56, 1;
	mov.b32 	%r77, 31;
	mov.b32 	%r78, -1;
	// begin inline asm
	shfl.sync.down.b32 %r54, %r55, %r56, %r77, %r78;
	// end inline asm
	setp.gt.s32 	%p17, %r53, 30;
	mov.b32 	%f161, %r54;
	add.f32 	%f162, %f326, %f161;
	selp.f32 	%f163, %f326, %f162, %p17;
	mov.b32 	%r60, %f163;
	mov.b32 	%r61, 2;
	// begin inline asm
	shfl.sync.down.b32 %r59, %r60, %r61, %r77, %r78;
	// end inline asm
	setp.gt.s32 	%p18, %r53, 29;
	mov.b32 	%f164, %r59;
	add.f32 	%f165, %f163, %f164;
	selp.f32 	%f166, %f163, %f165, %p18;
	mov.b32 	%r65, %f166;
	mov.b32 	%r66, 4;
	// begin inline asm
	shfl.sync.down.b32 %r64, %r65, %r66, %r77, %r78;
	// end inline asm
	setp.gt.s32 	%p19, %r53, 27;
	mov.b32 	%f167, %r64;
	add.f32 	%f168, %f166, %f167;
	selp.f32 	%f169, %f166, %f168, %p19;
	mov.b32 	%r70, %f169;
	mov.b32 	%r71, 8;
	// begin inline asm
	shfl.sync.down.b32 %r69, %r70, %r71, %r77, %r78;
	// end inline asm
	setp.gt.s32 	%p20, %r53, 23;
	mov.b32 	%f170, %r69;
	add.f32 	%f171, %f169, %f170;
	selp.f32 	%f172, %f169, %f171, %p20;
	mov.b32 	%r75, %f172;
	mov.b32 	%r76, 16;
	// begin inline asm
	shfl.sync.down.b32 %r74, %r75, %r76, %r77, %r78;
	// end inline asm
	setp.gt.s32 	%p21, %r53, 15;
	mov.b32 	%f173, %r74;
	add.f32 	%f38, %f172, %f173;
	selp.f32 	%f327, %f172, %f38, %p21;
	setp.ne.s32 	%p22, %r53, 0;
	@%p22 bra 	$L__BB5_47;
	shr.u32 	%r79, %r24, 3;
	and.b32  	%r80, %r79, 124;
	mov.u32 	%r81, _ZZN3cub18CUB_300001_SM_10006detail6reduce28DeviceReduceSingleTileKernelINS2_10policy_hubIfyN4cuda3std3__44plusIfEEE10Policy1000EN6thrust24THRUST_300001_SM_1000_NS10device_ptrIfEEPfyS9_ffNS7_10__identityEEEvT0_T1_T2_T3_T4_T6_E12temp_storage;
	add.s32 	%r82, %r81, %r80;
	st.shared.f32 	[%r82+8], %f38;
$L__BB5_47:
	bar.sync 	0;
	setp.ne.s32 	%p23, %r24, 0;
	@%p23 bra 	$L__BB5_49;
	ld.shared.f32 	%f174, [_ZZN3cub18CUB_300001_SM_10006detail6reduce28DeviceReduceSingleTileKernelINS2_10policy_hubIfyN4cuda3std3__44plusIfEEE10Policy1000EN6thrust24THRUST_300001_SM_1000_NS10device_ptrIfEEPfyS9_ffNS7_10__identityEEEvT0_T1_T2_T3_T4_T6_E12temp_storage+12];
	add.f32 	%f175, %f327, %f174;
	ld.shared.f32 	%f176, [_ZZN3cub18CUB_300001_SM_10006detail6reduce28DeviceReduceSingleTileKernelINS2_10policy_hubIfyN4cuda3std3__44plusIfEEE10Policy1000EN6thrust24THRUST_300001_SM_1000_NS10device_ptrIfEEPfyS9_ffNS7_10__identityEEEvT0_T1_T2_T3_T4_T6_E12temp_storage+16];
	add.f32 	%f177, %f175, %f176;
	ld.shared.f32 	%f178, [_ZZN3cub18CUB_300001_SM_10006detail6reduce28DeviceReduceSingleTileKernelINS2_10policy_hubIfyN4cuda3std3__44plusIfEEE10Policy1000EN6thrust24THRUST_300001_SM_1000_NS10device_ptrIfEEPfyS9_ffNS7_10__identityEEEvT0_T1_T2_T3_T4_T6_E12temp_storage+20];
	add.f32 	%f179, %f177, %f178;
	ld.shared.f32 	%f180, [_ZZN3cub18CUB_300001_SM_10006detail6reduce28DeviceReduceSingleTileKernelINS2_10policy_hubIfyN4cuda3std3__44plusIfEEE10Policy1000EN6thrust24THRUST_300001_SM_1000_NS10device_ptrIfEEPfyS9_ffNS7_10__identityEEEvT0_T1_T2_T3_T4_T6_E12temp_storage+24];
	add.f32 	%f181, %f179, %f180;
	ld.shared.f32 	%f182, [_ZZN3cub18CUB_300001_SM_10006detail6reduce28DeviceReduceSingleTileKernelINS2_10policy_hubIfyN4cuda3std3__44plusIfEEE10Policy1000EN6thrust24THRUST_300001_SM_1000_NS10device_ptrIfEEPfyS9_ffNS7_10__identityEEEvT0_T1_T2_T3_T4_T6_E12temp_storage+28];
	add.f32 	%f183, %f181, %f182;
	ld.shared.f32 	%f184, [_ZZN3cub18CUB_300001_SM_10006detail6reduce28DeviceReduceSingleTileKernelINS2_10policy_hubIfyN4cuda3std3__44plusIfEEE10Policy1000EN6thrust24THRUST_300001_SM_1000_NS10device_ptrIfEEPfyS9_ffNS7_10__identityEEEvT0_T1_T2_T3_T4_T6_E12temp_storage+32];
	add.f32 	%f185, %f183, %f184;
	ld.shared.f32 	%f186, [_ZZN3cub18CUB_300001_SM_10006detail6reduce28DeviceReduceSingleTileKernelINS2_10policy_hubIfyN4cuda3std3__44plusIfEEE10Policy1000EN6thrust24THRUST_300001_SM_1000_NS10device_ptrIfEEPfyS9_ffNS7_10__identityEEEvT0_T1_T2_T3_T4_T6_E12temp_storage+36];
	add.f32 	%f327, %f185, %f186;
$L__BB5_49:
	mov.u32 	%r155, %tid.x;
	setp.ne.s32 	%p57, %r155, 0;
	@%p57 bra 	$L__BB5_51;
	add.f32 	%f305, %f42, %f327;
	st.global.f32 	[%rd1], %f305;
$L__BB5_51:
	ret;

}
	// .globl	_ZN3cub18CUB_300001_SM_10006detail6reduce18DeviceReduceKernelINS2_10policy_hubIfyN4cuda3std3__44plusIfEEE10Policy1000EN6thrust24THRUST_300001_SM_1000_NS10device_ptrIfEEyS9_fNS7_10__identityEEEvT0_PT3_T1_NS0_13GridEvenShareISK_EET2_T4_
.visible .entry _ZN3cub18CUB_300001_SM_10006detail6reduce18DeviceReduceKernelINS2_10policy_hubIfyN4cuda3std3__44plusIfEEE10Policy1000EN6thrust24THRUST_300001_SM_1000_NS10device_ptrIfEEyS9_fNS7_10__identityEEEvT0_PT3_T1_NS0_13GridEvenShareISK_EET2_T4_(
	.param .align 8 .b8 _ZN3cub18CUB_300001_SM_10006detail6reduce18DeviceReduceKernelINS2_10policy_hubIfyN4cuda3std3__44plusIfEEE10Policy1000EN6thrust24THRUST_300001_SM_1000_NS10device_ptrIfEEyS9_fNS7_10__identityEEEvT0_PT3_T1_NS0_13GridEvenShareISK_EET2_T4__param_0[8],
	.param .u64 .ptr .align 1 _ZN3cub18CUB_300001_SM_10006detail6reduce18DeviceReduceKernelINS2_10policy_hubIfyN4cuda3std3__44plusIfEEE10Policy1000EN6thrust24THRUST_300001_SM_1000_NS10device_ptrIfEEyS9_fNS7_10__identityEEEvT0_PT3_T1_NS0_13GridEvenShareISK_EET2_T4__param_1,
	.param .u64 _ZN3cub18CUB_300001_SM_10006detail6reduce18DeviceReduceKernelINS2_10policy_hubIfyN4cuda3std3__44plusIfEEE10Policy1000EN6thrust24THRUST_300001_SM_1000_NS10device_ptrIfEEyS9_fNS7_10__identityEEEvT0_PT3_T1_NS0_13GridEvenShareISK_EET2_T4__param_2,
	.param .align 8 .b8 _ZN3cub18CUB_300001_SM_10006detail6reduce18DeviceReduceKernelINS2_10policy_hubIfyN4cuda3std3__44plusIfEEE10Policy1000EN6thrust24THRUST_300001_SM_1000_NS10device_ptrIfEEyS9_fNS7_10__identityEEEvT0_PT3_T1_NS0_13GridEvenShareISK_EET2_T4__param_3[72],
	.param .align 1 .b8 _ZN3cub18CUB_300001_SM_10006detail6reduce18DeviceReduceKernelINS2_10policy_hubIfyN4cuda3std3__44plusIfEEE10Policy1000EN6thrust24THRUST_300001_SM_1000_NS10device_ptrIfEEyS9_fNS7_10__identityEEEvT0_PT3_T1_NS0_13GridEvenShareISK_EET2_T4__param_4[1],
	.param .align 1 .b8 _ZN3cub18CUB_300001_SM_10006detail6reduce18DeviceReduceKernelINS2_10policy_hubIfyN4cuda3std3__44plusIfEEE10Policy1000EN6thrust24THRUST_300001_SM_1000_NS10device_ptrIfEEyS9_fNS7_10__identityEEEvT0_PT3_T1_NS0_13GridEvenShareISK_EET2_T4__param_5[1]
)
.maxntid 256
{
	.reg .pred 	%p<57>;
	.reg .b16 	%rs<4>;
	.reg .b32 	%r<206>;
	.reg .b32 	%f<324>;
	.reg .b64 	%rd<78>;
	// demoted variable
	.shared .align 4 .b8 _ZZN3cub18CUB_300001_SM_10006detail6reduce18DeviceReduceKernelINS2_10policy_hubIfyN4cuda3std3__44plusIfEEE10Policy1000EN6thrust24THRUST_300001_SM_1000_NS10device_ptrIfEEyS9_fNS7_10__identityEEEvT0_PT3_T1_NS0_13GridEvenShareISK_EET2_T4_E12temp_storage[44];
	ld.param.u64 	%rd1, [_ZN3cub18CUB_300001_SM_10006detail6reduce18DeviceReduceKernelINS2_10policy_hubIfyN4cuda3std3__44plusIfEEE10Policy1000EN6thrust24THRUST_300001_SM_1000_NS10device_ptrIfEEyS9_fNS7_10__identityEEEvT0_PT3_T1_NS0_13GridEvenShareISK_EET2_T4__param_3+32];
	ld.param.u32 	%r1, [_ZN3cub18CUB_300001_SM_10006detail6reduce18DeviceReduceKernelINS2_10policy_hubIfyN4cuda3std3__44plusIfEEE10Policy1000EN6thrust24THRUST_300001_SM_1000_NS10device_ptrIfEEyS9_fNS7_10__identityEEEvT0_PT3_T1_NS0_13GridEvenShareISK_EET2_T4__param_3+40];
	ld.param.u64 	%rd25, [_ZN3cub18CUB_300001_SM_10006detail6reduce18DeviceReduceKernelINS2_10policy_hubIfyN4cuda3std3__44plusIfEEE10Policy1000EN6thrust24THRUST_300001_SM_1000_NS10device_ptrIfEEyS9_fNS7_10__identityEEEvT0_PT3_T1_NS0_13GridEvenShareISK_EET2_T4__param_0];
	cvta.to.global.u64 	%rd2, %rd25;
	mov.u32 	%r2, %ctaid.x;
	shl.b32 	%r50, %r1, 12;
	cvt.s64.s32 	%rd3, %r50;
	shl.b32 	%r51, %r2, 12;
	cvt.u64.u32 	%rd4, %r51;
	sub.s64 	%rd5, %rd1, %rd4;
	setp.gt.u64 	%p1, %rd5, 4095;
	@%p1 bra 	$L__BB6_25;
	cvt.u32.u64 	%r112, %rd4;
	cvt.u32.u64 	%r3, %rd1;
	sub.s32 	%r4, %r3, %r112;
	mov.u32 	%r5, %tid.x;
	setp.ge.s32 	%p23, %r5, %r4;
	mov.f32 	%f312, 0f00000000;
	mov.u32 	%r193, %r5;
	@%p23 bra 	$L__BB6_3;
	add.s32 	%r114, %r112, %r5;
	mul.wide.u32 	%rd51, %r114, 4;
	add.s64 	%rd52, %rd2, %rd51;
	ld.global.f32 	%f312, [%rd52];
	add.s32 	%r193, %r5, 256;
$L__BB6_3:
	setp.ge.s32 	%p24, %r193, %r4;
	@%p24 bra 	$L__BB6_16;
	not.b32 	%r116, %r193;
	add.s32 	%r117, %r116, %r3;
	sub.s32 	%r118, %r117, %r112;
	shr.u32 	%r119, %r118, 8;
	add.s32 	%r8, %r119, 1;
	and.b32  	%r9, %r8, 15;
	setp.lt.u32 	%p25, %r118, 3840;
	@%p25 bra 	$L__BB6_7;
	and.b32  	%r120, %r8, 33554416;
	neg.s32 	%r191, %r120;
	mul.wide.u32 	%rd53, %r2, 16384;
	mul.wide.u32 	%rd54, %r193, 4;
	or.b64  	%rd55, %rd53, %rd54;
	add.s64 	%rd56, %rd55, %rd2;
	add.s64 	%rd72, %rd56, 8192;
$L__BB6_6:
	.pragma "nounroll";
	ld.global.f32 	%f187, [%rd72+-8192];
	add.f32 	%f188, %f312, %f187;
	ld.global.f32 	%f189, [%rd72+-7168];
	add.f32 	%f190, %f188, %f189;
	ld.global.f32 	%f191, [%rd72+-6144];
	add.f32 	%f192, %f190, %f191;
	ld.global.f32 	%f193, [%rd72+-5120];
	add.f32 	%f194, %f192, %f193;
	ld.global.f32 	%f195, [%rd72+-4096];
	add.f32 	%f196, %f194, %f195;
	ld.global.f32 	%f197, [%rd72+-3072];
	add.f32 	%f198, %f196, %f197;
	ld.global.f32 	%f199, [%rd72+-2048];
	add.f32 	%f200, %f198, %f199;
	ld.global.f32 	%f201, [%rd72+-1024];
	add.f32 	%f202, %f200, %f201;
	ld.global.f32 	%f203, [%rd72];
	add.f32 	%f204, %f202, %f203;
	ld.global.f32 	%f205, [%rd72+1024];
	add.f32 	%f206, %f204, %f205;
	ld.global.f32 	%f207, [%rd72+2048];
	add.f32 	%f208, %f206, %f207;
	ld.global.f32 	%f209, [%rd72+3072];
	add.f32 	%f210, %f208, %f209;
	ld.global.f32 	%f211, [%rd72+4096];
	add.f32 	%f212, %f210, %f211;
	ld.global.f32 	%f213, [%rd72+5120];
	add.f32 	%f214, %f212, %f213;
	ld.global.f32 	%f215, [%rd72+6144];
	add.f32 	%f216, %f214, %f215;
	ld.global.f32 	%f217, [%rd72+7168];
	add.f32 	%f312, %f216, %f217;
	add.s32 	%r193, %r193, 4096;
	add.s32 	%r191, %r191, 16;
	add.s64 	%rd72, %rd72, 16384;
	setp.ne.s32 	%p26, %r191, 0;
	@%p26 bra 	$L__BB6_6;
$L__BB6_7:
	setp.eq.s32 	%p27, %r9, 0;
	@%p27 bra 	$L__BB6_16;
	and.b32  	%r16, %r8, 7;
	setp.lt.u32 	%p28, %r9, 8;
	@%p28 bra 	$L__BB6_10;
	cvt.s64.s32 	%rd57, %r193;
	add.s64 	%rd58, %rd57, %rd4;
	shl.b64 	%rd59, %rd58, 2;
	add.s64 	%rd60, %rd2, %rd59;
	ld.global.f32 	%f219, [%rd60];
	add.f32 	%f220, %f312, %f219;
	ld.global.f32 	%f221, [%rd60+1024];
	add.f32 	%f222, %f220, %f221;
	ld.global.f32 	%f223, [%rd60+2048];
	add.f32 	%f224, %f222, %f223;
	ld.global.f32 	%f225, [%rd60+3072];
	add.f32 	%f226, %f224, %f225;
	ld.global.f32 	%f227, [%rd60+4096];
	add.f32 	%f228, %f226, %f227;
	ld.global.f32 	%f229, [%rd60+5120];
	add.f32 	%f230, %f228, %f229;
	ld.global.f32 	%f231, [%rd60+6144];
	add.f32 	%f232, %f230, %f231;
	ld.global.f32 	%f233, [%rd60+7168];
	add.f32 	%f312, %f232, %f233;
	add.s32 	%r193, %r193, 2048;
$L__BB6_10:
	setp.eq.s32 	%p29, %r16, 0;
	@%p29 bra 	$L__BB6_16;
	and.b32  	%r19, %r8, 3;
	setp.lt.u32 	%p30, %r16, 4;
	@%p30 bra 	$L__BB6_13;
	cvt.s64.s32 	%rd61, %r193;
	add.s64 	%rd62, %rd61, %rd4;
	shl.b64 	%rd63, %rd62, 2;
	add.s64 	%rd64, %rd2, %rd63;
	ld.global.f32 	%f235, [%rd64];
	add.f32 	%f236, %f312, %f235;
	ld.global.f32 	%f237, [%rd64+1024];
	add.f32 	%f238, %f236, %f237;
	ld.global.f32 	%f239, [%rd64+2048];
	add.f32 	%f240, %f238, %f239;
	ld.global.f32 	%f241, [%rd64+3072];
	add.f32 	%f312, %f240, %f241;
	add.s32 	%r193, %r193, 1024;
$L__BB6_13:
	setp.eq.s32 	%p31, %r19, 0;
	@%p31 bra 	$L__BB6_16;
	mul.wide.u32 	%rd65, %r2, 16384;
	add.s64 	%rd9, %rd2, %rd65;
	neg.s32 	%r196, %r19;
$L__BB6_15:
	.pragma "nounroll";
	mul.wide.s32 	%rd66, %r193, 4;
	add.s64 	%rd67, %rd9, %rd66;
	ld.global.f32 	%f242, [%rd67];
	add.f32 	%f312, %f312, %f242;
	add.s32 	%r193, %r193, 256;
	add.s32 	%r196, %r196, 1;
	setp.ne.s32 	%p32, %r196, 0;
	@%p32 bra 	$L__BB6_15;
$L__BB6_16:
	setp.lt.s32 	%p33, %r4, 256;
	@%p33 bra 	$L__BB6_21;
	// begin inline asm
	mov.u32 %r159, %laneid;
	// end inline asm
	mov.b32 	%r161, %f312;
	mov.b32 	%r162, 1;
	mov.b32 	%r183, 31;
	mov.b32 	%r184, -1;
	// begin inline asm
	shfl.sync.down.b32 %r160, %r161, %r162, %r183, %r184;
	// end inline asm
	setp.gt.s32 	%p49, %r159, 30;
	mov.b32 	%f277, %r160;
	add.f32 	%f278, %f312, %f277;
	selp.f32 	%f279, %f312, %f278, %p49;
	mov.b32 	%r166, %f279;
	mov.b32 	%r167, 2;
	// begin inline asm
	shfl.sync.down.b32 %r165, %r166, %r167, %r183, %r184;
	// end inline asm
	setp.gt.s32 	%p50, %r159, 29;
	mov.b32 	%f280, %r165;
	add.f32 	%f281, %f279, %f280;
	selp.f32 	%f282, %f279, %f281, %p50;
	mov.b32 	%r171, %f282;
	mov.b32 	%r172, 4;
	// begin inline asm
	shfl.sync.down.b32 %r170, %r171, %r172, %r183, %r184;
	// end inline asm
	setp.gt.s32 	%p51, %r159, 27;
	mov.b32 	%f283, %r170;
	add.f32 	%f284, %f282, %f283;
	selp.f32 	%f285, %f282, %f284, %p51;
	mov.b32 	%r176, %f285;
	mov.b32 	%r177, 8;
	// begin inline asm
	shfl.sync.down.b32 %r175, %r176, %r177, %r183, %r184;
	// end inline asm
	setp.gt.s32 	%p52, %r159, 23;
	mov.b32 	%f286, %r175;
	add.f32 	%f287, %f285, %f286;
	selp.f32 	%f288, %f285, %f287, %p52;
	mov.b32 	%r181, %f288;
	mov.b32 	%r182, 16;
	// begin inline asm
	shfl.sync.down.b32 %r180, %r181, %r182, %r183, %r184;
	// end inline asm
	setp.gt.s32 	%p53, %r159, 15;
	mov.b32 	%f289, %r180;
	add.f32 	%f16, %f288, %f289;
	selp.f32 	%f323, %f288, %f16, %p53;
	setp.ne.s32 	%p54, %r159, 0;
	@%p54 bra 	$L__BB6_19;
	shr.u32 	%r185, %r5, 3;
	and.b32  	%r186, %r185, 124;
	mov.u32 	%r187, _ZZN3cub18CUB_300001_SM_10006detail6reduce18DeviceReduceKernelINS2_10policy_hubIfyN4cuda3std3__44plusIfEEE10Policy1000EN6thrust24THRUST_300001_SM_1000_NS10device_ptrIfEEyS9_fNS7_10__identityEEEvT0_PT3_T1_NS0_13GridEvenShareISK_EET2_T4_E12temp_storage;
	add.s32 	%r188, %r187, %r186;
	st.shared.f32 	[%r188+8], %f16;
$L__BB6_19:
	bar.sync 	0;
	setp.ne.s32 	%p55, %r5, 0;
	@%p55 bra 	$L__BB6_46;
	ld.shared.f32 	%f290, [_ZZN3cub18CUB_300001_SM_10006detail6reduce18DeviceReduceKernelINS2_10policy_hubIfyN4cuda3std3__44plusIfEEE10Policy1000EN6thrust24THRUST_300001_SM_1000_NS10device_ptrIfEEyS9_fNS7_10__identityEEEvT0_PT3_T1_NS0_13GridEvenShareISK_EET2_T4_E12temp_storage+12];
	add.f32 	%f291, %f323, %f290;
	ld.shared.f32 	%f292, [_ZZN3cub18CUB_300001_SM_10006detail6reduce18DeviceReduceKernelINS2_10policy_hubIfyN4cuda3std3__44plusIfEEE10Policy1000EN6thrust24THRUST_300001_SM_1000_NS10device_ptrIfEEyS9_fNS7_10__identityEEEvT0_PT3_T1_NS0_13GridEvenShareISK_EET2_T4_E12temp_storage+16];
	add.f32 	%f293, %f291, %f292;
	ld.shared.f32 	%f294, [_ZZN3cub18CUB_300001_SM_10006detail6reduce18DeviceReduceKernelINS2_10policy_hubIfyN4cuda3std3__44plusIfEEE10Policy1000EN6thrust24THRUST_300001_SM_1000_NS10device_ptrIfEEyS9_fNS7_10__identityEEEvT0_PT3_T1_NS0_13GridEvenShareISK_EET2_T4_E12temp_storage+20];
	add.f32 	%f295, %f293, %f294;
	ld.shared.f32 	%f296, [_ZZN3cub18CUB_300001_SM_10006detail6reduce18DeviceReduceKernelINS2_10policy_hubIfyN4cuda3std3__44plusIfEEE10Policy1000EN6thrust24THRUST_300001_SM_1000_NS10device_ptrIfEEyS9_fNS7_10__identityEEEvT0_PT3_T1_NS0_13GridEvenShareISK_EET2_T4_E12temp_storage+24];
	add.f32 	%f297, %f295, %f296;
	ld.shared.f32 	%f298, [_ZZN3cub18CUB_300001_SM_10006detail6reduce18DeviceReduceKernelINS2_10policy_hubIfyN4cuda3std3__44plusIfEEE10Policy1000EN6thrust24THRUST_300001_SM_1000_NS10device_ptrIfEEyS9_fNS7_10__identityEEEvT0_PT3_T1_NS0_13GridEvenShareISK_EET2_T4_E12temp_storage+28];
	add.f32 	%f299, %f297, %f298;
	ld.shared.f32 	%f300, [_ZZN3cub18CUB_300001_SM_10006detail6reduce18DeviceReduceKernelINS2_10policy_hubIfyN4cuda3std3__44plusIfEEE10Policy1000EN6thrust24THRUST_300001_SM_1000_NS10device_ptrIfEEyS9_fNS7_10__identityEEEvT0_PT3_T1_NS0_13GridEvenShareISK_EET2_T4_E12temp_storage+32];
	add.f32 	%f301, %f299, %f300;
	ld.shared.f32 	%f302, [_ZZN3cub18CUB_300001_SM_10006detail6reduce18DeviceReduceKernelINS2_10policy_hubIfyN4cuda3std3__44plusIfEEE10Policy1000EN6thrust24THRUST_300001_SM_1000_NS10device_ptrIfEEyS9_fNS7_10__identityEEEvT0_PT3_T1_NS0_13GridEvenShareISK_EET2_T4_E12temp_storage+36];
	add.f32 	%f323, %f301, %f302;
	bra.uni 	$L__BB6_46;
$L__BB6_21:
	// begin inline asm
	mov.u32 %r121, %laneid;
	// end inline asm
	and.b32  	%r147, %r5, 992;
	add.s32 	%r148, %r147, 32;
	setp.gt.s32 	%p34, %r148, %r4;
	not.b32 	%r149, %r147;
	add.s32 	%r150, %r4, %r149;
	selp.b32 	%r145, %r150, 31, %p34;
	mov.b32 	%r123, %f312;
	mov.b32 	%r124, 1;
	mov.b32 	%r146, -1;
	// begin inline asm
	shfl.sync.down.b32 %r122, %r123, %r124, %r145, %r146;
	// end inline asm
	setp.lt.s32 	%p35, %r121, %r145;
	mov.b32 	%f243, %r122;
	add.f32 	%f244, %f312, %f243;
	selp.f32 	%f245, %f244, %f312, %p35;
	mov.b32 	%r128, %f245;
	mov.b32 	%r129, 2;
	// begin inline asm
	shfl.sync.down.b32 %r127, %r128, %r129, %r145, %r146;
	// end inline asm
	add.s32 	%r151, %r121, 2;
	setp.gt.s32 	%p36, %r151, %r145;
	mov.b32 	%f246, %r127;
	add.f32 	%f247, %f245, %f246;
	selp.f32 	%f248, %f245, %f247, %p36;
	mov.b32 	%r133, %f248;
	mov.b32 	%r134, 4;
	// begin inline asm
	shfl.sync.down.b32 %r132, %r133, %r134, %r145, %r146;
	// end inline asm
	add.s32 	%r152, %r121, 4;
	setp.gt.s32 	%p37, %r152, %r145;
	mov.b32 	%f249, %r132;
	add.f32 	%f250, %f248, %f249;
	selp.f32 	%f251, %f248, %f250, %p37;
	mov.b32 	%r138, %f251;
	mov.b32 	%r139, 8;
	// begin inline asm
	shfl.sync.down.b32 %r137, %r138, %r139, %r145, %r146;
	// end inline asm
	add.s32 	%r153, %r121, 8;
	setp.gt.s32 	%p38, %r153, %r145;
	mov.b32 	%f252, %r137;
	add.f32 	%f253, %f251, %f252;
	selp.f32 	%f254, %f251, %f253, %p38;
	mov.b32 	%r143, %f254;
	mov.b32 	%r144, 16;
	// begin inline asm
	shfl.sync.down.b32 %r142, %r143, %r144, %r145, %r146;
	// end inline asm
	add.s32 	%r154, %r121, 16;
	setp.gt.s32 	%p39, %r154, %r145;
	mov.b32 	%f255, %r142;
	add.f32 	%f256, %f254, %f255;
	selp.f32 	%f323, %f254, %f256, %p39;
	setp.ne.s32 	%p40, %r121, 0;
	@%p40 bra 	$L__BB6_23;
	shr.u32 	%r155, %r5, 3;
	and.b32  	%r156, %r155, 124;
	mov.u32 	%r157, _ZZN3cub18CUB_300001_SM_10006detail6reduce18DeviceReduceKernelINS2_10policy_hubIfyN4cuda3std3__44plusIfEEE10Policy1000EN6thrust24THRUST_300001_SM_1000_NS10device_ptrIfEEyS9_fNS7_10__identityEEEvT0_PT3_T1_NS0_13GridEvenShareISK_EET2_T4_E12temp_storage;
	add.s32 	%r158, %r157, %r156;
	st.shared.f32 	[%r158+8], %f323;
$L__BB6_23:
	bar.sync 	0;
	setp.ne.s32 	%p41, %r5, 0;
	@%p41 bra 	$L__BB6_46;
	setp.gt.s32 	%p42, %r4, 32;
	ld.shared.f32 	%f257, [_ZZN3cub18CUB_300001_SM_10006detail6reduce18DeviceReduceKernelINS2_10policy_hubIfyN4cuda3std3__44plusIfEEE10Policy1000EN6thrust24THRUST_300001_SM_1000_NS10device_ptrIfEEyS9_fNS7_10__identityEEEvT0_PT3_T1_NS0_13GridEvenShareISK_EET2_T4_E12temp_storage+12];
	add.f32 	%f258, %f323, %f257;
	selp.f32 	%f259, %f258, %f323, %p42;
	setp.gt.s32 	%p43, %r4, 64;
	ld.shared.f32 	%f260, [_ZZN3cub18CUB_300001_SM_10006detail6reduce18DeviceReduceKernelINS2_10policy_hubIfyN4cuda3std3__44plusIfEEE10Policy1000EN6thrust24THRUST_300001_SM_1000_NS10device_ptrIfEEyS9_fNS7_10__identityEEEvT0_PT3_T1_NS0_13GridEvenShareISK_EET2_T4_E12temp_storage+16];
	add.f32 	%f261, %f260, %f259;
	selp.f32 	%f262, %f261, %f259, %p43;
	setp.gt.s32 	%p44, %r4, 96;
	ld.shared.f32 	%f263, [_ZZN3cub18CUB_300001_SM_10006detail6reduce18DeviceReduceKernelINS2_10policy_hubIfyN4cuda3std3__44plusIfEEE10Policy1000EN6thrust24THRUST_300001_SM_1000_NS10device_ptrIfEEyS9_fNS7_10__identityEEEvT0_PT3_T1_NS0_13GridEvenShareISK_EET2_T4_E12temp_storage+20];
	add.f32 	%f264, %f263, %f262;
	selp.f32 	%f265, %f264, %f262, %p44;
	setp.gt.s32 	%p45, %r4, 128;
	ld.shared.f32 	%f266, [_ZZN3cub18CUB_300001_SM_10006detail6reduce18DeviceReduceKernelINS2_10policy_hubIfyN4cuda3std3__44plusIfEEE10Policy1000EN6thrust24THRUST_300001_SM_1000_NS10device_ptrIfEEyS9_fNS7_10__identityEEEvT0_PT3_T1_NS0_13GridEvenShareISK_EET2_T4_E12temp_storage+24];
	add.f32 	%f267, %f266, %f265;
	selp.f32 	%f268, %f267, %f265, %p45;
	setp.gt.s32 	%p46, %r4, 160;
	ld.shared.f32 	%f269, [_ZZN3cub18CUB_300001_SM_10006detail6reduce18DeviceReduceKernelINS2_10policy_hubIfyN4cuda3std3__44plusIfEEE10Policy1000EN6thrust24THRUST_300001_SM_1000_NS10device_ptrIfEEyS9_fNS7_10__identityEEEvT0_PT3_T1_NS0_13GridEvenShareISK_EET2_T4_E12temp_storage+28];
	add.f32 	%f270, %f269, %f268;
	selp.f32 	%f271, %f270, %f268, %p46;
	setp.gt.s32 	%p47, %r4, 192;
	ld.shared.f32 	%f272, [_ZZN3cub18CUB_300001_SM_10006detail6reduce18DeviceReduceKernelINS2_10policy_hubIfyN4cuda3std3__44plusIfEEE10Policy1000EN6thrust24THRUST_300001_SM_1000_NS10device_ptrIfEEyS9_fNS7_10__identityEEEvT0_PT3_T1_NS0_13GridEvenShareISK_EET2_T4_E12temp_storage+32];
	add.f32 	%f273, %f272, %f271;
	selp.f32 	%f274, %f273, %f271, %p47;
	setp.gt.s32 	%p48, %r4, 224;
	ld.shared.f32 	%f275, [_ZZN3cub18CUB_300001_SM_10006detail6reduce18DeviceReduceKernelINS2_10policy_hubIfyN4cuda3std3__44plusIfEEE10Policy1000EN6thrust24THRUST_300001_SM_1000_NS10device_ptrIfEEyS9_fNS7_10__identityEEEvT0_PT3_T1_NS0_13GridEvenShareISK_EET2_T4_E12temp_storage+36];
	add.f32 	%f276, %f275, %f274;
	selp.f32 	%f323, %f276, %f274, %p48;
	bra.uni 	$L__BB6_46;
$L__BB6_25:
	cvt.u32.u64 	%r52, %rd4;
	mov.u32 	%r27, %tid.x;
	add.s32 	%r53, %r27, %r52;
	mul.wide.u32 	%rd26, %r53, 4;
	add.s64 	%rd27, %rd2, %rd26;
	ld.global.f32 	%f41, [%rd27];
	ld.global.f32 	%f42, [%rd27+1024];
	ld.global.f32 	%f43, [%rd27+2048];
	ld.global.f32 	%f44, [%rd27+3072];
	ld.global.f32 	%f45, [%rd27+4096];
	ld.global.f32 	%f46, [%rd27+5120];
	ld.global.f32 	%f47, [%rd27+6144];
	ld.global.f32 	%f48, [%rd27+7168];
	ld.global.f32 	%f49, [%rd27+8192];
	ld.global.f32 	%f50, [%rd27+9216];
	ld.global.f32 	%f51, [%rd27+10240];
	ld.global.f32 	%f52, [%rd27+11264];
	ld.global.f32 	%f53, [%rd27+12288];
	ld.global.f32 	%f54, [%rd27+13312];
	ld.global.f32 	%f55, [%rd27+14336];
	ld.global.f32 	%f56, [%rd27+15360];
	add.f32 	%f57, %f41, %f42;
	add.f32 	%f58, %f43, %f44;
	add.f32 	%f59, %f45, %f46;
	add.f32 	%f60, %f47, %f48;
	add.f32 	%f61, %f49, %f50;
	add.f32 	%f62, %f51, %f52;
	add.f32 	%f63, %f53, %f54;
	add.f32 	%f64, %f55, %f56;
	add.f32 	%f65, %f57, %f58;
	add.f32 	%f66, %f59, %f60;
	add.f32 	%f67, %f61, %f62;
	add.f32 	%f68, %f63, %f64;
	add.f32 	%f69, %f65, %f66;
	add.f32 	%f70, %f67, %f68;
	add.f32 	%f322, %f69, %f70;
	setp.lt.u64 	%p2, %rd5, %rd3;
	@%p2 bra 	$L__BB6_42;
	cvt.u32.u64 	%r55, %rd3;
	cvt.u64.u32 	%rd28, %r27;
	add.s64 	%rd74, %rd4, %rd3;
	cvt.u32.u64 	%r28, %rd1;
	not.b32 	%r57, %r27;
	add.s32 	%r58, %r57, %r28;
	sub.s32 	%r59, %r58, %r55;
	sub.s32 	%r198, %r59, %r52;
	add.s64 	%rd29, %rd74, %rd28;
	shl.b64 	%rd30, %rd29, 2;
	add.s64 	%rd31, %rd30, %rd2;
	add.s64 	%rd73, %rd31, 8192;
	mov.b32 	%r199, 0;
	shl.b32 	%r60, %r1, 12;
	mov.u64 	%rd75, %rd4;
$L__BB6_27:
	cvt.s64.s32 	%rd15, %r60;
	add.s64 	%rd75, %rd75, %rd15;
	add.s64 	%rd32, %rd1, -4096;
	setp.gt.u64 	%p3, %rd75, %rd32;
	@%p3 bra 	$L__BB6_29;
	shl.b32 	%r61, %r1, 12;
	cvt.s64.s32 	%rd33, %r61;
	cvt.u64.u32 	%rd34, %r27;
	add.s64 	%rd35, %rd75, %rd34;
	shl.b64 	%rd36, %rd35, 2;
	add.s64 	%rd37, %rd2, %rd36;
	ld.global.f32 	%f71, [%rd37];
	ld.global.f32 	%f72, [%rd37+1024];
	ld.global.f32 	%f73, [%rd37+2048];
	ld.global.f32 	%f74, [%rd37+3072];
	ld.global.f32 	%f75, [%rd37+4096];
	ld.global.f32 	%f76, [%rd37+5120];
	ld.global.f32 	%f77, [%rd37+6144];
	ld.global.f32 	%f78, [%rd37+7168];
	ld.global.f32 	%f79, [%rd37+8192];
	ld.global.f32 	%f80, [%rd37+9216];
	ld.global.f32 	%f81, [%rd37+10240];
	ld.global.f32 	%f82, [%rd37+11264];
	ld.global.f32 	%f83, [%rd37+12288];
	ld.global.f32 	%f84, [%rd37+13312];
	ld.global.f32 	%f85, [%rd37+14336];
	ld.global.f32 	%f86, [%rd37+15360];
	add.f32 	%f87, %f322, %f71;
	add.f32 	%f88, %f72, %f73;
	add.f32 	%f89, %f74, %f75;
	add.f32 	%f90, %f76, %f77;
	add.f32 	%f91, %f78, %f79;
	add.f32 	%f92, %f80, %f81;
	add.f32 	%f93, %f82, %f83;
	add.f32 	%f94, %f84, %f85;
	add.f32 	%f95, %f87, %f88;
	add.f32 	%f96, %f89, %f90;
	add.f32 	%f97, %f91, %f92;
	add.f32 	%f98, %f93, %f94;
	add.f32 	%f99, %f95, %f96;
	add.f32 	%f100, %f97, %f98;
	add.f32 	%f101, %f99, %f100;
	add.f32 	%f322, %f101, %f86;
	sub.s64 	%rd38, %rd1, %rd75;
	setp.lt.u64 	%p4, %rd38, %rd33;
	add.s32 	%r199, %r199, 1;
	add.s64 	%rd74, %rd74, %rd33;
	sub.s32 	%r198, %r198, %r61;
	mul.wide.s32 	%rd39, %r61, 4;
	add.s64 	%rd73, %rd73, %rd39;
	@%p4 bra 	$L__BB6_42;
	bra.uni 	$L__BB6_27;
$L__BB6_29:
	setp.le.u64 	%p5, %rd1, %rd75;
	cvt.u32.u64 	%r62, %rd75;
	cvt.u32.u64 	%r63, %rd1;
	sub.s32 	%r64, %r63, %r62;
	setp.ge.s32 	%p6, %r27, %r64;
	or.pred  	%p7, %p5, %p6;
	@%p7 bra 	$L__BB6_42;
	cvt.u32.u64 	%r66, %rd15;
	cvt.u32.u64 	%r67, %rd4;
	not.b32 	%r68, %r27;
	add.s32 	%r69, %r68, %r28;
	add.s32 	%r70, %r66, %r67;
	sub.s32 	%r71, %r69, %r70;
	mul.lo.s32 	%r72, %r1, %r199;
	shl.b32 	%r73, %r72, 12;
	sub.s32 	%r74, %r71, %r73;
	shr.u32 	%r75, %r74, 8;
	add.s32 	%r34, %r75, 1;
	and.b32  	%r35, %r34, 15;
	setp.lt.u32 	%p8, %r74, 3840;
	mov.u32 	%r202, %r27;
	@%p8 bra 	$L__BB6_33;
	shr.u32 	%r76, %r198, 8;
	add.s32 	%r77, %r76, 1;
	and.b32  	%r78, %r77, 33554416;
	neg.s32 	%r200, %r78;
	mov.u32 	%r202, %r27;
$L__BB6_32:
	.pragma "nounroll";
	ld.global.f32 	%f103, [%rd73+-8192];
	add.f32 	%f104, %f322, %f103;
	ld.global.f32 	%f105, [%rd73+-7168];
	add.f32 	%f106, %f104, %f105;
	ld.global.f32 	%f107, [%rd73+-6144];
	add.f32 	%f108, %f106, %f107;
	ld.global.f32 	%f109, [%rd73+-5120];
	add.f32 	%f110, %f108, %f109;
	ld.global.f32 	%f111, [%rd73+-4096];
	add.f32 	%f112, %f110, %f111;
	ld.global.f32 	%f113, [%rd73+-3072];
	add.f32 	%f114, %f112, %f113;
	ld.global.f32 	%f115, [%rd73+-2048];
	add.f32 	%f116, %f114, %f115;
	ld.global.f32 	%f117, [%rd73+-1024];
	add.f32 	%f118, %f116, %f117;
	ld.global.f32 	%f119, [%rd73];
	add.f32 	%f120, %f118, %f119;
	ld.global.f32 	%f121, [%rd73+1024];
	add.f32 	%f122, %f120, %f121;
	ld.global.f32 	%f123, [%rd73+2048];
	add.f32 	%f124, %f122, %f123;
	ld.global.f32 	%f125, [%rd73+3072];
	add.f32 	%f126, %f124, %f125;
	ld.global.f32 	%f127, [%rd73+4096];
	add.f32 	%f128, %f126, %f127;
	ld.global.f32 	%f129, [%rd73+5120];
	add.f32 	%f130, %f128, %f129;
	ld.global.f32 	%f131, [%rd73+6144];
	add.f32 	%f132, %f130, %f131;
	ld.global.f32 	%f133, [%rd73+7168];
	add.f32 	%f322, %f132, %f133;
	add.s32 	%r202, %r202, 4096;
	add.s32 	%r200, %r200, 16;
	add.s64 	%rd73, %rd73, 16384;
	setp.ne.s32 	%p9, %r200, 0;
	@%p9 bra 	$L__BB6_32;
$L__BB6_33:
	setp.eq.s32 	%p10, %r35, 0;
	@%p10 bra 	$L__BB6_42;
	and.b32  	%r42, %r34, 7;
	setp.lt.u32 	%p11, %r35, 8;
	@%p11 bra 	$L__BB6_36;
	cvt.u64.u32 	%rd40, %r202;
	add.s64 	%rd41, %rd75, %rd40;
	shl.b64 	%rd42, %rd41, 2;
	add.s64 	%rd43, %rd2, %rd42;
	ld.global.f32 	%f135, [%rd43];
	add.f32 	%f136, %f322, %f135;
	ld.global.f32 	%f137, [%rd43+1024];
	add.f32 	%f138, %f136, %f137;
	ld.global.f32 	%f139, [%rd43+2048];
	add.f32 	%f140, %f138, %f139;
	ld.global.f32 	%f141, [%rd43+3072];
	add.f32 	%f142, %f140, %f141;
	ld.global.f32 	%f143, [%rd43+4096];
	add.f32 	%f144, %f142, %f143;
	ld.global.f32 	%f145, [%rd43+5120];
	add.f32 	%f146, %f144, %f145;
	ld.global.f32 	%f147, [%rd43+6144];
	add.f32 	%f148, %f146, %f147;
	ld.global.f32 	%f149, [%rd43+7168];
	add.f32 	%f322, %f148, %f149;
	add.s32 	%r202, %r202, 2048;
$L__BB6_36:
	setp.eq.s32 	%p12, %r42, 0;
	@%p12 bra 	$L__BB6_42;
	setp.lt.u32 	%p13, %r42, 4;
	@%p13 bra 	$L__BB6_39;
	cvt.u64.u32 	%rd44, %r202;
	add.s64 	%rd45, %rd75, %rd44;
	shl.b64 	%rd46, %rd45, 2;
	add.s64 	%rd47, %rd2, %rd46;
	ld.global.f32 	%f151, [%rd47];
	add.f32 	%f152, %f322, %f151;
	ld.global.f32 	%f153, [%rd47+1024];
	add.f32 	%f154, %f152, %f153;
	ld.global.f32 	%f155, [%rd47+2048];
	add.f32 	%f156, %f154, %f155;
	ld.global.f32 	%f157, [%rd47+3072];
	add.f32 	%f322, %f156, %f157;
	add.s32 	%r202, %r202, 1024;
$L__BB6_39:
	and.b32  	%r79, %r34, 3;
	setp.eq.s32 	%p14, %r79, 0;
	@%p14 bra 	$L__BB6_42;
	cvt.u64.u32 	%rd48, %r202;
	add.s64 	%rd49, %rd48, %rd74;
	shl.b64 	%rd50, %rd49, 2;
	add.s64 	%rd77, %rd2, %rd50;
	cvt.u16.u32 	%rs1, %r198;
	shr.u16 	%rs2, %rs1, 8;
	add.s16 	%rs3, %rs2, 1;
	cvt.u32.u16 	%r80, %rs3;
	and.b32  	%r81, %r80, 3;
	neg.s32 	%r205, %r81;
$L__BB6_41:
	.pragma "nounroll";
	ld.global.f32 	%f158, [%rd77];
	add.f32 	%f322, %f322, %f158;
	add.s64 	%rd77, %rd77, 1024;
	add.s32 	%r205, %r205, 1;
	setp.ne.s32 	%p15, %r205, 0;
	@%p15 bra 	$L__BB6_41;
$L__BB6_42:
	// begin inline asm
	mov.u32 %r82, %laneid;
	// end inline asm
	mov.b32 	%r84, %f322;
	mov.b32 	%r85, 1;
	mov.b32 	%r106, 31;
	mov.b32 	%r107, -1;
	// begin inline asm
	shfl.sync.down.b32 %r83, %r84, %r85, %r106, %r107;
	// end inline asm
	setp.gt.s32 	%p16, %r82, 30;
	mov.b32 	%f159, %r83;
	add.f32 	%f160, %f322, %f159;
	selp.f32 	%f161, %f322, %f160, %p16;
	mov.b32 	%r89, %f161;
	mov.b32 	%r90, 2;
	// begin inline asm
	shfl.sync.down.b32 %r88, %r89, %r90, %r106, %r107;
	// end inline asm
	setp.gt.s32 	%p17, %r82, 29;
	mov.b32 	%f162, %r88;
	add.f32 	%f163, %f161, %f162;
	selp.f32 	%f164, %f161, %f163, %p17;
	mov.b32 	%r94, %f164;
	mov.b32 	%r95, 4;
	// begin inline asm
	shfl.sync.down.b32 %r93, %r94, %r95, %r106, %r107;
	// end inline asm
	setp.gt.s32 	%p18, %r82, 27;
	mov.b32 	%f165, %r93;
	add.f32 	%f166, %f164, %f165;
	selp.f32 	%f167, %f164, %f166, %p18;
	mov.b32 	%r99, %f167;
	mov.b32 	%r100, 8;
	// begin inline asm
	shfl.sync.down.b32 %r98, %r99, %r100, %r106, %r107;
	// end inline asm
	setp.gt.s32 	%p19, %r82, 23;
	mov.b32 	%f168, %r98;
	add.f32 	%f169, %f167, %f168;
	selp.f32 	%f170, %f167, %f169, %p19;
	mov.b32 	%r104, %f170;
	mov.b32 	%r105, 16;
	// begin inline asm
	shfl.sync.down.b32 %r103, %r104, %r105, %r106, %r107;
	// end inline asm
	setp.gt.s32 	%p20, %r82, 15;
	mov.b32 	%f171, %r103;
	add.f32 	%f37, %f170, %f171;
	selp.f32 	%f323, %f170, %f37, %p20;
	setp.ne.s32 	%p21, %r82, 0;
	@%p21 bra 	$L__BB6_44;
	shr.u32 	%r108, %r27, 3;
	and.b32  	%r109, %r108, 124;
	mov.u32 	%r110, _ZZN3cub18CUB_300001_SM_10006detail6reduce18DeviceReduceKernelINS2_10policy_hubIfyN4cuda3std3__44plusIfEEE10Policy1000EN6thrust24THRUST_300001_SM_1000_NS10device_ptrIfEEyS9_fNS7_10__identityEEEvT0_PT3_T1_NS0_13GridEvenShareISK_EET2_T4_E12temp_storage;
	add.s32 	%r111, %r110, %r109;
	st.shared.f32 	[%r111+8], %f37;
$L__BB6_44:
	bar.sync 	0;
	setp.ne.s32 	%p22, %r27, 0;
	@%p22 bra 	$L__BB6_46;
	ld.shared.f32 	%f172, [_ZZN3cub18CUB_300001_SM_10006detail6reduce18DeviceReduceKernelINS2_10policy_hubIfyN4cuda3std3__44plusIfEEE10Policy1000EN6thrust24THRUST_300001_SM_1000_NS10device_ptrIfEEyS9_fNS7_10__identityEEEvT0_PT3_T1_NS0_13GridEvenShareISK_EET2_T4_E12temp_storage+12];
	add.f32 	%f173, %f323, %f172;
	ld.shared.f32 	%f174, [_ZZN3cub18CUB_300001_SM_10006detail6reduce18DeviceReduceKernelINS2_10policy_hubIfyN4cuda3std3__44plusIfEEE10Policy1000EN6thrust24THRUST_300001_SM_1000_NS10device_ptrIfEEyS9_fNS7_10__identityEEEvT0_PT3_T1_NS0_13GridEvenShareISK_EET2_T4_E12temp_storage+16];
	add.f32 	%f175, %f173, %f174;
	ld.shared.f32 	%f176, [_ZZN3cub18CUB_300001_SM_10006detail6reduce18DeviceReduceKernelINS2_10policy_hubIfyN4cuda3std3__44plusIfEEE10Policy1000EN6thrust24THRUST_300001_SM_1000_NS10device_ptrIfEEyS9_fNS7_10__identityEEEvT0_PT3_T1_NS0_13GridEvenShareISK_EET2_T4_E12temp_storage+20];
	add.f32 	%f177, %f175, %f176;
	ld.shared.f32 	%f178, [_ZZN3cub18CUB_300001_SM_10006detail6reduce18DeviceReduceKernelINS2_10policy_hubIfyN4cuda3std3__44plusIfEEE10Policy1000EN6thrust24THRUST_300001_SM_1000_NS10device_ptrIfEEyS9_fNS7_10__identityEEEvT0_PT3_T1_NS0_13GridEvenShareISK_EET2_T4_E12temp_storage+24];
	add.f32 	%f179, %f177, %f178;
	ld.shared.f32 	%f180, [_ZZN3cub18CUB_300001_SM_10006detail6reduce18DeviceReduceKernelINS2_10policy_hubIfyN4cuda3std3__44plusIfEEE10Policy1000EN6thrust24THRUST_300001_SM_1000_NS10device_ptrIfEEyS9_fNS7_10__identityEEEvT0_PT3_T1_NS0_13GridEvenShareISK_EET2_T4_E12temp_storage+28];
	add.f32 	%f181, %f179, %f180;
	ld.shared.f32 	%f182, [_ZZN3cub18CUB_300001_SM_10006detail6reduce18DeviceReduceKernelINS2_10policy_hubIfyN4cuda3std3__44plusIfEEE10Policy1000EN6thrust24THRUST_300001_SM_1000_NS10device_ptrIfEEyS9_fNS7_10__identityEEEvT0_PT3_T1_NS0_13GridEvenShareISK_EET2_T4_E12temp_storage+32];
	add.f32 	%f183, %f181, %f182;
	ld.shared.f32 	%f184, [_ZZN3cub18CUB_300001_SM_10006detail6reduce18DeviceReduceKernelINS2_10policy_hubIfyN4cuda3std3__44plusIfEEE10Policy1000EN6thrust24THRUST_300001_SM_1000_NS10device_ptrIfEEyS9_fNS7_10__identityEEEvT0_PT3_T1_NS0_13GridEvenShareISK_EET2_T4_E12temp_storage+36];
	add.f32 	%f323, %f183, %f184;
$L__BB6_46:
	mov.u32 	%r189, %tid.x;
	setp.ne.s32 	%p56, %r189, 0;
	@%p56 bra 	$L__BB6_48;
	ld.param.u64 	%rd71, [_ZN3cub18CUB_300001_SM_10006detail6reduce18DeviceReduceKernelINS2_10policy_hubIfyN4cuda3std3__44plusIfEEE10Policy1000EN6thrust24THRUST_300001_SM_1000_NS10device_ptrIfEEyS9_fNS7_10__identityEEEvT0_PT3_T1_NS0_13GridEvenShareISK_EET2_T4__param_1];
	cvta.to.global.u64 	%rd68, %rd71;
	mul.wide.u32 	%rd69, %r2, 4;
	add.s64 	%rd70, %rd68, %rd69;
	st.global.f32 	[%rd70], %f323;
$L__BB6_48:
	ret;

}
	// .globl	_ZN3cub18CUB_300001_SM_10006detail6reduce28DeviceReduceSingleTileKernelINS2_10policy_hubIfyN4cuda3std3__44plusIfEEE10Policy1000EPfSC_iS9_ffNS7_10__identityEEEvT0_T1_T2_T3_T4_T6_
.visible .entry _ZN3cub18CUB_300001_SM_10006detail6reduce28DeviceReduceSingleTileKernelINS2_10policy_hubIfyN4cuda3std3__44plusIfEEE10Policy1000EPfSC_iS9_ffNS7_10__identityEEEvT0_T1_T2_T3_T4_T6_(
	.param .u64 .ptr .align 1 _ZN3cub18CUB_300001_SM_10006detail6reduce28DeviceReduceSingleTileKernelINS2_10policy_hubIfyN4cuda3std3__44plusIfEEE10Policy1000EPfSC_iS9_ffNS7_10__identityEEEvT0_T1_T2_T3_T4_T6__param_0,
	.param .u64 .ptr .align 1 _ZN3cub18CUB_300001_SM_10006detail6reduce28DeviceReduceSingleTileKernelINS2_10policy_hubIfyN4cuda3std3__44plusIfEEE10Policy1000EPfSC_iS9_ffNS7_10__identityEEEvT0_T1_T2_T3_T4_T6__param_1,
	.param .u32 _ZN3cub18CUB_300001_SM_10006detail6reduce28DeviceReduceSingleTileKernelINS2_10policy_hubIfyN4cuda3std3__44plusIfEEE10Policy1000EPfSC_iS9_ffNS7_10__identityEEEvT0_T1_T2_T3_T4_T6__param_2,
	.param .align 1 .b8 _ZN3cub18CUB_300001_SM_10006detail6reduce28DeviceReduceSingleTileKernelINS2_10policy_hubIfyN4cuda3std3__44plusIfEEE10Policy1000EPfSC_iS9_ffNS7_10__identityEEEvT0_T1_T2_T3_T4_T6__param_3[1],
	.param .f32 _ZN3cub18CUB_300001_SM_10006detail6reduce28DeviceReduceSingleTileKernelINS2_10policy_hubIfyN4cuda3std3__44plusIfEEE10Policy1000EPfSC_iS9_ffNS7_10__identityEEEvT0_T1_T2_T3_T4_T6__param_4,
	.param .align 1 .b8 _ZN3cub18CUB_300001_SM_10006detail6reduce28DeviceReduceSingleTileKernelINS2_10policy_hubIfyN4cuda3std3__44plusIfEEE10Policy1000EPfSC_iS9_ffNS7_10__identityEEEvT0_T1_T2_T3_T4_T6__param_5[1]
)
.maxntid 256
.minnctapersm 1
{
	.reg .pred 	%p<97>;
	.reg .b32 	%r<407>;
	.reg .b32 	%f<419>;
	.reg .b64 	%rd<125>;
	// demoted variable
	.shared .align 4 .b8 _ZZN3cub18CUB_300001_SM_10006detail6reduce28DeviceReduceSingleTileKernelINS2_10policy_hubIfyN4cuda3std3__44plusIfEEE10Policy1000EPfSC_iS9_ffNS7_10__identityEEEvT0_T1_T2_T3_T4_T6_E12temp_storage[44];
	ld.param.u64 	%rd16, [_ZN3cub18CUB_300001_SM_10006detail6reduce28DeviceReduceSingleTileKernelINS2_10policy_hubIfyN4cuda3std3__44plusIfEEE10Policy1000EPfSC_iS9_ffNS7_10__identityEEEvT0_T1_T2_T3_T4_T6__param_0];
	ld.param.u64 	%rd17, [_ZN3cub18CUB_300001_SM_10006detail6reduce28DeviceReduceSingleTileKernelINS2_10policy_hubIfyN4cuda3std3__44plusIfEEE10Policy1000EPfSC_iS9_ffNS7_10__identityEEEvT0_T1_T2_T3_T4_T6__param_1];
	ld.param.u32 	%r67, [_ZN3cub18CUB_300001_SM_10006detail6reduce28DeviceReduceSingleTileKernelINS2_10policy_hubIfyN4cuda3std3__44plusIfEEE10Policy1000EPfSC_iS9_ffNS7_10__identityEEEvT0_T1_T2_T3_T4_T6__param_2];
	ld.param.f32 	%f58, [_ZN3cub18CUB_300001_SM_10006detail6reduce28DeviceReduceSingleTileKernelINS2_10policy_hubIfyN4cuda3std3__44plusIfEEE10Policy1000EPfSC_iS9_ffNS7_10__identityEEEvT0_T1_T2_T3_T4_T6__param_4];
	cvta.to.global.u64 	%rd1, %rd17;
	setp.ne.s32 	%p1, %r67, 0;
	@%p1 bra 	$L__BB7_3;
	mov.u32 	%r380, %tid.x;
	setp.ne.s32 	%p96, %r380, 0;
	@%p96 bra 	$L__BB7_74;
	st.global.f32 	[%rd1], %f58;
	bra.uni 	$L__BB7_74;
$L__BB7_3:
	and.b64  	%rd18, %rd16, 15;
	setp.ne.s64 	%p2, %rd18, 0;
	@%p2 bra 	$L__BB7_38;
	setp.gt.s32 	%p49, %r67, 4095;
	@%p49 bra 	$L__BB7_22;
	mov.u32 	%r1, %tid.x;
	setp.ge.s32 	%p66, %r1, %r67;
	mov.f32 	%f397, 0f00000000;
	mov.u32 	%r384, %r1;
	@%p66 bra 	$L__BB7_7;
	mul.wide.u32 	%rd113, %r1, 4;
	add.s64 	%rd112, %rd16, %rd113;
	// begin inline asm
	ld.global.nc.u32 %r300, [%rd112];
	// end inline asm
	mov.b32 	%f397, %r300;
	add.s32 	%r384, %r1, 256;
$L__BB7_7:
	setp.ge.s32 	%p67, %r384, %r67;
	@%p67 bra 	$L__BB7_13;
	not.b32 	%r301, %r384;
	add.s32 	%r4, %r67, %r301;
	and.b32  	%r302, %r4, 768;
	setp.eq.s32 	%p68, %r302, 768;
	@%p68 bra 	$L__BB7_11;
	mul.wide.u32 	%rd114, %r384, 4;
	add.s64 	%rd121, %rd16, %rd114;
	shr.u32 	%r303, %r4, 8;
	add.s32 	%r304, %r303, 1;
	and.b32  	%r305, %r304, 3;
	neg.s32 	%r382, %r305;
$L__BB7_10:
	.pragma "nounroll";
	// begin inline asm
	ld.global.nc.u32 %r306, [%rd121];
	// end inline asm
	mov.b32 	%f323, %r306;
	add.f32 	%f397, %f397, %f323;
	add.s32 	%r384, %r384, 256;
	add.s64 	%rd121, %rd121, 1024;
	add.s32 	%r382, %r382, 1;
	setp.ne.s32 	%p69, %r382, 0;
	@%p69 bra 	$L__BB7_10;
$L__BB7_11:
	setp.lt.u32 	%p70, %r4, 768;
	@%p70 bra 	$L__BB7_13;
$L__BB7_12:
	mul.wide.s32 	%rd120, %r384, 4;
	add.s64 	%rd116, %rd16, %rd120;
	// begin inline asm
	ld.global.nc.u32 %r307, [%rd116];
	// end inline asm
	mov.b32 	%f324, %r307;
	add.f32 	%f325, %f397, %f324;
	add.s64 	%rd117, %rd116, 1024;
	// begin inline asm
	ld.global.nc.u32 %r308, [%rd117];
	// end inline asm
	mov.b32 	%f326, %r308;
	add.f32 	%f327, %f325, %f326;
	add.s64 	%rd118, %rd116, 2048;
	// begin inline asm
	ld.global.nc.u32 %r309, [%rd118];
	// end inline asm
	mov.b32 	%f328, %r309;
	add.f32 	%f329, %f327, %f328;
	add.s64 	%rd119, %rd116, 3072;
	// begin inline asm
	ld.global.nc.u32 %r310, [%rd119];
	// end inline asm
	mov.b32 	%f330, %r310;
	add.f32 	%f397, %f329, %f330;
	add.s32 	%r384, %r384, 1024;
	setp.lt.s32 	%p71, %r384, %r67;
	@%p71 bra 	$L__BB7_12;
$L__BB7_13:
	setp.lt.s32 	%p72, %r67, 256;
	@%p72 bra 	$L__BB7_18;
	// begin inline asm
	mov.u32 %r349, %laneid;
	// end inline asm
	mov.b32 	%r351, %f397;
	mov.b32 	%r352, 1;
	mov.b32 	%r373, 31;
	mov.b32 	%r374, -1;
	// begin inline asm
	shfl.sync.down.b32 %r350, %r351, %r352, %r373, %r374;
	// end inline asm
	setp.gt.s32 	%p88, %r349, 30;
	mov.b32 	%f365, %r350;
	add.f32 	%f366, %f397, %f365;
	selp.f32 	%f367, %f397, %f366, %p88;
	mov.b32 	%r356, %f367;
	mov.b32 	%r357, 2;
	// begin inline asm
	shfl.sync.down.b32 %r355, %r356, %r357, %r373, %r374;
	// end inline asm
	setp.gt.s32 	%p89, %r349, 29;
	mov.b32 	%f368, %r355;
	add.f32 	%f369, %f367, %f368;
	selp.f32 	%f370, %f367, %f369, %p89;
	mov.b32 	%r361, %f370;
	mov.b32 	%r362, 4;
	// begin inline asm
	shfl.sync.down.b32 %r360, %r361, %r362, %r373, %r374;
	// end inline asm
	setp.gt.s32 	%p90, %r349, 27;
	mov.b32 	%f371, %r360;
	add.f32 	%f372, %f370, %f371;
	selp.f32 	%f373, %f370, %f372, %p90;
	mov.b32 	%r366, %f373;
	mov.b32 	%r367, 8;
	// begin inline asm
	shfl.sync.down.b32 %r365, %r366, %r367, %r373, %r374;
	// end inline asm
	setp.gt.s32 	%p91, %r349, 23;
	mov.b32 	%f374, %r365;
	add.f32 	%f375, %f373, %f374;
	selp.f32 	%f376, %f373, %f375, %p91;
	mov.b32 	%r371, %f376;
	mov.b32 	%r372, 16;
	// begin inline asm
	shfl.sync.down.b32 %r370, %r371, %r372, %r373, %r374;
	// end inline asm
	setp.gt.s32 	%p92, %r349, 15;
	mov.b32 	%f377, %r370;
	add.f32 	%f10, %f376, %f377;
	selp.f32 	%f418, %f376, %f10, %p92;
	setp.ne.s32 	%p93, %r349, 0;
	@%p93 bra 	$L__BB7_16;
	shr.u32 	%r375, %r1, 3;
	and.b32  	%r376, %r375, 124;
	mov.u32 	%r377, _ZZN3cub18CUB_300001_SM_10006detail6reduce28DeviceReduceSingleTileKernelINS2_10policy_hubIfyN4cuda3std3__44plusIfEEE10Policy1000EPfSC_iS9_ffNS7_10__identityEEEvT0_T1_T2_T3_T4_T6_E12temp_storage;
	add.s32 	%r378, %r377, %r376;
	st.shared.f32 	[%r378+8], %f10;
$L__BB7_16:
	bar.sync 	0;
	setp.ne.s32 	%p94, %r1, 0;
	@%p94 bra 	$L__BB7_72;
	ld.shared.f32 	%f378, [_ZZN3cub18CUB_300001_SM_10006detail6reduce28DeviceReduceSingleTileKernelINS2_10policy_hubIfyN4cuda3std3__44plusIfEEE10Policy1000EPfSC_iS9_ffNS7_10__identityEEEvT0_T1_T2_T3_T4_T6_E12temp_storage+12];
	add.f32 	%f379, %f418, %f378;
	ld.shared.f32 	%f380, [_ZZN3cub18CUB_300001_SM_10006detail6reduce28DeviceReduceSingleTileKernelINS2_10policy_hubIfyN4cuda3std3__44plusIfEEE10Policy1000EPfSC_iS9_ffNS7_10__identityEEEvT0_T1_T2_T3_T4_T6_E12temp_storage+16];
	add.f32 	%f381, %f379, %f380;
	ld.shared.f32 	%f382, [_ZZN3cub18CUB_300001_SM_10006detail6reduce28DeviceReduceSingleTileKernelINS2_10policy_hubIfyN4cuda3std3__44plusIfEEE10Policy1000EPfSC_iS9_ffNS7_10__identityEEEvT0_T1_T2_T3_T4_T6_E12temp_storage+20];
	add.f32 	%f383, %f381, %f382;
	ld.shared.f32 	%f384, [_ZZN3cub18CUB_300001_SM_10006detail6reduce28DeviceReduceSingleTileKernelINS2_10policy_hubIfyN4cuda3std3__44plusIfEEE10Policy1000EPfSC_iS9_ffNS7_10__identityEEEvT0_T1_T2_T3_T4_T6_E12temp_storage+24];
	add.f32 	%f385, %f383, %f384;
	ld.shared.f32 	%f386, [_ZZN3cub18CUB_300001_SM_10006detail6reduce28DeviceReduceSingleTileKernelINS2_10policy_hubIfyN4cuda3std3__44plusIfEEE10Policy1000EPfSC_iS9_ffNS7_10__identityEEEvT0_T1_T2_T3_T4_T6_E12temp_storage+28];
	add.f32 	%f387, %f385, %f386;
	ld.shared.f32 	%f388, [_ZZN3cub18CUB_300001_SM_10006detail6reduce28DeviceReduceSingleTileKernelINS2_10policy_hubIfyN4cuda3std3__44plusIfEEE10Policy1000EPfSC_iS9_ffNS7_10__identityEEEvT0_T1_T2_T3_T4_T6_E12temp_storage+32];
	add.f32 	%f389, %f387, %f388;
	ld.shared.f32 	%f390, [_ZZN3cub18CUB_300001_SM_10006detail6reduce28DeviceReduceSingleTileKernelINS2_10policy_hubIfyN4cuda3std3__44plusIfEEE10Policy1000EPfSC_iS9_ffNS7_10__identityEEEvT0_T1_T2_T3_T4_T6_E12temp_storage+36];
	add.f32 	%f418, %f389, %f390;
	bra.uni 	$L__BB7_72;
$L__BB7_18:
	// begin inline asm
	mov.u32 %r311, %laneid;
	// end inline asm
	and.b32  	%r337, %r1, 992;
	add.s32 	%r338, %r337, 32;
	setp.gt.s32 	%p73, %r338, %r67;
	not.b32 	%r339, %r337;
	add.s32 	%r340, %r67, %r339;
	selp.b32 	%r335, %r340, 31, %p73;
	mov.b32 	%r313, %f397;
	mov.b32 	%r314, 1;
	mov.b32 	%r336, -1;
	// begin inline asm
	shfl.sync.down.b32 %r312, %r313, %r314, %r335, %r336;
	// end inline asm
	setp.lt.s32 	%p74, %r311, %r335;
	mov.b32 	%f331, %r312;
	add.f32 	%f332, %f397, %f331;
	selp.f32 	%f333, %f332, %f397, %p74;
	mov.b32 	%r318, %f333;
	mov.b32 	%r319, 2;
	// begin inline asm
	shfl.sync.down.b32 %r317, %r318, %r319, %r335, %r336;
	// end inline asm
	add.s32 	%r341, %r311, 2;
	setp.gt.s32 	%p75, %r341, %r335;
	mov.b32 	%f334, %r317;
	add.f32 	%f335, %f333, %f334;
	selp.f32 	%f336, %f333, %f335, %p75;
	mov.b32 	%r323, %f336;
	mov.b32 	%r324, 4;
	// begin inline asm
	shfl.sync.down.b32 %r322, %r323, %r324, %r335, %r336;
	// end inline asm
	add.s32 	%r342, %r311, 4;
	setp.gt.s32 	%p76, %r342, %r335;
	mov.b32 	%f337, %r322;
	add.f32 	%f338, %f336, %f337;
	selp.f32 	%f339, %f336, %f338, %p76;
	mov.b32 	%r328, %f339;
	mov.b32 	%r329, 8;
	// begin inline asm
	shfl.sync.down.b32 %r327, %r328, %r329, %r335, %r336;
	// end inline asm
	add.s32 	%r343, %r311, 8;
	setp.gt.s32 	%p77, %r343, %r335;
	mov.b32 	%f340, %r327;
	add.f32 	%f341, %f339, %f340;
	selp.f32 	%f342, %f339, %f341, %p77;
	mov.b32 	%r333, %f342;
	mov.b32 	%r334, 16;
	// begin inline asm
	shfl.sync.down.b32 %r332, %r333, %r334, %r335, %r336;
	// end inline asm
	add.s32 	%r344, %r311, 16;
	setp.gt.s32 	%p78, %r344, %r335;
	mov.b32 	%f343, %r332;
	add.f32 	%f344, %f342, %f343;
	selp.f32 	%f418, %f342, %f344, %p78;
	setp.ne.s32 	%p79, %r311, 0;
	@%p79 bra 	$L__BB7_20;
	shr.u32 	%r345, %r1, 3;
	and.b32  	%r346, %r345, 124;
	mov.u32 	%r347, _ZZN3cub18CUB_300001_SM_10006detail6reduce28DeviceReduceSingleTileKernelINS2_10policy_hubIfyN4cuda3std3__44plusIfEEE10Policy1000EPfSC_iS9_ffNS7_10__identityEEEvT0_T1_T2_T3_T4_T6_E12temp_storage;
	add.s32 	%r348, %r347, %r346;
	st.shared.f32 	[%r348+8], %f418;
$L__BB7_20:
	bar.sync 	0;
	setp.ne.s32 	%p80, %r1, 0;
	@%p80 bra 	$L__BB7_72;
	setp.gt.s32 	%p81, %r67, 32;
	ld.shared.f32 	%f345, [_ZZN3cub18CUB_300001_SM_10006detail6reduce28DeviceReduceSingleTileKernelINS2_10policy_hubIfyN4cuda3std3__44plusIfEEE10Policy1000EPfSC_iS9_ffNS7_10__identityEEEvT0_T1_T2_T3_T4_T6_E12temp_storage+12];
	add.f32 	%f346, %f418, %f345;
	selp.f32 	%f347, %f346, %f418, %p81;
	setp.gt.s32 	%p82, %r67, 64;
	ld.shared.f32 	%f348, [_ZZN3cub18CUB_300001_SM_10006detail6reduce28DeviceReduceSingleTileKernelINS2_10policy_hubIfyN4cuda3std3__44plusIfEEE10Policy1000EPfSC_iS9_ffNS7_10__identityEEEvT0_T1_T2_T3_T4_T6_E12temp_storage+16];
	add.f32 	%f349, %f348, %f347;
	selp.f32 	%f350, %f349, %f347, %p82;
	setp.gt.s32 	%p83, %r67, 96;
	ld.shared.f32 	%f351, [_ZZN3cub18CUB_300001_SM_10006detail6reduce28DeviceReduceSingleTileKernelINS2_10policy_hubIfyN4cuda3std3__44plusIfEEE10Policy1000EPfSC_iS9_ffNS7_10__identityEEEvT0_T1_T2_T3_T4_T6_E12temp_storage+20];
	add.f32 	%f352, %f351, %f350;
	selp.f32 	%f353, %f352, %f350, %p83;
	setp.gt.s32 	%p84, %r67, 128;
	ld.shared.f32 	%f354, [_ZZN3cub18CUB_300001_SM_10006detail6reduce28DeviceReduceSingleTileKernelINS2_10policy_hubIfyN4cuda3std3__44plusIfEEE10Policy1000EPfSC_iS9_ffNS7_10__identityEEEvT0_T1_T2_T3_T4_T6_E12temp_storage+24];
	add.f32 	%f355, %f354, %f353;
	selp.f32 	%f356, %f355, %f353, %p84;
	setp.gt.s32 	%p85, %r67, 160;
	ld.shared.f32 	%f357, [_ZZN3cub18CUB_300001_SM_10006detail6reduce28DeviceReduceSingleTileKernelINS2_10policy_hubIfyN4cuda3std3__44plusIfEEE10Policy1000EPfSC_iS9_ffNS7_10__identityEEEvT0_T1_T2_T3_T4_T6_E12temp_storage+28];
	add.f32 	%f358, %f357, %f356;
	selp.f32 	%f359, %f358, %f356, %p85;
	setp.gt.s32 	%p86, %r67, 192;
	ld.shared.f32 	%f360, [_ZZN3cub18CUB_300001_SM_10006detail6reduce28DeviceReduceSingleTileKernelINS2_10policy_hubIfyN4cuda3std3__44plusIfEEE10Policy1000EPfSC_iS9_ffNS7_10__identityEEEvT0_T1_T2_T3_T4_T6_E12temp_storage+32];
	add.f32 	%f361, %f360, %f359;
	selp.f32 	%f362, %f361, %f359, %p86;
	setp.gt.s32 	%p87, %r67, 224;
	ld.shared.f32 	%f363, [_ZZN3cub18CUB_300001_SM_10006detail6reduce28DeviceReduceSingleTileKernelINS2_10policy_hubIfyN4cuda3std3__44plusIfEEE10Policy1000EPfSC_iS9_ffNS7_10__identityEEEvT0_T1_T2_T3_T4_T6_E12temp_storage+36];
	add.f32 	%f364, %f363, %f362;
	selp.f32 	%f418, %f364, %f362, %p87;
	bra.uni 	$L__BB7_72;
$L__BB7_22:
	mov.u32 	%r13, %tid.x;
	shl.b32 	%r224, %r13, 2;
	mul.wide.u32 	%rd86, %r224, 4;
	add.s64 	%rd76, %rd16, %rd86;
	// begin inline asm
	ld.global.nc.v2.u64 {%rd74, %rd75}, [%rd76];
	// end inline asm
	mov.b64 	{%r225, %r226}, %rd75;
	mov.b64 	{%r227, %r228}, %rd74;
	mov.b32 	%f225, %r228;
	mov.b32 	%f226, %r227;
	mov.b32 	%f227, %r226;
	mov.b32 	%f228, %r225;
	add.s64 	%rd79, %rd76, 4096;
	// begin inline asm
	ld.global.nc.v2.u64 {%rd77, %rd78}, [%rd79];
	// end inline asm
	mov.b64 	{%r229, %r230}, %rd78;
	mov.b64 	{%r231, %r232}, %rd77;
	mov.b32 	%f229, %r232;
	mov.b32 	%f230, %r231;
	mov.b32 	%f231, %r230;
	mov.b32 	%f232, %r229;
	add.s64 	%rd82, %rd76, 8192;
	// begin inline asm
	ld.global.nc.v2.u64 {%rd80, %rd81}, [%rd82];
	// end inline asm
	mov.b64 	{%r233, %r234}, %rd81;
	mov.b64 	{%r235, %r236}, %rd80;
	mov.b32 	%f233, %r236;
	mov.b32 	%f234, %r235;
	mov.b32 	%f235, %r234;
	mov.b32 	%f236, %r233;
	add.s64 	%rd85, %rd76, 12288;
	// begin inline asm
	ld.global.nc.v2.u64 {%rd83, %rd84}, [%rd85];
	// end inline asm
	mov.b64 	{%r237, %r238}, %rd84;
	mov.b64 	{%r239, %r240}, %rd83;
	mov.b32 	%f237, %r240;
	mov.b32 	%f238, %r239;
	mov.b32 	%f239, %r238;
	mov.b32 	%f240, %r237;
	add.f32 	%f241, %f226, %f225;
	add.f32 	%f242, %f228, %f227;
	add.f32 	%f243, %f230, %f229;
	add.f32 	%f244, %f232, %f231;
	add.f32 	%f245, %f234, %f233;
	add.f32 	%f246, %f236, %f235;
	add.f32 	%f247, %f238, %f237;
	add.f32 	%f248, %f240, %f239;
	add.f32 	%f249, %f241, %f242;
	add.f32 	%f250, %f243, %f244;
	add.f32 	%f251, %f245, %f246;
	add.f32 	%f252, %f247, %f248;
	add.f32 	%f253, %f249, %f250;
	add.f32 	%f254, %f251, %f252;
	add.f32 	%f404, %f253, %f254;
	setp.lt.u32 	%p50, %r67, 8192;
	mov.b32 	%r387, 4096;
	@%p50 bra 	$L__BB7_26;
	add.s32 	%r14, %r67, -4096;
	mov.b32 	%r387, 4096;
$L__BB7_24:
	mul.wide.s32 	%rd99, %r387, 4;
	add.s64 	%rd89, %rd76, %rd99;
	// begin inline asm
	ld.global.nc.v2.u64 {%rd87, %rd88}, [%rd89];
	// end inline asm
	mov.b64 	{%r242, %r243}, %rd88;
	mov.b64 	{%r244, %r245}, %rd87;
	mov.b32 	%f255, %r245;
	mov.b32 	%f256, %r244;
	mov.b32 	%f257, %r243;
	mov.b32 	%f258, %r242;
	add.s64 	%rd92, %rd89, 4096;
	// begin inline asm
	ld.global.nc.v2.u64 {%rd90, %rd91}, [%rd92];
	// end inline asm
	mov.b64 	{%r246, %r247}, %rd91;
	mov.b64 	{%r248, %r249}, %rd90;
	mov.b32 	%f259, %r249;
	mov.b32 	%f260, %r248;
	mov.b32 	%f261, %r247;
	mov.b32 	%f262, %r246;
	add.s64 	%rd95, %rd89, 8192;
	// begin inline asm
	ld.global.nc.v2.u64 {%rd93, %rd94}, [%rd95];
	// end inline asm
	mov.b64 	{%r250, %r251}, %rd94;
	mov.b64 	{%r252, %r253}, %rd93;
	mov.b32 	%f263, %r253;
	mov.b32 	%f264, %r252;
	mov.b32 	%f265, %r251;
	mov.b32 	%f266, %r250;
	add.s64 	%rd98, %rd89, 12288;
	// begin inline asm
	ld.global.nc.v2.u64 {%rd96, %rd97}, [%rd98];
	// end inline asm
	mov.b64 	{%r254, %r255}, %rd97;
	mov.b64 	{%r256, %r257}, %rd96;
	mov.b32 	%f267, %r257;
	mov.b32 	%f268, %r256;
	mov.b32 	%f269, %r255;
	mov.b32 	%f270, %r254;
	add.f32 	%f271, %f404, %f256;
	add.f32 	%f272, %f255, %f258;
	add.f32 	%f273, %f257, %f260;
	add.f32 	%f274, %f259, %f262;
	add.f32 	%f275, %f261, %f264;
	add.f32 	%f276, %f263, %f266;
	add.f32 	%f277, %f265, %f268;
	add.f32 	%f278, %f267, %f270;
	add.f32 	%f279, %f271, %f272;
	add.f32 	%f280, %f273, %f274;
	add.f32 	%f281, %f275, %f276;
	add.f32 	%f282, %f277, %f278;
	add.f32 	%f283, %f279, %f280;
	add.f32 	%f284, %f281, %f282;
	add.f32 	%f285, %f283, %f284;
	add.f32 	%f404, %f285, %f269;
	sub.s32 	%r258, %r67, %r387;
	setp.lt.s32 	%p51, %r258, 4096;
	@%p51 bra 	$L__BB7_34;
	add.s32 	%r387, %r387, 4096;
	setp.le.s32 	%p52, %r387, %r14;
	@%p52 bra 	$L__BB7_24;
$L__BB7_26:
	setp.le.s32 	%p53, %r67, %r387;
	@%p53 bra 	$L__BB7_34;
	sub.s32 	%r18, %r67, %r387;
	setp.ge.s32 	%p54, %r13, %r18;
	@%p54 bra 	$L__BB7_34;
	not.b32 	%r259, %r13;
	add.s32 	%r260, %r67, %r259;
	sub.s32 	%r19, %r260, %r387;
	and.b32  	%r261, %r19, 768;
	setp.eq.s32 	%p55, %r261, 768;
	mov.u32 	%r391, %r13;
	@%p55 bra 	$L__BB7_31;
	add.s32 	%r389, %r13, %r387;
	shr.u32 	%r262, %r19, 8;
	add.s32 	%r263, %r262, 1;
	and.b32  	%r264, %r263, 3;
	neg.s32 	%r388, %r264;
	mov.u32 	%r391, %r13;
$L__BB7_30:
	.pragma "nounroll";
	mul.wide.u32 	%rd101, %r389, 4;
	add.s64 	%rd100, %rd16, %rd101;
	// begin inline asm
	ld.global.nc.u32 %r265, [%rd100];
	// end inline asm
	mov.b32 	%f287, %r265;
	add.f32 	%f404, %f404, %f287;
	add.s32 	%r391, %r391, 256;
	add.s32 	%r389, %r389, 256;
	add.s32 	%r388, %r388, 1;
	setp.ne.s32 	%p56, %r388, 0;
	@%p56 bra 	$L__BB7_30;
$L__BB7_31:
	setp.lt.u32 	%p57, %r19, 768;
	@%p57 bra 	$L__BB7_34;
	cvt.u64.u32 	%rd102, %r391;
	cvt.u64.u32 	%rd103, %r387;
	add.s64 	%rd104, %rd102, %rd103;
	shl.b64 	%rd105, %rd104, 2;
	add.s64 	%rd106, %rd105, %rd16;
	add.s64 	%rd122, %rd106, 2048;
	add.s32 	%r392, %r391, %r387;
$L__BB7_33:
	mul.wide.u32 	%rd111, %r392, 4;
	add.s64 	%rd107, %rd16, %rd111;
	// begin inline asm
	ld.global.nc.u32 %r266, [%rd107];
	// end inline asm
	mov.b32 	%f288, %r266;
	add.f32 	%f289, %f404, %f288;
	add.s64 	%rd108, %rd122, -1024;
	// begin inline asm
	ld.global.nc.u32 %r267, [%rd108];
	// end inline asm
	mov.b32 	%f290, %r267;
	add.f32 	%f291, %f289, %f290;
	// begin inline asm
	ld.global.nc.u32 %r268, [%rd122];
	// end inline asm
	mov.b32 	%f292, %r268;
	add.f32 	%f293, %f291, %f292;
	add.s64 	%rd110, %rd122, 1024;
	// begin inline asm
	ld.global.nc.u32 %r269, [%rd110];
	// end inline asm
	mov.b32 	%f294, %r269;
	add.f32 	%f404, %f293, %f294;
	add.s32 	%r391, %r391, 1024;
	add.s64 	%rd122, %rd122, 4096;
	add.s32 	%r392, %r392, 1024;
	setp.lt.s32 	%p58, %r391, %r18;
	@%p58 bra 	$L__BB7_33;
$L__BB7_34:
	// begin inline asm
	mov.u32 %r270, %laneid;
	// end inline asm
	mov.b32 	%r272, %f404;
	mov.b32 	%r273, 1;
	mov.b32 	%r294, 31;
	mov.b32 	%r295, -1;
	// begin inline asm
	shfl.sync.down.b32 %r271, %r272, %r273, %r294, %r295;
	// end inline asm
	setp.gt.s32 	%p59, %r270, 30;
	mov.b32 	%f295, %r271;
	add.f32 	%f296, %f404, %f295;
	selp.f32 	%f297, %f404, %f296, %p59;
	mov.b32 	%r277, %f297;
	mov.b32 	%r278, 2;
	// begin inline asm
	shfl.sync.down.b32 %r276, %r277, %r278, %r294, %r295;
	// end inline asm
	setp.gt.s32 	%p60, %r270, 29;
	mov.b32 	%f298, %r276;
	add.f32 	%f299, %f297, %f298;
	selp.f32 	%f300, %f297, %f299, %p60;
	mov.b32 	%r282, %f300;
	mov.b32 	%r283, 4;
	// begin inline asm
	shfl.sync.down.b32 %r281, %r282, %r283, %r294, %r295;
	// end inline asm
	setp.gt.s32 	%p61, %r270, 27;
	mov.b32 	%f301, %r281;
	add.f32 	%f302, %f300, %f301;
	selp.f32 	%f303, %f300, %f302, %p61;
	mov.b32 	%r287, %f303;
	mov.b32 	%r288, 8;
	// begin inline asm
	shfl.sync.down.b32 %r286, %r287, %r288, %r294, %r295;
	// end inline asm
	setp.gt.s32 	%p62, %r270, 23;
	mov.b32 	%f304, %r286;
	add.f32 	%f305, %f303, %f304;
	selp.f32 	%f306, %f303, %f305, %p62;
	mov.b32 	%r292, %f306;
	mov.b32 	%r293, 16;
	// begin inline asm
	shfl.sync.down.b32 %r291, %r292, %r293, %r294, %r295;
	// end inline asm
	setp.gt.s32 	%p63, %r270, 15;
	mov.b32 	%f307, %r291;
	add.f32 	%f26, %f306, %f307;
	selp.f32 	%f418, %f306, %f26, %p63;
	setp.ne.s32 	%p64, %r270, 0;
	@%p64 bra 	$L__BB7_36;
	shr.u32 	%r296, %r13, 3;
	and.b32  	%r297, %r296, 124;
	mov.u32 	%r298, _ZZN3cub18CUB_300001_SM_10006detail6reduce28DeviceReduceSingleTileKernelINS2_10policy_hubIfyN4cuda3std3__44plusIfEEE10Policy1000EPfSC_iS9_ffNS7_10__identityEEEvT0_T1_T2_T3_T4_T6_E12temp_storage;
	add.s32 	%r299, %r298, %r297;
	st.shared.f32 	[%r299+8], %f26;
$L__BB7_36:
	bar.sync 	0;
	setp.ne.s32 	%p65, %r13, 0;
	@%p65 bra 	$L__BB7_72;
	ld.shared.f32 	%f308, [_ZZN3cub18CUB_300001_SM_10006detail6reduce28DeviceReduceSingleTileKernelINS2_10policy_hubIfyN4cuda3std3__44plusIfEEE10Policy1000EPfSC_iS9_ffNS7_10__identityEEEvT0_T1_T2_T3_T4_T6_E12temp_storage+12];
	add.f32 	%f309, %f418, %f308;
	ld.shared.f32 	%f310, [_ZZN3cub18CUB_300001_SM_10006detail6reduce28DeviceReduceSingleTileKernelINS2_10policy_hubIfyN4cuda3std3__44plusIfEEE10Policy1000EPfSC_iS9_ffNS7_10__identityEEEvT0_T1_T2_T3_T4_T6_E12temp_storage+16];
	add.f32 	%f311, %f309, %f310;
	ld.shared.f32 	%f312, [_ZZN3cub18CUB_300001_SM_10006detail6reduce28DeviceReduceSingleTileKernelINS2_10policy_hubIfyN4cuda3std3__44plusIfEEE10Policy1000EPfSC_iS9_ffNS7_10__identityEEEvT0_T1_T2_T3_T4_T6_E12temp_storage+20];
	add.f32 	%f313, %f311, %f312;
	ld.shared.f32 	%f314, [_ZZN3cub18CUB_300001_SM_10006detail6reduce28DeviceReduceSingleTileKernelINS2_10policy_hubIfyN4cuda3std3__44plusIfEEE10Policy1000EPfSC_iS9_ffNS7_10__identityEEEvT0_T1_T2_T3_T4_T6_E12temp_storage+24];
	add.f32 	%f315, %f313, %f314;
	ld.shared.f32 	%f316, [_ZZN3cub18CUB_300001_SM_10006detail6reduce28DeviceReduceSingleTileKernelINS2_10policy_hubIfyN4cuda3std3__44plusIfEEE10Policy1000EPfSC_iS9_ffNS7_10__identityEEEvT0_T1_T2_T3_T4_T6_E12temp_storage+28];
	add.f32 	%f317, %f315, %f316;
	ld.shared.f32 	%f318, [_ZZN3cub18CUB_300001_SM_10006detail6reduce28DeviceReduceSingleTileKernelINS2_10policy_hubIfyN4cuda3std3__44plusIfEEE10Policy1000EPfSC_iS9_ffNS7_10__identityEEEvT0_T1_T2_T3_T4_T6_E12temp_storage+32];
	add.f32 	%f319, %f317, %f318;
	ld.shared.f32 	%f320, [_ZZN3cub18CUB_300001_SM_10006detail6reduce28DeviceReduceSingleTileKernelINS2_10policy_hubIfyN4cuda3std3__44plusIfEEE10Policy1000EPfSC_iS9_ffNS7_10__identityEEEvT0_T1_T2_T3_T4_T6_E12temp_storage+36];
	add.f32 	%f418, %f319, %f320;
	bra.uni 	$L__BB7_72;
$L__BB7_38:
	setp.gt.s32 	%p3, %r67, 4095;
	@%p3 bra 	$L__BB7_56;
	mov.u32 	%r34, %tid.x;
	setp.ge.s32 	%p20, %r34, %r67;
	mov.f32 	%f410, 0f00000000;
	mov.u32 	%r397, %r34;
	@%p20 bra 	$L__BB7_41;
	mul.wide.u32 	%rd66, %r34, 4;
	add.s64 	%rd65, %rd16, %rd66;
	// begin inline asm
	ld.global.nc.u32 %r144, [%rd65];
	// end inline asm
	mov.b32 	%f410, %r144;
	add.s32 	%r397, %r34, 256;
$L__BB7_41:
	setp.ge.s32 	%p21, %r397, %r67;
	@%p21 bra 	$L__BB7_47;
	not.b32 	%r145, %r397;
	add.s32 	%r37, %r67, %r145;
	and.b32  	%r146, %r37, 768;
	setp.eq.s32 	%p22, %r146, 768;
	@%p22 bra 	$L__BB7_45;
	mul.wide.u32 	%rd67, %r397, 4;
	add.s64 	%rd123, %rd16, %rd67;
	shr.u32 	%r147, %r37, 8;
	add.s32 	%r148, %r147, 1;
	and.b32  	%r149, %r148, 3;
	neg.s32 	%r395, %r149;
$L__BB7_44:
	.pragma "nounroll";
	// begin inline asm
	ld.global.nc.u32 %r150, [%rd123];
	// end inline asm
	mov.b32 	%f157, %r150;
	add.f32 	%f410, %f410, %f157;
	add.s32 	%r397, %r397, 256;
	add.s64 	%rd123, %rd123, 1024;
	add.s32 	%r395, %r395, 1;
	setp.ne.s32 	%p23, %r395, 0;
	@%p23 bra 	$L__BB7_44;
$L__BB7_45:
	setp.lt.u32 	%p24, %r37, 768;
	@%p24 bra 	$L__BB7_47;
$L__BB7_46:
	mul.wide.s32 	%rd73, %r397, 4;
	add.s64 	%rd69, %rd16, %rd73;
	// begin inline asm
	ld.global.nc.u32 %r151, [%rd69];
	// end inline asm
	mov.b32 	%f158, %r151;
	add.f32 	%f159, %f410, %f158;
	add.s64 	%rd70, %rd69, 1024;
	// begin inline asm
	ld.global.nc.u32 %r152, [%rd70];
	// end inline asm
	mov.b32 	%f160, %r152;
	add.f32 	%f161, %f159, %f160;
	add.s64 	%rd71, %rd69, 2048;
	// begin inline asm
	ld.global.nc.u32 %r153, [%rd71];
	// end inline asm
	mov.b32 	%f162, %r153;
	add.f32 	%f163, %f161, %f162;
	add.s64 	%rd72, %rd69, 3072;
	// begin inline asm
	ld.global.nc.u32 %r154, [%rd72];
	// end inline asm
	mov.b32 	%f164, %r154;
	add.f32 	%f410, %f163, %f164;
	add.s32 	%r397, %r397, 1024;
	setp.lt.s32 	%p25, %r397, %r67;
	@%p25 bra 	$L__BB7_46;
$L__BB7_47:
	setp.lt.s32 	%p26, %r67, 256;
	@%p26 bra 	$L__BB7_52;
	// begin inline asm
	mov.u32 %r193, %laneid;
	// end inline asm
	mov.b32 	%r195, %f410;
	mov.b32 	%r196, 1;
	mov.b32 	%r217, 31;
	mov.b32 	%r218, -1;
	// begin inline asm
	shfl.sync.down.b32 %r194, %r195, %r196, %r217, %r218;
	// end inline asm
	setp.gt.s32 	%p42, %r193, 30;
	mov.b32 	%f199, %r194;
	add.f32 	%f200, %f410, %f199;
	selp.f32 	%f201, %f410, %f200, %p42;
	mov.b32 	%r200, %f201;
	mov.b32 	%r201, 2;
	// begin inline asm
	shfl.sync.down.b32 %r199, %r200, %r201, %r217, %r218;
	// end inline asm
	setp.gt.s32 	%p43, %r193, 29;
	mov.b32 	%f202, %r199;
	add.f32 	%f203, %f201, %f202;
	selp.f32 	%f204, %f201, %f203, %p43;
	mov.b32 	%r205, %f204;
	mov.b32 	%r206, 4;
	// begin inline asm
	shfl.sync.down.b32 %r204, %r205, %r206, %r217, %r218;
	// end inline asm
	setp.gt.s32 	%p44, %r193, 27;
	mov.b32 	%f205, %r204;
	add.f32 	%f206, %f204, %f205;
	selp.f32 	%f207, %f204, %f206, %p44;
	mov.b32 	%r210, %f207;
	mov.b32 	%r211, 8;
	// begin inline asm
	shfl.sync.down.b32 %r209, %r210, %r211, %r217, %r218;
	// end inline asm
	setp.gt.s32 	%p45, %r193, 23;
	mov.b32 	%f208, %r209;
	add.f32 	%f209, %f207, %f208;
	selp.f32 	%f210, %f207, %f209, %p45;
	mov.b32 	%r215, %f210;
	mov.b32 	%r216, 16;
	// begin inline asm
	shfl.sync.down.b32 %r214, %r215, %r216, %r217, %r218;
	// end inline asm
	setp.gt.s32 	%p46, %r193, 15;
	mov.b32 	%f211, %r214;
	add.f32 	%f38, %f210, %f211;
	selp.f32 	%f418, %f210, %f38, %p46;
	setp.ne.s32 	%p47, %r193, 0;
	@%p47 bra 	$L__BB7_50;
	shr.u32 	%r219, %r34, 3;
	and.b32  	%r220, %r219, 124;
	mov.u32 	%r221, _ZZN3cub18CUB_300001_SM_10006detail6reduce28DeviceReduceSingleTileKernelINS2_10policy_hubIfyN4cuda3std3__44plusIfEEE10Policy1000EPfSC_iS9_ffNS7_10__identityEEEvT0_T1_T2_T3_T4_T6_E12temp_storage;
	add.s32 	%r222, %r221, %r220;
	st.shared.f32 	[%r222+8], %f38;
$L__BB7_50:
	bar.sync 	0;
	setp.ne.s32 	%p48, %r34, 0;
	@%p48 bra 	$L__BB7_72;
	ld.shared.f32 	%f212, [_ZZN3cub18CUB_300001_SM_10006detail6reduce28DeviceReduceSingleTileKernelINS2_10policy_hubIfyN4cuda3std3__44plusIfEEE10Policy1000EPfSC_iS9_ffNS7_10__identityEEEvT0_T1_T2_T3_T4_T6_E12temp_storage+12];
	add.f32 	%f213, %f418, %f212;
	ld.shared.f32 	%f214, [_ZZN3cub18CUB_300001_SM_10006detail6reduce28DeviceReduceSingleTileKernelINS2_10policy_hubIfyN4cuda3std3__44plusIfEEE10Policy1000EPfSC_iS9_ffNS7_10__identityEEEvT0_T1_T2_T3_T4_T6_E12temp_storage+16];
	add.f32 	%f215, %f213, %f214;
	ld.shared.f32 	%f216, [_ZZN3cub18CUB_300001_SM_10006detail6reduce28DeviceReduceSingleTileKernelINS2_10policy_hubIfyN4cuda3std3__44plusIfEEE10Policy1000EPfSC_iS9_ffNS7_10__identityEEEvT0_T1_T2_T3_T4_T6_E12temp_storage+20];
	add.f32 	%f217, %f215, %f216;
	ld.shared.f32 	%f218, [_ZZN3cub18CUB_300001_SM_10006detail6reduce28DeviceReduceSingleTileKernelINS2_10policy_hubIfyN4cuda3std3__44plusIfEEE10Policy1000EPfSC_iS9_ffNS7_10__identityEEEvT0_T1_T2_T3_T4_T6_E12temp_storage+24];
	add.f32 	%f219, %f217, %f218;
	ld.shared.f32 	%f220, [_ZZN3cub18CUB_300001_SM_10006detail6reduce28DeviceReduceSingleTileKernelINS2_10policy_hubIfyN4cuda3std3__44plusIfEEE10Policy1000EPfSC_iS9_ffNS7_10__identityEEEvT0_T1_T2_T3_T4_T6_E12temp_storage+28];
	add.f32 	%f221, %f219, %f220;
	ld.shared.f32 	%f222, [_ZZN3cub18CUB_300001_SM_10006detail6reduce28DeviceReduceSingleTileKernelINS2_10policy_hubIfyN4cuda3std3__44plusIfEEE10Policy1000EPfSC_iS9_ffNS7_10__identityEEEvT0_T1_T2_T3_T4_T6_E12temp_storage+32];
	add.f32 	%f223, %f221, %f222;
	ld.shared.f32 	%f224, [_ZZN3cub18CUB_300001_SM_10006detail6reduce28DeviceReduceSingleTileKernelINS2_10policy_hubIfyN4cuda3std3__44plusIfEEE10Policy1000EPfSC_iS9_ffNS7_10__identityEEEvT0_T1_T2_T3_T4_T6_E12temp_storage+36];
	add.f32 	%f418, %f223, %f224;
	bra.uni 	$L__BB7_72;
$L__BB7_52:
	// begin inline asm
	mov.u32 %r155, %laneid;
	// end inline asm
	and.b32  	%r181, %r34, 992;
	add.s32 	%r182, %r181, 32;
	setp.gt.s32 	%p27, %r182, %r67;
	not.b32 	%r183, %r181;
	add.s32 	%r184, %r67, %r183;
	selp.b32 	%r179, %r184, 31, %p27;
	mov.b32 	%r157, %f410;
	mov.b32 	%r158, 1;
	mov.b32 	%r180, -1;
	// begin inline asm
	shfl.sync.down.b32 %r156, %r157, %r158, %r179, %r180;
	// end inline asm
	setp.lt.s32 	%p28, %r155, %r179;
	mov.b32 	%f165, %r156;
	add.f32 	%f166, %f410, %f165;
	selp.f32 	%f167, %f166, %f410, %p28;
	mov.b32 	%r162, %f167;
	mov.b32 	%r163, 2;
	// begin inline asm
	shfl.sync.down.b32 %r161, %r162, %r163, %r179, %r180;
	// end inline asm
	add.s32 	%r185, %r155, 2;
	setp.gt.s32 	%p29, %r185, %r179;
	mov.b32 	%f168, %r161;
	add.f32 	%f169, %f167, %f168;
	selp.f32 	%f170, %f167, %f169, %p29;
	mov.b32 	%r167, %f170;
	mov.b32 	%r168, 4;
	// begin inline asm
	shfl.sync.down.b32 %r166, %r167, %r168, %r179, %r180;
	// end inline asm
	add.s32 	%r186, %r155, 4;
	setp.gt.s32 	%p30, %r186, %r179;
	mov.b32 	%f171, %r166;
	add.f32 	%f172, %f170, %f171;
	selp.f32 	%f173, %f170, %f172, %p30;
	mov.b32 	%r172, %f173;
	mov.b32 	%r173, 8;
	// begin inline asm
	shfl.sync.down.b32 %r171, %r172, %r173, %r179, %r180;
	// end inline asm
	add.s32 	%r187, %r155, 8;
	setp.gt.s32 	%p31, %r187, %r179;
	mov.b32 	%f174, %r171;
	add.f32 	%f175, %f173, %f174;
	selp.f32 	%f176, %f173, %f175, %p31;
	mov.b32 	%r177, %f176;
	mov.b32 	%r178, 16;
	// begin inline asm
	shfl.sync.down.b32 %r176, %r177, %r178, %r179, %r180;
	// end inline asm
	add.s32 	%r188, %r155, 16;
	setp.gt.s32 	%p32, %r188, %r179;
	mov.b32 	%f177, %r176;
	add.f32 	%f178, %f176, %f177;
	selp.f32 	%f418, %f176, %f178, %p32;
	setp.ne.s32 	%p33, %r155, 0;
	@%p33 bra 	$L__BB7_54;
	shr.u32 	%r189, %r34, 3;
	and.b32  	%r190, %r189, 124;
	mov.u32 	%r191, _ZZN3cub18CUB_300001_SM_10006detail6reduce28DeviceReduceSingleTileKernelINS2_10policy_hubIfyN4cuda3std3__44plusIfEEE10Policy1000EPfSC_iS9_ffNS7_10__identityEEEvT0_T1_T2_T3_T4_T6_E12temp_storage;
	add.s32 	%r192, %r191, %r190;
	st.shared.f32 	[%r192+8], %f418;
$L__BB7_54:
	bar.sync 	0;
	setp.ne.s32 	%p34, %r34, 0;
	@%p34 bra 	$L__BB7_72;
	setp.gt.s32 	%p35, %r67, 32;
	ld.shared.f32 	%f179, [_ZZN3cub18CUB_300001_SM_10006detail6reduce28DeviceReduceSingleTileKernelINS2_10policy_hubIfyN4cuda3std3__44plusIfEEE10Policy1000EPfSC_iS9_ffNS7_10__identityEEEvT0_T1_T2_T3_T4_T6_E12temp_storage+12];
	add.f32 	%f180, %f418, %f179;
	selp.f32 	%f181, %f180, %f418, %p35;
	setp.gt.s32 	%p36, %r67, 64;
	ld.shared.f32 	%f182, [_ZZN3cub18CUB_300001_SM_10006detail6reduce28DeviceReduceSingleTileKernelINS2_10policy_hubIfyN4cuda3std3__44plusIfEEE10Policy1000EPfSC_iS9_ffNS7_10__identityEEEvT0_T1_T2_T3_T4_T6_E12temp_storage+16];
	add.f32 	%f183, %f182, %f181;
	selp.f32 	%f184, %f183, %f181, %p36;
	setp.gt.s32 	%p37, %r67, 96;
	ld.shared.f32 	%f185, [_ZZN3cub18CUB_300001_SM_10006detail6reduce28DeviceReduceSingleTileKernelINS2_10policy_hubIfyN4cuda3std3__44plusIfEEE10Policy1000EPfSC_iS9_ffNS7_10__identityEEEvT0_T1_T2_T3_T4_T6_E12temp_storage+20];
	add.f32 	%f186, %f185, %f184;
	selp.f32 	%f187, %f186, %f184, %p37;
	setp.gt.s32 	%p38, %r67, 128;
	ld.shared.f32 	%f188, [_ZZN3cub18CUB_300001_SM_10006detail6reduce28DeviceReduceSingleTileKernelINS2_10policy_hubIfyN4cuda3std3__44plusIfEEE10Policy1000EPfSC_iS9_ffNS7_10__identityEEEvT0_T1_T2_T3_T4_T6_E12temp_storage+24];
	add.f32 	%f189, %f188, %f187;
	selp.f32 	%f190, %f189, %f187, %p38;
	setp.gt.s32 	%p39, %r67, 160;
	ld.shared.f32 	%f191, [_ZZN3cub18CUB_300001_SM_10006detail6reduce28DeviceReduceSingleTileKernelINS2_10policy_hubIfyN4cuda3std3__44plusIfEEE10Policy1000EPfSC_iS9_ffNS7_10__identityEEEvT0_T1_T2_T3_T4_T6_E12temp_storage+28];
	add.f32 	%f192, %f191, %f190;
	selp.f32 	%f193, %f192, %f190, %p39;
	setp.gt.s32 	%p40, %r67, 192;
	ld.shared.f32 	%f194, [_ZZN3cub18CUB_300001_SM_10006detail6reduce28DeviceReduceSingleTileKernelINS2_10policy_hubIfyN4cuda3std3__44plusIfEEE10Policy1000EPfSC_iS9_ffNS7_10__identityEEEvT0_T1_T2_T3_T4_T6_E12temp_storage+32];
	add.f32 	%f195, %f194, %f193;
	selp.f32 	%f196, %f195, %f193, %p40;
	setp.gt.s32 	%p41, %r67, 224;
	ld.shared.f32 	%f197, [_ZZN3cub18CUB_300001_SM_10006detail6reduce28DeviceReduceSingleTileKernelINS2_10policy_hubIfyN4cuda3std3__44plusIfEEE10Policy1000EPfSC_iS9_ffNS7_10__identityEEEvT0_T1_T2_T3_T4_T6_E12temp_storage+36];
	add.f32 	%f198, %f197, %f196;
	selp.f32 	%f418, %f198, %f196, %p41;
	bra.uni 	$L__BB7_72;
$L__BB7_56:
	mov.u32 	%r46, %tid.x;
	mul.wide.u32 	%rd35, %r46, 4;
	add.s64 	%rd19, %rd16, %rd35;
	// begin inline asm
	ld.global.nc.u32 %r68, [%rd19];
	// end inline asm
	mov.b32 	%f59, %r68;
	add.s64 	%rd20, %rd19, 1024;
	// begin inline asm
	ld.global.nc.u32 %r69, [%rd20];
	// end inline asm
	mov.b32 	%f60, %r69;
	add.s64 	%rd21, %rd19, 2048;
	// begin inline asm
	ld.global.nc.u32 %r70, [%rd21];
	// end inline asm
	mov.b32 	%f61, %r70;
	add.s64 	%rd22, %rd19, 3072;
	// begin inline asm
	ld.global.nc.u32 %r71, [%rd22];
	// end inline asm
	mov.b32 	%f62, %r71;
	add.s64 	%rd23, %rd19, 4096;
	// begin inline asm
	ld.global.nc.u32 %r72, [%rd23];
	// end inline asm
	mov.b32 	%f63, %r72;
	add.s64 	%rd24, %rd19, 5120;
	// begin inline asm
	ld.global.nc.u32 %r73, [%rd24];
	// end inline asm
	mov.b32 	%f64, %r73;
	add.s64 	%rd25, %rd19, 6144;
	// begin inline asm
	ld.global.nc.u32 %r74, [%rd25];
	// end inline asm
	mov.b32 	%f65, %r74;
	add.s64 	%rd26, %rd19, 7168;
	// begin inline asm
	ld.global.nc.u32 %r75, [%rd26];
	// end inline asm
	mov.b32 	%f66, %r75;
	add.s64 	%rd27, %rd19, 8192;
	// begin inline asm
	ld.global.nc.u32 %r76, [%rd27];
	// end inline asm
	mov.b32 	%f67, %r76;
	add.s64 	%rd28, %rd19, 9216;
	// begin inline asm
	ld.global.nc.u32 %r77, [%rd28];
	// end inline asm
	mov.b32 	%f68, %r77;
	add.s64 	%rd29, %rd19, 10240;
	// begin inline asm
	ld.global.nc.u32 %r78, [%rd29];
	// end inline asm
	mov.b32 	%f69, %r78;
	add.s64 	%rd30, %rd19, 11264;
	// begin inline asm
	ld.global.nc.u32 %r79, [%rd30];
	// end inline asm
	mov.b32 	%f70, %r79;
	add.s64 	%rd31, %rd19, 12288;
	// begin inline asm
	ld.global.nc.u32 %r80, [%rd31];
	// end inline asm
	mov.b32 	%f71, %r80;
	add.s64 	%rd32, %rd19, 13312;
	// begin inline asm
	ld.global.nc.u32 %r81, [%rd32];
	// end inline asm
	mov.b32 	%f72, %r81;
	add.s64 	%rd33, %rd19, 14336;
	// begin inline asm
	ld.global.nc.u32 %r82, [%rd33];
	// end inline asm
	mov.b32 	%f73, %r82;
	add.s64 	%rd34, %rd19, 15360;
	// begin inline asm
	ld.global.nc.u32 %r83, [%rd34];
	// end inline asm
	mov.b32 	%f74, %r83;
	add.f32 	%f75, %f59, %f60;
	add.f32 	%f76, %f61, %f62;
	add.f32 	%f77, %f63, %f64;
	add.f32 	%f78, %f65, %f66;
	add.f32 	%f79, %f67, %f68;
	add.f32 	%f80, %f69, %f70;
	add.f32 	%f81, %f71, %f72;
	add.f32 	%f82, %f73, %f74;
	add.f32 	%f83, %f75, %f76;
	add.f32 	%f84, %f77, %f78;
	add.f32 	%f85, %f79, %f80;
	add.f32 	%f86, %f81, %f82;
	add.f32 	%f87, %f83, %f84;
	add.f32 	%f88, %f85, %f86;
	add.f32 	%f417, %f87, %f88;
	setp.lt.u32 	%p4, %r67, 8192;
	mov.b32 	%r400, 4096;
	@%p4 bra 	$L__BB7_60;
	add.s32 	%r47, %r67, -4096;
	mov.b32 	%r400, 4096;
$L__BB7_58:
	mul.wide.s32 	%rd52, %r400, 4;
	add.s64 	%rd36, %rd19, %rd52;
	// begin inline asm
	ld.global.nc.u32 %r86, [%rd36];
	// end inline asm
	mov.b32 	%f89, %r86;
	add.s64 	%rd37, %rd36, 1024;
	// begin inline asm
	ld.global.nc.u32 %r87, [%rd37];
	// end inline asm
	mov.b32 	%f90, %r87;
	add.s64 	%rd38, %rd36, 2048;
	// begin inline asm
	ld.global.nc.u32 %r88, [%rd38];
	// end inline asm
	mov.b32 	%f91, %r88;
	add.s64 	%rd39, %rd36, 3072;
	// begin inline asm
	ld.global.nc.u32 %r89, [%rd39];
	// end inline asm
	mov.b32 	%f92, %r89;
	add.s64 	%rd40, %rd36, 4096;
	// begin inline asm
	ld.global.nc.u32 %r90, [%rd40];
	// end inline asm
	mov.b32 	%f93, %r90;
	add.s64 	%rd41, %rd36, 5120;
	// begin inline asm
	ld.global.nc.u32 %r91, [%rd41];
	// end inline asm
	mov.b32 	%f94, %r91;
	add.s64 	%rd42, %rd36, 6144;
	// begin inline asm
	ld.global.nc.u32 %r92, [%rd42];
	// end inline asm
	mov.b32 	%f95, %r92;
	add.s64 	%rd43, %rd36, 7168;
	// begin inline asm
	ld.global.nc.u32 %r93, [%rd43];
	// end inline asm
	mov.b32 	%f96, %r93;
	add.s64 	%rd44, %rd36, 8192;
	// begin inline asm
	ld.global.nc.u32 %r94, [%rd44];
	// end inline asm
	mov.b32 	%f97, %r94;
	add.s64 	%rd45, %rd36, 9216;
	// begin inline asm
	ld.global.nc.u32 %r95, [%rd45];
	// end inline asm
	mov.b32 	%f98, %r95;
	add.s64 	%rd46, %rd36, 10240;
	// begin inline asm
	ld.global.nc.u32 %r96, [%rd46];
	// end inline asm
	mov.b32 	%f99, %r96;
	add.s64 	%rd47, %rd36, 11264;
	// begin inline asm
	ld.global.nc.u32 %r97, [%rd47];
	// end inline asm
	mov.b32 	%f100, %r97;
	add.s64 	%rd48, %rd36, 12288;
	// begin inline asm
	ld.global.nc.u32 %r98, [%rd48];
	// end inline asm
	mov.b32 	%f101, %r98;
	add.s64 	%rd49, %rd36, 13312;
	// begin inline asm
	ld.global.nc.u32 %r99, [%rd49];
	// end inline asm
	mov.b32 	%f102, %r99;
	add.s64 	%rd50, %rd36, 14336;
	// begin inline asm
	ld.global.nc.u32 %r100, [%rd50];
	// end inline asm
	mov.b32 	%f103, %r100;
	add.s64 	%rd51, %rd36, 15360;
	// begin inline asm
	ld.global.nc.u32 %r101, [%rd51];
	// end inline asm
	mov.b32 	%f104, %r101;
	add.f32 	%f105, %f417, %f89;
	add.f32 	%f106, %f90, %f91;
	add.f32 	%f107, %f92, %f93;
	add.f32 	%f108, %f94, %f95;
	add.f32 	%f109, %f96, %f97;
	add.f32 	%f110, %f98, %f99;
	add.f32 	%f111, %f100, %f101;
	add.f32 	%f112, %f102, %f103;
	add.f32 	%f113, %f105, %f106;
	add.f32 	%f114, %f107, %f108;
	add.f32 	%f115, %f109, %f110;
	add.f32 	%f116, %f111, %f112;
	add.f32 	%f117, %f113, %f114;
	add.f32 	%f118, %f115, %f116;
	add.f32 	%f119, %f117, %f118;
	add.f32 	%f417, %f119, %f104;
	sub.s32 	%r102, %r67, %r400;
	setp.lt.s32 	%p5, %r102, 4096;
	@%p5 bra 	$L__BB7_68;
	add.s32 	%r400, %r400, 4096;
	setp.le.s32 	%p6, %r400, %r47;
	@%p6 bra 	$L__BB7_58;
$L__BB7_60:
	setp.le.s32 	%p7, %r67, %r400;
	@%p7 bra 	$L__BB7_68;
	sub.s32 	%r51, %r67, %r400;
	setp.ge.s32 	%p8, %r46, %r51;
	@%p8 bra 	$L__BB7_68;
	not.b32 	%r103, %r46;
	add.s32 	%r104, %r67, %r103;
	sub.s32 	%r52, %r104, %r400;
	and.b32  	%r105, %r52, 768;
	setp.eq.s32 	%p9, %r105, 768;
	mov.u32 	%r404, %r46;
	@%p9 bra 	$L__BB7_65;
	add.s32 	%r402, %r46, %r400;
	shr.u32 	%r106, %r52, 8;
	add.s32 	%r107, %r106, 1;
	and.b32  	%r108, %r107, 3;
	neg.s32 	%r401, %r108;
	mov.u32 	%r404, %r46;
$L__BB7_64:
	.pragma "nounroll";
	mul.wide.u32 	%rd54, %r402, 4;
	add.s64 	%rd53, %rd16, %rd54;
	// begin inline asm
	ld.global.nc.u32 %r109, [%rd53];
	// end inline asm
	mov.b32 	%f121, %r109;
	add.f32 	%f417, %f417, %f121;
	add.s32 	%r404, %r404, 256;
	add.s32 	%r402, %r402, 256;
	add.s32 	%r401, %r401, 1;
	setp.ne.s32 	%p10, %r401, 0;
	@%p10 bra 	$L__BB7_64;
$L__BB7_65:
	setp.lt.u32 	%p11, %r52, 768;
	@%p11 bra 	$L__BB7_68;
	cvt.u64.u32 	%rd55, %r404;
	cvt.u64.u32 	%rd56, %r400;
	add.s64 	%rd57, %rd55, %rd56;
	shl.b64 	%rd58, %rd57, 2;
	add.s64 	%rd59, %rd58, %rd16;
	add.s64 	%rd124, %rd59, 2048;
	add.s32 	%r405, %r404, %r400;
$L__BB7_67:
	mul.wide.u32 	%rd64, %r405, 4;
	add.s64 	%rd60, %rd16, %rd64;
	// begin inline asm
	ld.global.nc.u32 %r110, [%rd60];
	// end inline asm
	mov.b32 	%f122, %r110;
	add.f32 	%f123, %f417, %f122;
	add.s64 	%rd61, %rd124, -1024;
	// begin inline asm
	ld.global.nc.u32 %r111, [%rd61];
	// end inline asm
	mov.b32 	%f124, %r111;
	add.f32 	%f125, %f123, %f124;
	// begin inline asm
	ld.global.nc.u32 %r112, [%rd124];
	// end inline asm
	mov.b32 	%f126, %r112;
	add.f32 	%f127, %f125, %f126;
	add.s64 	%rd63, %rd124, 1024;
	// begin inline asm
	ld.global.nc.u32 %r113, [%rd63];
	// end inline asm
	mov.b32 	%f128, %r113;
	add.f32 	%f417, %f127, %f128;
	add.s32 	%r404, %r404, 1024;
	add.s64 	%rd124, %rd124, 4096;
	add.s32 	%r405, %r405, 1024;
	setp.lt.s32 	%p12, %r404, %r51;
	@%p12 bra 	$L__BB7_67;
$L__BB7_68:
	// begin inline asm
	mov.u32 %r114, %laneid;
	// end inline asm
	mov.b32 	%r116, %f417;
	mov.b32 	%r117, 1;
	mov.b32 	%r138, 31;
	mov.b32 	%r139, -1;
	// begin inline asm
	shfl.sync.down.b32 %r115, %r116, %r117, %r138, %r139;
	// end inline asm
	setp.gt.s32 	%p13, %r114, 30;
	mov.b32 	%f129, %r115;
	add.f32 	%f130, %f417, %f129;
	selp.f32 	%f131, %f417, %f130, %p13;
	mov.b32 	%r121, %f131;
	mov.b32 	%r122, 2;
	// begin inline asm
	shfl.sync.down.b32 %r120, %r121, %r122, %r138, %r139;
	// end inline asm
	setp.gt.s32 	%p14, %r114, 29;
	mov.b32 	%f132, %r120;
	add.f32 	%f133, %f131, %f132;
	selp.f32 	%f134, %f131, %f133, %p14;
	mov.b32 	%r126, %f134;
	mov.b32 	%r127, 4;
	// begin inline asm
	shfl.sync.down.b32 %r125, %r126, %r127, %r138, %r139;
	// end inline asm
	setp.gt.s32 	%p15, %r114, 27;
	mov.b32 	%f135, %r125;
	add.f32 	%f136, %f134, %f135;
	selp.f32 	%f137, %f134, %f136, %p15;
	mov.b32 	%r131, %f137;
	mov.b32 	%r132, 8;
	// begin inline asm
	shfl.sync.down.b32 %r130, %r131, %r132, %r138, %r139;
	// end inline asm
	setp.gt.s32 	%p16, %r114, 23;
	mov.b32 	%f138, %r130;
	add.f32 	%f139, %f137, %f138;
	selp.f32 	%f140, %f137, %f139, %p16;
	mov.b32 	%r136, %f140;
	mov.b32 	%r137, 16;
	// begin inline asm
	shfl.sync.down.b32 %r135, %r136, %r137, %r138, %r139;
	// end inline asm
	setp.gt.s32 	%p17, %r114, 15;
	mov.b32 	%f141, %r135;
	add.f32 	%f54, %f140, %f141;
	selp.f32 	%f418, %f140, %f54, %p17;
	setp.ne.s32 	%p18, %r114, 0;
	@%p18 bra 	$L__BB7_70;
	shr.u32 	%r140, %r46, 3;
	and.b32  	%r141, %r140, 124;
	mov.u32 	%r142, _ZZN3cub18CUB_300001_SM_10006detail6reduce28DeviceReduceSingleTileKernelINS2_10policy_hubIfyN4cuda3std3__44plusIfEEE10Policy1000EPfSC_iS9_ffNS7_10__identityEEEvT0_T1_T2_T3_T4_T6_E12temp_storage;
	add.s32 	%r143, %r142, %r141;
	st.shared.f32 	[%r143+8], %f54;
$L__BB7_70:
	bar.sync 	0;
	setp.ne.s32 	%p19, %r46, 0;
	@%p19 bra 	$L__BB7_72;
	ld.shared.f32 	%f142, [_ZZN3cub18CUB_300001_SM_10006detail6reduce28DeviceReduceSingleTileKernelINS2_10policy_hubIfyN4cuda3std3__44plusIfEEE10Policy1000EPfSC_iS9_ffNS7_10__identityEEEvT0_T1_T2_T3_T4_T6_E12temp_storage+12];
	add.f32 	%f143, %f418, %f142;
	ld.shared.f32 	%f144, [_ZZN3cub18CUB_300001_SM_10006detail6reduce28DeviceReduceSingleTileKernelINS2_10policy_hubIfyN4cuda3std3__44plusIfEEE10Policy1000EPfSC_iS9_ffNS7_10__identityEEEvT0_T1_T2_T3_T4_T6_E12temp_storage+16];
	add.f32 	%f145, %f143, %f144;
	ld.shared.f32 	%f146, [_ZZN3cub18CUB_300001_SM_10006detail6reduce28DeviceReduceSingleTileKernelINS2_10policy_hubIfyN4cuda3std3__44plusIfEEE10Policy1000EPfSC_iS9_ffNS7_10__identityEEEvT0_T1_T2_T3_T4_T6_E12temp_storage+20];
	add.f32 	%f147, %f145, %f146;
	ld.shared.f32 	%f148, [_ZZN3cub18CUB_300001_SM_10006detail6reduce28DeviceReduceSingleTileKernelINS2_10policy_hubIfyN4cuda3std3__44plusIfEEE10Policy1000EPfSC_iS9_ffNS7_10__identityEEEvT0_T1_T2_T3_T4_T6_E12temp_storage+24];
	add.f32 	%f149, %f147, %f148;
	ld.shared.f32 	%f150, [_ZZN3cub18CUB_300001_SM_10006detail6reduce28DeviceReduceSingleTileKernelINS2_10policy_hubIfyN4cuda3std3__44plusIfEEE10Policy1000EPfSC_iS9_ffNS7_10__identityEEEvT0_T1_T2_T3_T4_T6_E12temp_storage+28];
	add.f32 	%f151, %f149, %f150;
	ld.shared.f32 	%f152, [_ZZN3cub18CUB_300001_SM_10006detail6reduce28DeviceReduceSingleTileKernelINS2_10policy_hubIfyN4cuda3std3__44plusIfEEE10Policy1000EPfSC_iS9_ffNS7_10__identityEEEvT0_T1_T2_T3_T4_T6_E12temp_storage+32];
	add.f32 	%f153, %f151, %f152;
	ld.shared.f32 	%f154, [_ZZN3cub18CUB_300001_SM_10006detail6reduce28DeviceReduceSingleTileKernelINS2_10policy_hubIfyN4cuda3std3__44plusIfEEE10Policy1000EPfSC_iS9_ffNS7_10__identityEEEvT0_T1_T2_T3_T4_T6_E12temp_storage+36];
	add.f32 	%f418, %f153, %f154;
$L__BB7_72:
	mov.u32 	%r379, %tid.x;
	setp.ne.s32 	%p95, %r379, 0;
	@%p95 bra 	$L__BB7_74;
	add.f32 	%f391, %f58, %f418;
	st.global.f32 	[%rd1], %f391;
$L__BB7_74:
	ret;

}


// ===== COMPILED SASS (sm_100) =====

	.target	sm_100

	.elftype	@"ET_EXEC"


//--------------------- .note.nv.tkinfo           --------------------------
	.section	.note.nv.tkinfo,"",@"SHT_NOTE"
	.sectionflags	@"SHF_NOTE_NV_TKINFO"
	.tkinfo
        /*0018*/ 	.word	0x00000002
        /*0030*/ 	.string	""
        /*0030*/ 	.string	"ptxas"
        /*0030*/ 	.string	"Cuda compilation tools, release 13.0, V13.0.88"
        /*0030*/ 	.string	"Build cuda_13.0.r13.0/compiler.36424714_0"
        /*0030*/ 	.string	"-arch sm_100 -m 64 "



//--------------------- .note.nv.cuinfo           --------------------------
	.section	.note.nv.cuinfo,"",@"SHT_NOTE"
	.sectionflags	@"SHF_NOTE_NV_CUINFO"
        /*0018*/ 	.short	0x0002
        /*001a*/ 	.short	0x0064
        /*001c*/ 	.short	0x0082
	.zero		2


//--------------------- .nv.info                  --------------------------
	.section	.nv.info,"",@"SHT_CUDA_INFO"
	.align	4


	//----- nvinfo : EIATTR_REGCOUNT
	.align		4
        /*0000*/ 	.byte	0x04, 0x2f
        /*0002*/ 	.short	(.L_44 - .L_43)
	.align		4
.L_43:
        /*0004*/ 	.word	index@(_Z9reduce_v0PfS_i)
        /*0008*/ 	.word	0x00000008


	//----- nvinfo : EIATTR_FRAME_SIZE
	.align		4
.L_44:
        /*000c*/ 	.byte	0x04, 0x11
        /*000e*/ 	.short	(.L_46 - .L_45)
	.align		4
.L_45:
        /*0010*/ 	.word	index@(_Z9reduce_v0PfS_i)
        /*0014*/ 	.word	0x00000000


	//----- nvinfo : EIATTR_REGCOUNT
	.align		4
.L_46:
        /*0018*/ 	.byte	0x04, 0x2f
        /*001a*/ 	.short	(.L_48 - .L_47)
	.align		4
.L_47:
        /*001c*/ 	.word	index@(_ZN3cub18CUB_300001_SM_10006detail11EmptyKernelIvEEvv)
        /*0020*/ 	.word	0x00000004


	//----- nvinfo : EIATTR_FRAME_SIZE
	.align		4
.L_48:
        /*0024*/ 	.byte	0x04, 0x11
        /*0026*/ 	.short	(.L_50 - .L_49)
	.align		4
.L_49:
        /*0028*/ 	.word	index@(_ZN3cub18CUB_300001_SM_10006detail11EmptyKernelIvEEvv)
        /*002c*/ 	.word	0x00000000


	//----- nvinfo : EIATTR_REGCOUNT
	.align		4
.L_50:
        /*0030*/ 	.byte	0x04, 0x2f
        /*0032*/ 	.short	(.L_52 - .L_51)
	.align		4
.L_51:
        /*0034*/ 	.word	index@(_ZN3cub18CUB_300001_SM_10006detail6reduce28DeviceReduceSingleTileKernelINS2_10policy_hubIfjN4cuda3std3__44plusIfEEE10Policy1000EN6thrust24THRUST_300001_SM_1000_NS10device_ptrIfEEPfjS9_ffNS7_10__identityEEEvT0_T1_T2_T3_T4_T6_)
        /*0038*/ 	.word	0x00000020


	//----- nvinfo : EIATTR_FRAME_SIZE
	.align		4
.L_52:
        /*003c*/ 	.byte	0x04, 0x11
        /*003e*/ 	.short	(.L_54 - .L_53)
	.align		4
.L_53:
        /*0040*/ 	.word	index@(_ZN3cub18CUB_300001_SM_10006detail6reduce28DeviceReduceSingleTileKernelINS2_10policy_hubIfjN4cuda3std3__44plusIfEEE10Policy1000EN6thrust24THRUST_300001_SM_1000_NS10device_ptrIfEEPfjS9_ffNS7_10__identityEEEvT0_T1_T2_T3_T4_T6_)
        /*0044*/ 	.word	0x00000000


	//----- nvinfo : EIATTR_REGCOUNT
	.align		4
.L_54:
        /*0048*/ 	.byte	0x04, 0x2f
        /*004a*/ 	.short	(.L_56 - .L_55)
	.align		4
.L_55:
        /*004c*/ 	.word	index@(_ZN3cub18CUB_300001_SM_10006detail6reduce18DeviceReduceKernelINS2_10policy_hubIfjN4cuda3std3__44plusIfEEE10Policy1000EN6thrust24THRUST_300001_SM_1000_NS10device_ptrIfEEjS9_fNS7_10__identityEEEvT0_PT3_T1_NS0_13GridEvenShareISK_EET2_T4_)
        /*0050*/ 	.word	0x00000020


	//----- nvinfo : EIATTR_FRAME_SIZE
	.align		4
.L_56:
        /*0054*/ 	.byte	0x04, 0x11
        /*0056*/ 	.short	(.L_58 - .L_57)
	.align		4
.L_57:
        /*0058*/ 	.word	index@(_ZN3cub18CUB_300001_SM_10006detail6reduce18DeviceReduceKernelINS2_10policy_hubIfjN4cuda3std3__44plusIfEEE10Policy1000EN6thrust24THRUST_300001_SM_1000_NS10device_ptrIfEEjS9_fNS7_10__identityEEEvT0_PT3_T1_NS0_13GridEvenShareISK_EET2_T4_)
        /*005c*/ 	.word	0x00000000


	//----- nvinfo : EIATTR_REGCOUNT
	.align		4
.L_58:
        /*0060*/ 	.byte	0x04, 0x2f
        /*0062*/ 	.short	(.L_60 - .L_59)
	.align		4
.L_59:
        /*0064*/ 	.word	index@(_ZN3cub18CUB_300001_SM_10006detail6reduce28DeviceReduceSingleTileKernelINS2_10policy_hubIfjN4cuda3std3__44plusIfEEE10Policy1000EPfSC_iS9_ffNS7_10__identityEEEvT0_T1_T2_T3_T4_T6_)
        /*0068*/ 	.word	0x0000001e


	//----- nvinfo : EIATTR_FRAME_SIZE
	.align		4
.L_60:
        /*006c*/ 	.byte	0x04, 0x11
        /*006e*/ 	.short	(.L_62 - .L_61)
	.align		4
.L_61:
        /*0070*/ 	.word	index@(_ZN3cub18CUB_300001_SM_10006detail6reduce28DeviceReduceSingleTileKernelINS2_10policy_hubIfjN4cuda3std3__44plusIfEEE10Policy1000EPfSC_iS9_ffNS7_10__identityEEEvT0_T1_T2_T3_T4_T6_)
        /*0074*/ 	.word	0x00000000


	//----- nvinfo : EIATTR_REGCOUNT
	.align		4
.L_62:
        /*0078*/ 	.byte	0x04, 0x2f
        /*007a*/ 	.short	(.L_64 - .L_63)
	.align		4
.L_63:
        /*007c*/ 	.word	index@(_ZN3cub18CUB_300001_SM_10006detail6reduce28DeviceReduceSingleTileKernelINS2_10policy_hubIfyN4cuda3std3__44plusIfEEE10Policy1000EN6thrust24THRUST_300001_SM_1000_NS10device_ptrIfEEPfyS9_ffNS7_10__identityEEEvT0_T1_T2_T3_T4_T6_)
        /*0080*/ 	.word	0x00000020


	//----- nvinfo : EIATTR_FRAME_SIZE
	.align		4
.L_64:
        /*0084*/ 	.byte	0x04, 0x11
        /*0086*/ 	.short	(.L_66 - .L_65)
	.align		4
.L_65:
        /*0088*/ 	.word	index@(_ZN3cub18CUB_300001_SM_10006detail6reduce28DeviceReduceSingleTileKernelINS2_10policy_hubIfyN4cuda3std3__44plusIfEEE10Policy1000EN6thrust24THRUST_300001_SM_1000_NS10device_ptrIfEEPfyS9_ffNS7_10__identityEEEvT0_T1_T2_T3_T4_T6_)
        /*008c*/ 	.word	0x00000000


	//----- nvinfo : EIATTR_REGCOUNT
	.align		4
.L_66:
        /*0090*/ 	.byte	0x04, 0x2f
        /*0092*/ 	.short	(.L_68 - .L_67)
	.align		4
.L_67:
        /*0094*/ 	.word	index@(_ZN3cub18CUB_300001_SM_10006detail6reduce18DeviceReduceKernelINS2_10policy_hubIfyN4cuda3std3__44plusIfEEE10Policy1000EN6thrust24THRUST_300001_SM_1000_NS10device_ptrIfEEyS9_fNS7_10__identityEEEvT0_PT3_T1_NS0_13GridEvenShareISK_EET2_T4_)
        /*0098*/ 	.word	0x0000001e


	//----- nvinfo : EIATTR_FRAME_SIZE
	.align		4
.L_68:
        /*009c*/ 	.byte	0x04, 0x11
        /*009e*/ 	.short	(.L_70 - .L_69)
	.align		4
.L_69:
        /*00a0*/ 	.word	index@(_ZN3cub18CUB_300001_SM_10006detail6reduce18DeviceReduceKernelINS2_10policy_hubIfyN4cuda3std3__44plusIfEEE10Policy1000EN6thrust24THRUST_300001_SM_1000_NS10device_ptrIfEEyS9_fNS7_10__identityEEEvT0_PT3_T1_NS0_13GridEvenShareISK_EET2_T4_)
        /*00a4*/ 	.word	0x00000000


	//----- nvinfo : EIATTR_REGCOUNT
	.align		4
.L_70:
        /*00a8*/ 	.byte	0x04, 0x2f
        /*00aa*/ 	.short	(.L_72 - .L_71)
	.align		4
.L_71:
        /*00ac*/ 	.word	index@(_ZN3cub18CUB_300001_SM_10006detail6reduce28DeviceReduceSingleTileKernelINS2_10policy_hubIfyN4cuda3std3__44plusIfEEE10Policy1000EPfSC_iS9_ffNS7_10__identityEEEvT0_T1_T2_T3_T4_T6_)
        /*00b0*/ 	.word	0x0000001e


	//----- nvinfo : EIATTR_FRAME_SIZE
	.align		4
.L_72:
        /*00b4*/ 	.byte	0x04, 0x11
        /*00b6*/ 	.short	(.L_74 - .L_73)
	.align		4
.L_73:
        /*00b8*/ 	.word	index@(_ZN3cub18CUB_300001_SM_10006detail6reduce28DeviceReduceSingleTileKernelINS2_10policy_hubIfyN4cuda3std3__44plusIfEEE10Policy1000EPfSC_iS9_ffNS7_10__identityEEEvT0_T1_T2_T3_T4_T6_)
        /*00bc*/ 	.word	0x00000000


	//----- nvinfo : EIATTR_MIN_STACK_SIZE
	.align		4
.L_74:
        /*00c0*/ 	.byte	0x04, 0x12
        /*00c2*/ 	.short	(.L_76 - .L_75)
	.align		4
.L_75:
        /*00c4*/ 	.word	index@(_ZN3cub18CUB_300001_SM_10006detail6reduce28DeviceReduceSingleTileKernelINS2_10policy_hubIfyN4cuda3std3__44plusIfEEE10Policy1000EPfSC_iS9_ffNS7_10__identityEEEvT0_T1_T2_T3_T4_T6_)
        /*00c8*/ 	.word	0x00000000


	//----- nvinfo : EIATTR_MIN_STACK_SIZE
	.align		4
.L_76:
        /*00cc*/ 	.byte	0x04, 0x12
        /*00ce*/ 	.short	(.L_78 - .L_77)
	.align		4
.L_77:
        /*00d0*/ 	.word	index@(_ZN3cub18CUB_300001_SM_10006detail6reduce18DeviceReduceKernelINS2_10policy_hubIfyN4cuda3std3__44plusIfEEE10Policy1000EN6thrust24THRUST_300001_SM_1000_NS10device_ptrIfEEyS9_fNS7_10__identityEEEvT0_PT3_T1_NS0_13GridEvenShareISK_EET2_T4_)
        /*00d4*/ 	.word	0x00000000


	//----- nvinfo : EIATTR_MIN_STACK_SIZE
	.align		4
.L_78:
        /*00d8*/ 	.byte	0x04, 0x12
        /*00da*/ 	.short	(.L_80 - .L_79)
	.align		4
.L_79:
        /*00dc*/ 	.word	index@(_ZN3cub18CUB_300001_SM_10006detail6reduce28DeviceReduceSingleTileKernelINS2_10policy_hubIfyN4cuda3std3__44plusIfEEE10Policy1000EN6thrust24THRUST_300001_SM_1000_NS10device_ptrIfEEPfyS9_ffNS7_10__identityEEEvT0_T1_T2_T3_T4_T6_)
        /*00e0*/ 	.word	0x00000000


	//----- nvinfo : EIATTR_MIN_STACK_SIZE
	.align		4
.L_80:
        /*00e4*/ 	.byte	0x04, 0x12
        /*00e6*/ 	.short	(.L_82 - .L_81)
	.align		4
.L_81:
        /*00e8*/ 	.word	index@(_ZN3cub18CUB_300001_SM_10006detail6reduce28DeviceReduceSingleTileKernelINS2_10policy_hubIfjN4cuda3std3__44plusIfEEE10Policy1000EPfSC_iS9_ffNS7_10__identityEEEvT0_T1_T2_T3_T4_T6_)
        /*00ec*/ 	.word	0x00000000


	//----- nvinfo : EIATTR_MIN_STACK_SIZE
	.align		4
.L_82:
        /*00f0*/ 	.byte	0x04, 0x12
        /*00f2*/ 	.short	(.L_84 - .L_83)
	.align		4
.L_83:
        /*00f4*/ 	.word	index@(_ZN3cub18CUB_300001_SM_10006detail6reduce18DeviceReduceKernelINS2_10policy_hubIfjN4cuda3std3__44plusIfEEE10Policy1000EN6thrust24THRUST_300001_SM_1000_NS10device_ptrIfEEjS9_fNS7_10__identityEEEvT0_PT3_T1_NS0_13GridEvenShareISK_EET2_T4_)
        /*00f8*/ 	.word	0x00000000


	//----- nvinfo : EIATTR_MIN_STACK_SIZE
	.align		4
.L_84:
        /*00fc*/ 	.byte	0x04, 0x12
        /*00fe*/ 	.short	(.L_86 - .L_85)
	.align		4
.L_85:
        /*0100*/ 	.word	index@(_ZN3cub18CUB_300001_SM_10006detail6reduce28DeviceReduceSingleTileKernelINS2_10policy_hubIfjN4cuda3std3__44plusIfEEE10Policy1000EN6thrust24THRUST_300001_SM_1000_NS10device_ptrIfEEPfjS9_ffNS7_10__identityEEEvT0_T1_T2_T3_T4_T6_)
        /*0104*/ 	.word	0x00000000


	//----- nvinfo : EIATTR_MIN_STACK_SIZE
	.align		4
.L_86:
        /*0108*/ 	.byte	0x04, 0x12
        /*010a*/ 	.short	(.L_88 - .L_87)
	.align		4
.L_87:
        /*010c*/ 	.word	index@(_ZN3cub18CUB_300001_SM_10006detail11EmptyKernelIvEEvv)
        /*0110*/ 	.word	0x00000000


	//----- nvinfo : EIATTR_MIN_STACK_SIZE
	.align		4
.L_88:
        /*0114*/ 	.byte	0x04, 0x12
        /*0116*/ 	.short	(.L_90 - .L_89)
	.align		4
.L_89:
        /*0118*/ 	.word	index@(_Z9reduce_v0PfS_i)
        /*011c*/ 	.word	0x00000000
.L_90:


//--------------------- .nv.compat                --------------------------
	.section	.nv.compat,"",@"SHT_CUDA_COMPAT_INFO"
	.align	4
        /*0000*/ 	.byte	0x02, 0x09, 0x00, 0x00, 0x02, 0x02, 0x01, 0x00, 0x02, 0x05, 0x05, 0x00, 0x03, 0x07, 0x01, 0x01
        /*0010*/ 	.byte	0x02, 0x03, 0x00, 0x00, 0x02, 0x06, 0x01, 0x00, 0x04, 0x0b, 0x08, 0x00, 0x09, 0x00, 0x00, 0x00
        /*0020*/ 	.byte	0x00, 0x00, 0x00, 0x00


//--------------------- .nv.info._ZN3cub18CUB_300001_SM_10006detail6reduce28DeviceReduceSingleTileKernelINS2_10policy_hubIfyN4cuda3std3__44plusIfEEE10Policy1000EPfSC_iS9_ffNS7_10__identityEEEvT0_T1_T2_T3_T4_T6_ --------------------------
	.section	.nv.info._ZN3cub18CUB_300001_SM_10006detail6reduce28DeviceReduceSingleTileKernelINS2_10policy_hubIfyN4cuda3std3__44plusIfEEE10Policy1000EPfSC_iS9_ffNS7_10__identityEEEvT0_T1_T2_T3_T4_T6_,"",@"SHT_CUDA_INFO"
	.sectionflags	@""
	.align	4


	//----- nvinfo : EIATTR_CUDA_API_VERSION
	.align		4
        /*0000*/ 	.byte	0x04, 0x37
        /*0002*/ 	.short	(.L_92 - .L_91)
.L_91:
        /*0004*/ 	.word	0x00000082


	//----- nvinfo : EIATTR_KPARAM_INFO
	.align		4
.L_92:
        /*0008*/ 	.byte	0x04, 0x17
        /*000a*/ 	.short	(.L_94 - .L_93)
.L_93:
        /*000c*/ 	.word	0x00000000
        /*0010*/ 	.short	0x0005
        /*0012*/ 	.short	0x001c
        /*0014*/ 	.byte	0x00, 0xf0, 0x05, 0x00


	//----- nvinfo : EIATTR_KPARAM_INFO
	.align		4
.L_94:
        /*0018*/ 	.byte	0x04, 0x17
        /*001a*/ 	.short	(.L_96 - .L_95)
.L_95:
        /*001c*/ 	.word	0x00000000
        /*0020*/ 	.short	0x0004
        /*0022*/ 	.short	0x0018
        /*0024*/ 	.byte	0x00, 0xf0, 0x11, 0x00


	//----- nvinfo : EIATTR_KPARAM_INFO
	.align		4
.L_96:
        /*0028*/ 	.byte	0x04, 0x17
        /*002a*/ 	.short	(.L_98 - .L_97)
.L_97:
        /*002c*/ 	.word	0x00000000
        /*0030*/ 	.short	0x0003
        /*0032*/ 	.short	0x0014
        /*0034*/ 	.byte	0x00, 0xf0, 0x05, 0x00


	//----- nvinfo : EIATTR_KPARAM_INFO
	.align		4
.L_98:
        /*0038*/ 	.byte	0x04, 0x17
        /*003a*/ 	.short	(.L_100 - .L_99)
.L_99:
        /*003c*/ 	.word	0x00000000
        /*0040*/ 	.short	0x0002
        /*0042*/ 	.short	0x0010
        /*0044*/ 	.byte	0x00, 0xf0, 0x11, 0x00


	//----- nvinfo : EIATTR_KPARAM_INFO
	.align		4
.L_100:
        /*0048*/ 	.byte	0x04, 0x17
        /*004a*/ 	.short	(.L_102 - .L_101)
.L_101:
        /*004c*/ 	.word	0x00000000
        /*0050*/ 	.short	0x0001
        /*0052*/ 	.short	0x0008
        /*0054*/ 	.byte	0x00, 0xf5, 0x21, 0x00


	//----- nvinfo : EIATTR_KPARAM_INFO
	.align		4
.L_102:
        /*0058*/ 	.byte	0x04, 0x17
        /*005a*/ 	.short	(.L_104 - .L_103)
.L_103:
        /*005c*/ 	.word	0x00000000
        /*0060*/ 	.short	0x0000
        /*0062*/ 	.short	0x0000
        /*0064*/ 	.byte	0x00, 0xf5, 0x21, 0x00


	//----- nvinfo : EIATTR_SPARSE_MMA_MASK
	.align		4
.L_104:
        /*0068*/ 	.byte	0x03, 0x50
        /*006a*/ 	.short	0x0000


	//----- nvinfo : EIATTR_MAXREG_COUNT
	.align		4
        /*006c*/ 	.byte	0x03, 0x1b
        /*006e*/ 	.short	0x00ff


	//----- nvinfo : EIATTR_NUM_BARRIERS
	.align		4
        /*0070*/ 	.byte	0x02, 0x4c
        /*0072*/ 	.byte	0x01
	.zero		1


	//----- nvinfo : EIATTR_MERCURY_ISA_VERSION
	.align		4
        /*0074*/ 	.byte	0x03, 0x5f
        /*0076*/ 	.short	0x0101


	//----- nvinfo : EIATTR_COOP_GROUP_MASK_REGIDS
	.align		4
        /*0078*/ 	.byte	0x04, 0x29
        /*007a*/ 	.short	(.L_106 - .L_105)


	//   ....[0]....
.L_105:
        /*007c*/ 	.word	0xffffffff


	//   ....[1]....
        /*0080*/ 	.word	0xffffffff


	//   ....[2]....
        /*0084*/ 	.word	0xffffffff


	//   ....[3]....
        /*0088*/ 	.word	0xffffffff


	//   ....[4]....
        /*008c*/ 	.word	0xffffffff


	//   ....[5]....
        /*0090*/ 	.word	0xffffffff


	//   ....[6]....
        /*0094*/ 	.word	0xffffffff


	//   ....[7]....
        /*0098*/ 	.word	0xffffffff


	//   ....[8]....
        /*009c*/ 	.word	0xffffffff


	//   ....[9]....
        /*00a0*/ 	.word	0xffffffff


	//   ....[10]....
        /*00a4*/ 	.word	0xffffffff


	//   ....[11]....
        /*00a8*/ 	.word	0xffffffff


	//   ....[12]....
        /*00ac*/ 	.word	0xffffffff


	//   ....[13]....
        /*00b0*/ 	.word	0xffffffff


	//   ....[14]....
        /*00b4*/ 	.word	0xffffffff


	//   ....[15]....
        /*00b8*/ 	.word	0xffffffff


	//   ....[16]....
        /*00bc*/ 	.word	0xffffffff


	//   ....[17]....
        /*00c0*/ 	.word	0xffffffff


	//   ....[18]....
        /*00c4*/ 	.word	0xffffffff


	//   ....[19]....
        /*00c8*/ 	.word	0xffffffff


	//   ....[20]....
        /*00cc*/ 	.word	0xffffffff


	//   ....[21]....
        /*00d0*/ 	.word	0xffffffff


	//   ....[22]....
        /*00d4*/ 	.word	0xffffffff


	//   ....[23]....
        /*00d8*/ 	.word	0xffffffff


	//   ....[24]....
        /*00dc*/ 	.word	0xffffffff


	//   ....[25]....
        /*00e0*/ 	.word	0xffffffff


	//   ....[26]....
        /*00e4*/ 	.word	0xffffffff


	//   ....[27]....
        /*00e8*/ 	.word	0xffffffff


	//   ....[28]....
        /*00ec*/ 	.word	0xffffffff


	//   ....[29]....
        /*00f0*/ 	.word	0xffffffff


	//----- nvinfo : EIATTR_COOP_GROUP_INSTR_OFFSETS
	.align		4
.L_106:
        /*00f4*/ 	.byte	0x04, 0x28
        /*00f6*/ 	.short	(.L_108 - .L_107)


	//   ....[0]....
.L_107:
        /*00f8*/ 	.word	0x00000980


	//   ....[1]....
        /*00fc*/ 	.word	0x000009e0


	//   ....[2]....
        /*0100*/ 	.word	0x00000a50


	//   ....[3]....
        /*0104*/ 	.word	0x00000aa0


	//   ....[4]....
        /*0108*/ 	.word	0x00000ad0


	//   ....[5]....
        /*010c*/ 	.word	0x00000c90


	//   ....[6]....
        /*0110*/ 	.word	0x00000d20


	//   ....[7]....
        /*0114*/ 	.word	0x00000d60


	//   ....[8]....
        /*0118*/ 	.word	0x00000db0


	//   ....[9]....
        /*011c*/ 	.word	0x00000df0


	//   ....[10]....
        /*0120*/ 	.word	0x00001c00


	//   ....[11]....
        /*0124*/ 	.word	0x00001c80


	//   ....[12]....
        /*0128*/ 	.word	0x00001cd0


	//   ....[13]....
        /*012c*/ 	.word	0x00001d10


	//   ....[14]....
        /*0130*/ 	.word	0x00001d40


	//   ....[15]....
        /*0134*/ 	.word	0x00002700


	//   ....[16]....
        /*0138*/ 	.word	0x00002760


	//   ....[17]....
        /*013c*/ 	.word	0x000027d0


	//   ....[18]....
        /*0140*/ 	.word	0x00002820


	//   ....[19]....
        /*0144*/ 	.word	0x00002850


	//   ....[20]....
        /*0148*/ 	.word	0x00002a10


	//   ....[21]....
        /*014c*/ 	.word	0x00002a90


	//   ....[22]....
        /*0150*/ 	.word	0x00002ad0


	//   ....[23]....
        /*0154*/ 	.word	0x00002b10


	//   ....[24]....
        /*0158*/ 	.word	0x00002b70


	//   ....[25]....
        /*015c*/ 	.word	0x00003b00


	//   ....[26]....
        /*0160*/ 	.word	0x00003b80


	//   ....[27]....
        /*0164*/ 	.word	0x00003bd0


	//   ....[28]....
        /*0168*/ 	.word	0x00003c10


	//   ....[29]....
        /*016c*/ 	.word	0x00003c40


	//----- nvinfo : EIATTR_VRC_CTA_INIT_COUNT
	.align		4
.L_108:
        /*0170*/ 	.byte	0x02, 0x4a
	.zero		1
	.zero		1


	//----- nvinfo : EIATTR_EXIT_INSTR_OFFSETS
	.align		4
        /*0174*/ 	.byte	0x04, 0x1c
        /*0176*/ 	.short	(.L_110 - .L_109)


	//   ....[0]....
.L_109:
        /*0178*/ 	.word	0x00000080


	//   ....[1]....
        /*017c*/ 	.word	0x000000c0


	//   ....[2]....
        /*0180*/ 	.word	0x00003d90


	//   ....[3]....
        /*0184*/ 	.word	0x00003de0


	//----- nvinfo : EIATTR_MAX_THREADS
	.align		4
.L_110:
        /*0188*/ 	.byte	0x04, 0x05
        /*018a*/ 	.short	(.L_112 - .L_111)
.L_111:
        /*018c*/ 	.word	0x00000100
        /*0190*/ 	.word	0x00000001
        /*0194*/ 	.word	0x00000001


	//----- nvinfo : EIATTR_CRS_STACK_SIZE
	.align		4
.L_112:
        /*0198*/ 	.byte	0x04, 0x1e
        /*019a*/ 	.short	(.L_114 - .L_113)
.L_113:
        /*019c*/ 	.word	0x00000000


	//----- nvinfo : EIATTR_CBANK_PARAM_SIZE
	.align		4
.L_114:
        /*01a0*/ 	.byte	0x03, 0x19
        /*01a2*/ 	.short	0x001d


	//----- nvinfo : EIATTR_PARAM_CBANK
	.align		4
        /*01a4*/ 	.byte	0x04, 0x0a
        /*01a6*/ 	.short	(.L_116 - .L_115)
	.align		4
.L_115:
        /*01a8*/ 	.word	index@(.nv.constant0._ZN3cub18CUB_300001_SM_10006detail6reduce28DeviceReduceSingleTileKernelINS2_10policy_hubIfyN4cuda3std3__44plusIfEEE10Policy1000EPfSC_iS9_ffNS7_10__identityEEEvT0_T1_T2_T3_T4_T6_)
        /*01ac*/ 	.short	0x0380
        /*01ae*/ 	.short	0x001d


	//----- nvinfo : EIATTR_SW_WAR
	.align		4
.L_116:
        /*01b0*/ 	.byte	0x04, 0x36
        /*01b2*/ 	.short	(.L_118 - .L_117)
.L_117:
        /*01b4*/ 	.word	0x00000008
.L_118:


//--------------------- .nv.info._ZN3cub18CUB_300001_SM_10006detail6reduce18DeviceReduceKernelINS2_10policy_hubIfyN4cuda3std3__44plusIfEEE10Policy1000EN6thrust24THRUST_300001_SM_1000_NS10device_ptrIfEEyS9_fNS7_10__identityEEEvT0_PT3_T1_NS0_13GridEvenShareISK_EET2_T4_ --------------------------
	.section	.nv.info._ZN3cub18CUB_300001_SM_10006detail6reduce18DeviceReduceKernelINS2_10policy_hubIfyN4cuda3std3__44plusIfEEE10Policy1000EN6thrust24THRUST_300001_SM_1000_NS10device_ptrIfEEyS9_fNS7_10__identityEEEvT0_PT3_T1_NS0_13GridEvenShareISK_EET2_T4_,"",@"SHT_CUDA_INFO"
	.sectionflags	@""
	.align	4


	//----- nvinfo : EIATTR_CUDA_API_VERSION
	.align		4
        /*0000*/ 	.byte	0x04, 0x37
        /*0002*/ 	.short	(.L_120 - .L_119)
.L_119:
        /*0004*/ 	.word	0x00000082


	//----- nvinfo : EIATTR_KPARAM_INFO
	.align		4
.L_120:
        /*0008*/ 	.byte	0x04, 0x17
        /*000a*/ 	.short	(.L_122 - .L_121)
.L_121:
        /*000c*/ 	.word	0x00000000
        /*0010*/ 	.short	0x0005
        /*0012*/ 	.short	0x0061
        /*0014*/ 	.byte	0x00, 0xf0, 0x05, 0x00


	//----- nvinfo : EIATTR_KPARAM_INFO
	.align		4
.L_122:
        /*0018*/ 	.byte	0x04, 0x17
        /*001a*/ 	.short	(.L_124 - .L_123)
.L_123:
        /*001c*/ 	.word	0x00000000
        /*0020*/ 	.short	0x0004
        /*0022*/ 	.short	0x0060
        /*0024*/ 	.byte	0x00, 0xf0, 0x05, 0x00


	//----- nvinfo : EIATTR_KPARAM_INFO
	.align		4
.L_124:
        /*0028*/ 	.byte	0x04, 0x17
        /*002a*/ 	.short	(.L_126 - .L_125)
.L_125:
        /*002c*/ 	.word	0x00000000
        /*0030*/ 	.short	0x0003
        /*0032*/ 	.short	0x0018
        /*0034*/ 	.byte	0x00, 0xf0, 0x21, 0x01


	//----- nvinfo : EIATTR_KPARAM_INFO
	.align		4
.L_126:
        /*0038*/ 	.byte	0x04, 0x17
        /*003a*/ 	.short	(.L_128 - .L_127)
.L_127:
        /*003c*/ 	.word	0x00000000
        /*0040*/ 	.short	0x0002
        /*0042*/ 	.short	0x0010
        /*0044*/ 	.byte	0x00, 0xf0, 0x21, 0x00


	//----- nvinfo : EIATTR_KPARAM_INFO
	.align		4
.L_128:
        /*0048*/ 	.byte	0x04, 0x17
        /*004a*/ 	.short	(.L_130 - .L_129)
.L_129:
        /*004c*/ 	.word	0x00000000
        /*0050*/ 	.short	0x0001
        /*0052*/ 	.short	0x0008
        /*0054*/ 	.byte	0x00, 0xf5, 0x21, 0x00


	//----- nvinfo : EIATTR_KPARAM_INFO
	.align		4
.L_130:
        /*0058*/ 	.byte	0x04, 0x17
        /*005a*/ 	.short	(.L_132 - .L_131)
.L_131:
        /*005c*/ 	.word	0x00000000
        /*0060*/ 	.short	0x0000
        /*0062*/ 	.short	0x0000
        /*0064*/ 	.byte	0x00, 0xf0, 0x21, 0x00


	//----- nvinfo : EIATTR_SPARSE_MMA_MASK
	.align		4
.L_132:
        /*0068*/ 	.byte	0x03, 0x50
        /*006a*/ 	.short	0x0000


	//----- nvinfo : EIATTR_MAXREG_COUNT
	.align		4
        /*006c*/ 	.byte	0x03, 0x1b
        /*006e*/ 	.short	0x00ff


	//----- nvinfo : EIATTR_NUM_BARRIERS
	.align		4
        /*0070*/ 	.byte	0x02, 0x4c
        /*0072*/ 	.byte	0x01
	.zero		1


	//----- nvinfo : EIATTR_MERCURY_ISA_VERSION
	.align		4
        /*0074*/ 	.byte	0x03, 0x5f
        /*0076*/ 	.short	0x0101


	//----- nvinfo : EIATTR_COOP_GROUP_MASK_REGIDS
	.align		4
        /*0078*/ 	.byte	0x04, 0x29
        /*007a*/ 	.short	(.L_134 - .L_133)


	//   ....[0]....
.L_133:
        /*007c*/ 	.word	0xffffffff


	//   ....[1]....
        /*0080*/ 	.word	0xffffffff


	//   ....[2]....
        /*0084*/ 	.word	0xffffffff


	//   ....[3]....
        /*0088*/ 	.word	0xffffffff


	//   ....[4]....
        /*008c*/ 	.word	0xffffffff


	//   ....[5]....
        /*0090*/ 	.word	0xffffffff


	//   ....[6]....
        /*0094*/ 	.word	0xffffffff


	//   ....[7]....
        /*0098*/ 	.word	0xffffffff


	//   ....[8]....
        /*009c*/ 	.word	0xffffffff


	//   ....[9]....
        /*00a0*/ 	.word	0xffffffff


	//   ....[10]....
        /*00a4*/ 	.word	0xffffffff


	//   ....[11]....
        /*00a8*/ 	.word	0xffffffff


	//   ....[12]....
        /*00ac*/ 	.word	0xffffffff


	//   ....[13]....
        /*00b0*/ 	.word	0xffffffff


	//   ....[14]....
        /*00b4*/ 	.word	0xffffffff


	//----- nvinfo : EIATTR_COOP_GROUP_INSTR_OFFSETS
	.align		4
.L_134:
        /*00b8*/ 	.byte	0x04, 0x28
        /*00ba*/ 	.short	(.L_136 - .L_135)


	//   ....[0]....
.L_135:
        /*00bc*/ 	.word	0x000009c0


	//   ....[1]....
        /*00c0*/ 	.word	0x00000a20


	//   ....[2]....
        /*00c4*/ 	.word	0x00000a90


	//   ....[3]....
        /*00c8*/ 	.word	0x00000ae0


	//   ....[4]....
        /*00cc*/ 	.word	0x00000b10


	//   ....[5]....
        /*00d0*/ 	.word	0x00000cd0


	//   ....[6]....
        /*00d4*/ 	.word	0x00000d60


	//   ....[7]....
        /*00d8*/ 	.word	0x00000dd0


	//   ....[8]....
        /*00dc*/ 	.word	0x00000e20


	//   ....[9]....
        /*00e0*/ 	.word	0x00000e50


	//   ....[10]....
        /*00e4*/ 	.word	0x00002030


	//   ....[11]....
        /*00e8*/ 	.word	0x000020c0


	//   ....[12]....
        /*00ec*/ 	.word	0x00002110


	//   ....[13]....
        /*00f0*/ 	.word	0x00002150


	//   ....[14]....
        /*00f4*/ 	.word	0x00002180


	//----- nvinfo : EIATTR_VRC_CTA_INIT_COUNT
	.align		4
.L_136:
        /*00f8*/ 	.byte	0x02, 0x4a
	.zero		1
	.zero		1


	//----- nvinfo : EIATTR_EXIT_INSTR_OFFSETS
	.align		4
        /*00fc*/ 	.byte	0x04, 0x1c
        /*00fe*/ 	.short	(.L_138 - .L_137)


	//   ....[0]....
.L_137:
        /*0100*/ 	.word	0x000022d0


	//   ....[1]....
        /*0104*/ 	.word	0x00002330


	//----- nvinfo : EIATTR_MAX_THREADS
	.align		4
.L_138:
        /*0108*/ 	.byte	0x04, 0x05
        /*010a*/ 	.short	(.L_140 - .L_139)
.L_139:
        /*010c*/ 	.word	0x00000100
        /*0110*/ 	.word	0x00000001
        /*0114*/ 	.word	0x00000001


	//----- nvinfo : EIATTR_CRS_STACK_SIZE
	.align		4
.L_140:
        /*0118*/ 	.byte	0x04, 0x1e
        /*011a*/ 	.short	(.L_142 - .L_141)
.L_141:
        /*011c*/ 	.word	0x00000000


	//----- nvinfo : EIATTR_CBANK_PARAM_SIZE
	.align		4
.L_142:
        /*0120*/ 	.byte	0x03, 0x19
        /*0122*/ 	.short	0x0062


	//----- nvinfo : EIATTR_PARAM_CBANK
	.align		4
        /*0124*/ 	.byte	0x04, 0x0a
        /*0126*/ 	.short	(.L_144 - .L_143)
	.align		4
.L_143:
        /*0128*/ 	.word	index@(.nv.constant0._ZN3cub18CUB_300001_SM_10006detail6reduce18DeviceReduceKernelINS2_10policy_hubIfyN4cuda3std3__44plusIfEEE10Policy1000EN6thrust24THRUST_300001_SM_1000_NS10device_ptrIfEEyS9_fNS7_10__identityEEEvT0_PT3_T1_NS0_13GridEvenShareISK_EET2_T4_)
        /*012c*/ 	.short	0x0380
        /*012e*/ 	.short	0x0062


	//----- nvinfo : EIATTR_SW_WAR
	.align		4
.L_144:
        /*0130*/ 	.byte	0x04, 0x36
        /*0132*/ 	.short	(.L_146 - .L_145)
.L_145:
        /*0134*/ 	.word	0x00000008
.L_146:


//--------------------- .nv.info._ZN3cub18CUB_300001_SM_10006detail6reduce28DeviceReduceSingleTileKernelINS2_10policy_hubIfyN4cuda3std3__44plusIfEEE10Policy1000EN6thrust24THRUST_300001_SM_1000_NS10device_ptrIfEEPfyS9_ffNS7_10__identityEEEvT0_T1_T2_T3_T4_T6_ --------------------------
	.section	.nv.info._ZN3cub18CUB_300001_SM_10006detail6reduce28DeviceReduceSingleTileKernelINS2_10policy_hubIfyN4cuda3std3__44plusIfEEE10Policy1000EN6thrust24THRUST_300001_SM_1000_NS10device_ptrIfEEPfyS9_ffNS7_10__identityEEEvT0_T1_T2_T3_T4_T6_,"",@"SHT_CUDA_INFO"
	.sectionflags	@""
	.align	4


	//----- nvinfo : EIATTR_CUDA_API_VERSION
	.align		4
        /*0000*/ 	.byte	0x04, 0x37
        /*0002*/ 	.short	(.L_148 - .L_147)
.L_147:
        /*0004*/ 	.word	0x00000082


	//----- nvinfo : EIATTR_KPARAM_INFO
	.align		4
.L_148:
        /*0008*/ 	.byte	0x04, 0x17
        /*000a*/ 	.short	(.L_150 - .L_149)
.L_149:
        /*000c*/ 	.word	0x00000000
        /*0010*/ 	.short	0x0005
        /*0012*/ 	.short	0x0020
        /*0014*/ 	.byte	0x00, 0xf0, 0x05, 0x00


	//----- nvinfo : EIATTR_KPARAM_INFO
	.align		4
.L_150:
        /*0018*/ 	.byte	0x04, 0x17
        /*001a*/ 	.short	(.L_152 - .L_151)
.L_151:
        /*001c*/ 	.word	0x00000000
        /*0020*/ 	.short	0x0004
        /*0022*/ 	.short	0x001c
        /*0024*/ 	.byte	0x00, 0xf0, 0x11, 0x00


	//----- nvinfo : EIATTR_KPARAM_INFO
	.align		4
.L_152:
        /*0028*/ 	.byte	0x04, 0x17
        /*002a*/ 	.short	(.L_154 - .L_153)
.L_153:
        /*002c*/ 	.word	0x00000000
        /*0030*/ 	.short	0x0003
        /*0032*/ 	.short	0x0018
        /*0034*/ 	.byte	0x00, 0xf0, 0x05, 0x00


	//----- nvinfo : EIATTR_KPARAM_INFO
	.align		4
.L_154:
        /*0038*/ 	.byte	0x04, 0x17
        /*003a*/ 	.short	(.L_156 - .L_155)
.L_155:
        /*003c*/ 	.word	0x00000000
        /*0040*/ 	.short	0x0002
        /*0042*/ 	.short	0x0010
        /*0044*/ 	.byte	0x00, 0xf0, 0x21, 0x00


	//----- nvinfo : EIATTR_KPARAM_INFO
	.align		4
.L_156:
        /*0048*/ 	.byte	0x04, 0x17
        /*004a*/ 	.short	(.L_158 - .L_157)
.L_157:
        /*004c*/ 	.word	0x00000000
        /*0050*/ 	.short	0x0001
        /*0052*/ 	.short	0x0008
        /*0054*/ 	.byte	0x00, 0xf5, 0x21, 0x00


	//----- nvinfo : EIATTR_KPARAM_INFO
	.align		4
.L_158:
        /*0058*/ 	.byte	0x04, 0x17
        /*005a*/ 	.short	(.L_160 - .L_159)
.L_159:
        /*005c*/ 	.word	0x00000000
        /*0060*/ 	.short	0x0000
        /*0062*/ 	.short	0x0000
        /*0064*/ 	.byte	0x00, 0xf0, 0x21, 0x00


	//----- nvinfo : EIATTR_SPARSE_MMA_MASK
	.align		4
.L_160:
        /*0068*/ 	.byte	0x03, 0x50
        /*006a*/ 	.short	0x0000


	//----- nvinfo : EIATTR_MAXREG_COUNT
	.align		4
        /*006c*/ 	.byte	0x03, 0x1b
        /*006e*/ 	.short	0x00ff


	//----- nvinfo : EIATTR_NUM_BARRIERS
	.align		4
        /*0070*/ 	.byte	0x02, 0x4c
        /*0072*/ 	.byte	0x01
	.zero		1


	//----- nvinfo : EIATTR_MERCURY_ISA_VERSION
	.align		4
        /*0074*/ 	.byte	0x03, 0x5f
        /*0076*/ 	.short	0x0101


	//----- nvinfo : EIATTR_COOP_GROUP_MASK_REGIDS
	.align		4
        /*0078*/ 	.byte	0x04, 0x29
        /*007a*/ 	.short	(.L_162 - .L_161)


	//   ....[0]....
.L_161:
        /*007c*/ 	.word	0xffffffff


	//   ....[1]....
        /*0080*/ 	.word	0xffffffff


	//   ....[2]....
        /*0084*/ 	.word	0xffffffff


	//   ....[3]....
        /*0088*/ 	.word	0xffffffff


	//   ....[4]....
        /*008c*/ 	.word	0xffffffff


	//   ....[5]....
        /*0090*/ 	.word	0xffffffff


	//   ....[6]....
        /*0094*/ 	.word	0xffffffff


	//   ....[7]....
        /*0098*/ 	.word	0xffffffff


	//   ....[8]....
        /*009c*/ 	.word	0xffffffff


	//   ....[9]....
        /*00a0*/ 	.word	0xffffffff


	//   ....[10]....
        /*00a4*/ 	.word	0xffffffff


	//   ....[11]....
        /*00a8*/ 	.word	0xffffffff


	//   ....[12]....
        /*00ac*/ 	.word	0xffffffff


	//   ....[13]....
        /*00b0*/ 	.word	0xffffffff


	//   ....[14]....
        /*00b4*/ 	.word	0xffffffff


	//----- nvinfo : EIATTR_COOP_GROUP_INSTR_OFFSETS
	.align		4
.L_162:
        /*00b8*/ 	.byte	0x04, 0x28
        /*00ba*/ 	.short	(.L_164 - .L_163)


	//   ....[0]....
.L_163:
        /*00bc*/ 	.word	0x00000930


	//   ....[1]....
        /*00c0*/ 	.word	0x00000990


	//   ....[2]....
        /*00c4*/ 	.word	0x00000a00


	//   ....[3]....
        /*00c8*/ 	.word	0x00000a50


	//   ....[4]....
        /*00cc*/ 	.word	0x00000a80


	//   ....[5]....
        /*00d0*/ 	.word	0x00000c40


	//   ....[6]....
        /*00d4*/ 	.word	0x00000cd0


	//   ....[7]....
        /*00d8*/ 	.word	0x00000d20


	//   ....[8]....
        /*00dc*/ 	.word	0x00000d60


	//   ....[9]....
        /*00e0*/ 	.word	0x00000da0


	//   ....[10]....
        /*00e4*/ 	.word	0x00001dc0


	//   ....[11]....
        /*00e8*/ 	.word	0x00001e40


	//   ....[12]....
        /*00ec*/ 	.word	0x00001e90


	//   ....[13]....
        /*00f0*/ 	.word	0x00001ed0


	//   ....[14]....
        /*00f4*/ 	.word	0x00001f00


	//----- nvinfo : EIATTR_VRC_CTA_INIT_COUNT
	.align		4
.L_164:
        /*00f8*/ 	.byte	0x02, 0x4a
	.zero		1
	.zero		1


	//----- nvinfo : EIATTR_EXIT_INSTR_OFFSETS
	.align		4
        /*00fc*/ 	.byte	0x04, 0x1c
        /*00fe*/ 	.short	(.L_166 - .L_165)


	//   ....[0]....
.L_165:
        /*0100*/ 	.word	0x000000a0


	//   ....[1]....
        /*0104*/ 	.word	0x000000e0


	//   ....[2]....
        /*0108*/ 	.word	0x00002040


	//   ....[3]....
        /*010c*/ 	.word	0x00002090


	//----- nvinfo : EIATTR_MAX_THREADS
	.align		4
.L_166:
        /*0110*/ 	.byte	0x04, 0x05
        /*0112*/ 	.short	(.L_168 - .L_167)
.L_167:
        /*0114*/ 	.word	0x00000100
        /*0118*/ 	.word	0x00000001
        /*011c*/ 	.word	0x00000001


	//----- nvinfo : EIATTR_CRS_STACK_SIZE
	.align		4
.L_168:
        /*0120*/ 	.byte	0x04, 0x1e
        /*0122*/ 	.short	(.L_170 - .L_169)
.L_169:
        /*0124*/ 	.word	0x00000000


	//----- nvinfo : EIATTR_CBANK_PARAM_SIZE
	.align		4
.L_170:
        /*0128*/ 	.byte	0x03, 0x19
        /*012a*/ 	.short	0x0021


	//----- nvinfo : EIATTR_PARAM_CBANK
	.align		4
        /*012c*/ 	.byte	0x04, 0x0a
        /*012e*/ 	.short	(.L_172 - .L_171)
	.align		4
.L_171:
        /*0130*/ 	.word	index@(.nv.constant0._ZN3cub18CUB_300001_SM_10006detail6reduce28DeviceReduceSingleTileKernelINS2_10policy_hubIfyN4cuda3std3__44plusIfEEE10Policy1000EN6thrust24THRUST_300001_SM_1000_NS10device_ptrIfEEPfyS9_ffNS7_10__identityEEEvT0_T1_T2_T3_T4_T6_)
        /*0134*/ 	.short	0x0380
        /*0136*/ 	.short	0x0021


	//----- nvinfo : EIATTR_SW_WAR
	.align		4
.L_172:
        /*0138*/ 	.byte	0x04, 0x36
        /*013a*/ 	.short	(.L_174 - .L_173)
.L_173:
        /*013c*/ 	.word	0x00000008
.L_174:


//--------------------- .nv.info._ZN3cub18CUB_300001_SM_10006detail6reduce28DeviceReduceSingleTileKernelINS2_10policy_hubIfjN4cuda3std3__44plusIfEEE10Policy1000EPfSC_iS9_ffNS7_10__identityEEEvT0_T1_T2_T3_T4_T6_ --------------------------
	.section	.nv.info._ZN3cub18CUB_300001_SM_10006detail6reduce28DeviceReduceSingleTileKernelINS2_10policy_hubIfjN4cuda3std3__44plusIfEEE10Policy1000EPfSC_iS9_ffNS7_10__identityEEEvT0_T1_T2_T3_T4_T6_,"",@"SHT_CUDA_INFO"
	.sectionflags	@""
	.align	4


	//----- nvinfo : EIATTR_CUDA_API_VERSION
	.align		4
        /*0000*/ 	.byte	0x04, 0x37
        /*0002*/ 	.short	(.L_176 - .L_175)
.L_175:
        /*0004*/ 	.word	0x00000082


	//----- nvinfo : EIATTR_KPARAM_INFO
	.align		4
.L_176:
        /*0008*/ 	.byte	0x04, 0x17
        /*000a*/ 	.short	(.L_178 - .L_177)
.L_177:
        /*000c*/ 	.word	0x00000000
        /*0010*/ 	.short	0x0005
        /*0012*/ 	.short	0x001c
        /*0014*/ 	.byte	0x00, 0xf0, 0x05, 0x00


	//----- nvinfo : EIATTR_KPARAM_INFO
	.align		4
.L_178:
        /*0018*/ 	.byte	0x04, 0x17
        /*001a*/ 	.short	(.L_180 - .L_179)
.L_179:
        /*001c*/ 	.word	0x00000000
        /*0020*/ 	.short	0x0004
        /*0022*/ 	.short	0x0018
        /*0024*/ 	.byte	0x00, 0xf0, 0x11, 0x00


	//----- nvinfo : EIATTR_KPARAM_INFO
	.align		4
.L_180:
        /*0028*/ 	.byte	0x04, 0x17
        /*002a*/ 	.short	(.L_182 - .L_181)
.L_181:
        /*002c*/ 	.word	0x00000000
        /*0030*/ 	.short	0x0003
        /*0032*/ 	.short	0x0014
        /*0034*/ 	.byte	0x00, 0xf0, 0x05, 0x00


	//----- nvinfo : EIATTR_KPARAM_INFO
	.align		4
.L_182:
        /*0038*/ 	.byte	0x04, 0x17
        /*003a*/ 	.short	(.L_184 - .L_183)
.L_183:
        /*003c*/ 	.word	0x00000000
        /*0040*/ 	.short	0x0002
        /*0042*/ 	.short	0x0010
        /*0044*/ 	.byte	0x00, 0xf0, 0x11, 0x00


	//----- nvinfo : EIATTR_KPARAM_INFO
	.align		4
.L_184:
        /*0048*/ 	.byte	0x04, 0x17
        /*004a*/ 	.short	(.L_186 - .L_185)
.L_185:
        /*004c*/ 	.word	0x00000000
        /*0050*/ 	.short	0x0001
        /*0052*/ 	.short	0x0008
        /*0054*/ 	.byte	0x00, 0xf5, 0x21, 0x00


	//----- nvinfo : EIATTR_KPARAM_INFO
	.align		4
.L_186:
        /*0058*/ 	.byte	0x04, 0x17
        /*005a*/ 	.short	(.L_188 - .L_187)
.L_187:
        /*005c*/ 	.word	0x00000000
        /*0060*/ 	.short	0x0000
        /*0062*/ 	.short	0x0000
        /*0064*/ 	.byte	0x00, 0xf5, 0x21, 0x00


	//----- nvinfo : EIATTR_SPARSE_MMA_MASK
	.align		4
.L_188:
        /*0068*/ 	.byte	0x03, 0x50
        /*006a*/ 	.short	0x0000


	//----- nvinfo : EIATTR_MAXREG_COUNT
	.align		4
        /*006c*/ 	.byte	0x03, 0x1b
        /*006e*/ 	.short	0x0080


	//----- nvinfo : EIATTR_NUM_BARRIERS
	.align		4
        /*0070*/ 	.byte	0x02, 0x4c
        /*0072*/ 	.byte	0x01
	.zero		1


	//----- nvinfo : EIATTR_MERCURY_ISA_VERSION
	.align		4
        /*0074*/ 	.byte	0x03, 0x5f
        /*0076*/ 	.short	0x0101


	//----- nvinfo : EIATTR_UNUSED_LOAD_BYTE_OFFSET
	.align		4
        /*0078*/ 	.byte	0x04, 0x44
        /*007a*/ 	.short	(.L_190 - .L_189)


	//   ....[0]....
.L_189:
        /*007c*/ 	.word	0x00000b70
        /*0080*/ 	.word	0x0000fff0


	//   ....[1]....
        /*0084*/ 	.word	0x00000f80
        /*0088*/ 	.word	0x0000fff0


	//   ....[2]....
        /*008c*/ 	.word	0x00002010
        /*0090*/ 	.word	0x0000fff0


	//   ....[3]....
        /*0094*/ 	.word	0x00002bb0
        /*0098*/ 	.word	0x0000fff0


	//   ....[4]....
        /*009c*/ 	.word	0x00002fc0
        /*00a0*/ 	.word	0x0000fff0


	//   ....[5]....
        /*00a4*/ 	.word	0x00004140
        /*00a8*/ 	.word	0x0000fff0


	//----- nvinfo : EIATTR_COOP_GROUP_MASK_REGIDS
	.align		4
.L_190:
        /*00ac*/ 	.byte	0x04, 0x29
        /*00ae*/ 	.short	(.L_192 - .L_191)


	//   ....[0]....
.L_191:
        /*00b0*/ 	.word	0xffffffff


	//   ....[1]....
        /*00b4*/ 	.word	0xffffffff


	//   ....[2]....
        /*00b8*/ 	.word	0xffffffff


	//   ....[3]....
        /*00bc*/ 	.word	0xffffffff


	//   ....[4]....
        /*00c0*/ 	.word	0xffffffff


	//   ....[5]....
        /*00c4*/ 	.word	0xffffffff


	//   ....[6]....
        /*00c8*/ 	.word	0xffffffff


	//   ....[7]....
        /*00cc*/ 	.word	0xffffffff


	//   ....[8]....
        /*00d0*/ 	.word	0xffffffff


	//   ....[9]....
        /*00d4*/ 	.word	0xffffffff


	//   ....[10]....
        /*00d8*/ 	.word	0xffffffff


	//   ....[11]....
        /*00dc*/ 	.word	0xffffffff


	//   ....[12]....
        /*00e0*/ 	.word	0xffffffff


	//   ....[13]....
        /*00e4*/ 	.word	0xffffffff


	//   ....[14]....
        /*00e8*/ 	.word	0xffffffff


	//   ....[15]....
        /*00ec*/ 	.word	0xffffffff


	//   ....[16]....
        /*00f0*/ 	.word	0xffffffff


	//   ....[17]....
        /*00f4*/ 	.word	0xffffffff


	//   ....[18]....
        /*00f8*/ 	.word	0xffffffff


	//   ....[19]....
        /*00fc*/ 	.word	0xffffffff


	//   ....[20]....
        /*0100*/ 	.word	0xffffffff


	//   ....[21]....
        /*0104*/ 	.word	0xffffffff


	//   ....[22]....
        /*0108*/ 	.word	0xffffffff


	//   ....[23]....
        /*010c*/ 	.word	0xffffffff


	//   ....[24]....
        /*0110*/ 	.word	0xffffffff


	//   ....[25]....
        /*0114*/ 	.word	0xffffffff


	//   ....[26]....
        /*0118*/ 	.word	0xffffffff


	//   ....[27]....
        /*011c*/ 	.word	0xffffffff


	//   ....[28]....
        /*0120*/ 	.word	0xffffffff


	//   ....[29]....
        /*0124*/ 	.word	0xffffffff


	//----- nvinfo : EIATTR_COOP_GROUP_INSTR_OFFSETS
	.align		4
.L_192:
        /*0128*/ 	.byte	0x04, 0x28
        /*012a*/ 	.short	(.L_194 - .L_193)


	//   ....[0]....
.L_193:
        /*012c*/ 	.word	0x00000980


	//   ....[1]....
        /*0130*/ 	.word	0x000009e0


	//   ....[2]....
        /*0134*/ 	.word	0x00000a50


	//   ....[3]....
        /*0138*/ 	.word	0x00000aa0


	//   ....[4]....
        /*013c*/ 	.word	0x00000ad0


	//   ....[5]....
        /*0140*/ 	.word	0x00000d20


	//   ....[6]....
        /*0144*/ 	.word	0x00000db0


	//   ....[7]....
        /*0148*/ 	.word	0x00000df0


	//   ....[8]....
        /*014c*/ 	.word	0x00000e40


	//   ....[9]....
        /*0150*/ 	.word	0x00000e80


	//   ....[10]....
        /*0154*/ 	.word	0x00001e30


	//   ....[11]....
        /*0158*/ 	.word	0x00001eb0


	//   ....[12]....
        /*015c*/ 	.word	0x00001f00


	//   ....[13]....
        /*0160*/ 	.word	0x00001f40


	//   ....[14]....
        /*0164*/ 	.word	0x00001f70


	//   ....[15]....
        /*0168*/ 	.word	0x000029c0


	//   ....[16]....
        /*016c*/ 	.word	0x00002a20


	//   ....[17]....
        /*0170*/ 	.word	0x00002a90


	//   ....[18]....
        /*0174*/ 	.word	0x00002ae0


	//   ....[19]....
        /*0178*/ 	.word	0x00002b10


	//   ....[20]....
        /*017c*/ 	.word	0x00002d60


	//   ....[21]....
        /*0180*/ 	.word	0x00002de0


	//   ....[22]....
        /*0184*/ 	.word	0x00002e20


	//   ....[23]....
        /*0188*/ 	.word	0x00002e60


	//   ....[24]....
        /*018c*/ 	.word	0x00002ec0


	//   ....[25]....
        /*0190*/ 	.word	0x00003f60


	//   ....[26]....
        /*0194*/ 	.word	0x00003fe0


	//   ....[27]....
        /*0198*/ 	.word	0x00004030


	//   ....[28]....
        /*019c*/ 	.word	0x00004070


	//   ....[29]....
        /*01a0*/ 	.word	0x000040a0


	//----- nvinfo : EIATTR_VRC_CTA_INIT_COUNT
	.align		4
.L_194:
        /*01a4*/ 	.byte	0x02, 0x4a
	.zero		1
	.zero		1


	//----- nvinfo : EIATTR_EXIT_INSTR_OFFSETS
	.align		4
        /*01a8*/ 	.byte	0x04, 0x1c
        /*01aa*/ 	.short	(.L_196 - .L_195)


	//   ....[0]....
.L_195:
        /*01ac*/ 	.word	0x00000080


	//   ....[1]....
        /*01b0*/ 	.word	0x000000c0


	//   ....[2]....
        /*01b4*/ 	.word	0x00004280


	//   ....[3]....
        /*01b8*/ 	.word	0x000042d0


	//----- nvinfo : EIATTR_MAX_THREADS
	.align		4
.L_196:
        /*01bc*/ 	.byte	0x04, 0x05
        /*01be*/ 	.short	(.L_198 - .L_197)
.L_197:
        /*01c0*/ 	.word	0x00000200
        /*01c4*/ 	.word	0x00000001
        /*01c8*/ 	.word	0x00000001


	//----- nvinfo : EIATTR_CRS_STACK_SIZE
	.align		4
.L_198:
        /*01cc*/ 	.byte	0x04, 0x1e
        /*01ce*/ 	.short	(.L_200 - .L_199)
.L_199:
        /*01d0*/ 	.word	0x00000000


	//----- nvinfo : EIATTR_CBANK_PARAM_SIZE
	.align		4
.L_200:
        /*01d4*/ 	.byte	0x03, 0x19
        /*01d6*/ 	.short	0x001d


	//----- nvinfo : EIATTR_PARAM_CBANK
	.align		4
        /*01d8*/ 	.byte	0x04, 0x0a
        /*01da*/ 	.short	(.L_202 - .L_201)
	.align		4
.L_201:
        /*01dc*/ 	.word	index@(.nv.constant0._ZN3cub18CUB_300001_SM_10006detail6reduce28DeviceReduceSingleTileKernelINS2_10policy_hubIfjN4cuda3std3__44plusIfEEE10Policy1000EPfSC_iS9_ffNS7_10__identityEEEvT0_T1_T2_T3_T4_T6_)
        /*01e0*/ 	.short	0x0380
        /*01e2*/ 	.short	0x001d


	//----- nvinfo : EIATTR_SW_WAR
	.align		4
.L_202:
        /*01e4*/ 	.byte	0x04, 0x36
        /*01e6*/ 	.short	(.L_204 - .L_203)
.L_203:
        /*01e8*/ 	.word	0x00000008
.L_204:


//--------------------- .nv.info._ZN3cub18CUB_300001_SM_10006detail6reduce18DeviceReduceKernelINS2_10policy_hubIfjN4cuda3std3__44plusIfEEE10Policy1000EN6thrust24THRUST_300001_SM_1000_NS10device_ptrIfEEjS9_fNS7_10__identityEEEvT0_PT3_T1_NS0_13GridEvenShareISK_EET2_T4_ --------------------------
	.section	.nv.info._ZN3cub18CUB_300001_SM_10006detail6reduce18DeviceReduceKernelINS2_10policy_hubIfjN4cuda3std3__44plusIfEEE10Policy1000EN6thrust24THRUST_300001_SM_1000_NS10device_ptrIfEEjS9_fNS7_10__identityEEEvT0_PT3_T1_NS0_13GridEvenShareISK_EET2_T4_,"",@"SHT_CUDA_INFO"
	.sectionflags	@""
	.align	4


	//----- nvinfo : EIATTR_CUDA_API_VERSION
	.align		4
        /*0000*/ 	.byte	0x04, 0x37
        /*0002*/ 	.short	(.L_206 - .L_205)
.L_205:
        /*0004*/ 	.word	0x00000082


	//----- nvinfo : EIATTR_KPARAM_INFO
	.align		4
.L_206:
        /*0008*/ 	.byte	0x04, 0x17
        /*000a*/ 	.short	(.L_208 - .L_207)
.L_207:
        /*000c*/ 	.word	0x00000000
        /*0010*/ 	.short	0x0005
        /*0012*/ 	.short	0x003d
        /*0014*/ 	.byte	0x00, 0xf0, 0x05, 0x00


	//----- nvinfo : EIATTR_KPARAM_INFO
	.align		4
.L_208:
        /*0018*/ 	.byte	0x04, 0x17
        /*001a*/ 	.short	(.L_210 - .L_209)
.L_209:
        /*001c*/ 	.word	0x00000000
        /*0020*/ 	.short	0x0004
        /*0022*/ 	.short	0x003c
        /*0024*/ 	.byte	0x00, 0xf0, 0x05, 0x00


	//----- nvinfo : EIATTR_KPARAM_INFO
	.align		4
.L_210:
        /*0028*/ 	.byte	0x04, 0x17
        /*002a*/ 	.short	(.L_212 - .L_211)
.L_211:
        /*002c*/ 	.word	0x00000000
        /*0030*/ 	.short	0x0003
        /*0032*/ 	.short	0x0014
        /*0034*/ 	.byte	0x00, 0xf0, 0xa1, 0x00


	//----- nvinfo : EIATTR_KPARAM_INFO
	.align		4
.L_212:
        /*0038*/ 	.byte	0x04, 0x17
        /*003a*/ 	.short	(.L_214 - .L_213)
.L_213:
        /*003c*/ 	.word	0x00000000
        /*0040*/ 	.short	0x0002
        /*0042*/ 	.short	0x0010
        /*0044*/ 	.byte	0x00, 0xf0, 0x11, 0x00


	//----- nvinfo : EIATTR_KPARAM_INFO
	.align		4
.L_214:
        /*0048*/ 	.byte	0x04, 0x17
        /*004a*/ 	.short	(.L_216 - .L_215)
.L_215:
        /*004c*/ 	.word	0x00000000
        /*0050*/ 	.short	0x0001
        /*0052*/ 	.short	0x0008
        /*0054*/ 	.byte	0x00, 0xf5, 0x21, 0x00


	//----- nvinfo : EIATTR_KPARAM_INFO
	.align		4
.L_216:
        /*0058*/ 	.byte	0x04, 0x17
        /*005a*/ 	.short	(.L_218 - .L_217)
.L_217:
        /*005c*/ 	.word	0x00000000
        /*0060*/ 	.short	0x0000
        /*0062*/ 	.short	0x0000
        /*0064*/ 	.byte	0x00, 0xf0, 0x21, 0x00


	//----- nvinfo : EIATTR_SPARSE_MMA_MASK
	.align		4
.L_218:
        /*0068*/ 	.byte	0x03, 0x50
        /*006a*/ 	.short	0x0000


	//----- nvinfo : EIATTR_MAXREG_COUNT
	.align		4
        /*006c*/ 	.byte	0x03, 0x1b
        /*006e*/ 	.short	0x0080


	//----- nvinfo : EIATTR_NUM_BARRIERS
	.align		4
        /*0070*/ 	.byte	0x02, 0x4c
        /*0072*/ 	.byte	0x01
	.zero		1


	//----- nvinfo : EIATTR_MERCURY_ISA_VERSION
	.align		4
        /*0074*/ 	.byte	0x03, 0x5f
        /*0076*/ 	.short	0x0101


	//----- nvinfo : EIATTR_UNUSED_LOAD_BYTE_OFFSET
	.align		4
        /*0078*/ 	.byte	0x04, 0x44
        /*007a*/ 	.short	(.L_220 - .L_219)


	//   ....[0]....
.L_219:
        /*007c*/ 	.word	0x00000de0
        /*0080*/ 	.word	0x0000fff0


	//   ....[1]....
        /*0084*/ 	.word	0x000011f0
        /*0088*/ 	.word	0x0000fff0


	//   ....[2]....
        /*008c*/ 	.word	0x000026b0
        /*0090*/ 	.word	0x0000fff0


	//----- nvinfo : EIATTR_COOP_GROUP_MASK_REGIDS
	.align		4
.L_220:
        /*0094*/ 	.byte	0x04, 0x29
        /*0096*/ 	.short	(.L_222 - .L_221)


	//   ....[0]....
.L_221:
        /*0098*/ 	.word	0xffffffff


	//   ....[1]....
        /*009c*/ 	.word	0xffffffff


	//   ....[2]....
        /*00a0*/ 	.word	0xffffffff


	//   ....[3]....
        /*00a4*/ 	.word	0xffffffff


	//   ....[4]....
        /*00a8*/ 	.word	0xffffffff


	//   ....[5]....
        /*00ac*/ 	.word	0xffffffff


	//   ....[6]....
        /*00b0*/ 	.word	0xffffffff


	//   ....[7]....
        /*00b4*/ 	.word	0xffffffff


	//   ....[8]....
        /*00b8*/ 	.word	0xffffffff


	//   ....[9]....
        /*00bc*/ 	.word	0xffffffff


	//   ....[10]....
        /*00c0*/ 	.word	0xffffffff


	//   ....[11]....
        /*00c4*/ 	.word	0xffffffff


	//   ....[12]....
        /*00c8*/ 	.word	0xffffffff


	//   ....[13]....
        /*00cc*/ 	.word	0xffffffff


	//   ....[14]....
        /*00d0*/ 	.word	0xffffffff


	//----- nvinfo : EIATTR_COOP_GROUP_INSTR_OFFSETS
	.align		4
.L_222:
        /*00d4*/ 	.byte	0x04, 0x28
        /*00d6*/ 	.short	(.L_224 - .L_223)


	//   ....[0]....
.L_223:
        /*00d8*/ 	.word	0x00000bf0


	//   ....[1]....
        /*00dc*/ 	.word	0x00000c50


	//   ....[2]....
        /*00e0*/ 	.word	0x00000cc0


	//   ....[3]....
        /*00e4*/ 	.word	0x00000d10


	//   ....[4]....
        /*00e8*/ 	.word	0x00000d40


	//   ....[5]....
        /*00ec*/ 	.word	0x00000f90


	//   ....[6]....
        /*00f0*/ 	.word	0x00001020


	//   ....[7]....
        /*00f4*/ 	.word	0x00001070


	//   ....[8]....
        /*00f8*/ 	.word	0x000010b0


	//   ....[9]....
        /*00fc*/ 	.word	0x000010f0


	//   ....[10]....
        /*0100*/ 	.word	0x000024c0


	//   ....[11]....
        /*0104*/ 	.word	0x00002550


	//   ....[12]....
        /*0108*/ 	.word	0x000025a0


	//   ....[13]....
        /*010c*/ 	.word	0x000025e0


	//   ....[14]....
        /*0110*/ 	.word	0x00002610


	//----- nvinfo : EIATTR_VRC_CTA_INIT_COUNT
	.align		4
.L_224:
        /*0114*/ 	.byte	0x02, 0x4a
	.zero		1
	.zero		1


	//----- nvinfo : EIATTR_EXIT_INSTR_OFFSETS
	.align		4
        /*0118*/ 	.byte	0x04, 0x1c
        /*011a*/ 	.short	(.L_226 - .L_225)


	//   ....[0]....
.L_225:
        /*011c*/ 	.word	0x000027f0


	//   ....[1]....
        /*0120*/ 	.word	0x00002830


	//----- nvinfo : EIATTR_MAX_THREADS
	.align		4
.L_226:
        /*0124*/ 	.byte	0x04, 0x05
        /*0126*/ 	.short	(.L_228 - .L_227)
.L_227:
        /*0128*/ 	.word	0x00000200
        /*012c*/ 	.word	0x00000001
        /*0130*/ 	.word	0x00000001


	//----- nvinfo : EIATTR_CRS_STACK_SIZE
	.align		4
.L_228:
        /*0134*/ 	.byte	0x04, 0x1e
        /*0136*/ 	.short	(.L_230 - .L_229)
.L_229:
        /*0138*/ 	.word	0x00000000


	//----- nvinfo : EIATTR_CBANK_PARAM_SIZE
	.align		4
.L_230:
        /*013c*/ 	.byte	0x03, 0x19
        /*013e*/ 	.short	0x003e


	//----- nvinfo : EIATTR_PARAM_CBANK
	.align		4
        /*0140*/ 	.byte	0x04, 0x0a
        /*0142*/ 	.short	(.L_232 - .L_231)
	.align		4
.L_231:
        /*0144*/ 	.word	index@(.nv.constant0._ZN3cub18CUB_300001_SM_10006detail6reduce18DeviceReduceKernelINS2_10policy_hubIfjN4cuda3std3__44plusIfEEE10Policy1000EN6thrust24THRUST_300001_SM_1000_NS10device_ptrIfEEjS9_fNS7_10__identityEEEvT0_PT3_T1_NS0_13GridEvenShareISK_EET2_T4_)
        /*0148*/ 	.short	0x0380
        /*014a*/ 	.short	0x003e


	//----- nvinfo : EIATTR_SW_WAR
	.align		4
.L_232:
        /*014c*/ 	.byte	0x04, 0x36
        /*014e*/ 	.short	(.L_234 - .L_233)
.L_233:
        /*0150*/ 	.word	0x00000008
.L_234:


//--------------------- .nv.info._ZN3cub18CUB_300001_SM_10006detail6reduce28DeviceReduceSingleTileKernelINS2_10policy_hubIfjN4cuda3std3__44plusIfEEE10Policy1000EN6thrust24THRUST_300001_SM_1000_NS10device_ptrIfEEPfjS9_ffNS7_10__identityEEEvT0_T1_T2_T3_T4_T6_ --------------------------
	.section	.nv.info._ZN3cub18CUB_300001_SM_10006detail6reduce28DeviceReduceSingleTileKernelINS2_10policy_hubIfjN4cuda3std3__44plusIfEEE10Policy1000EN6thrust24THRUST_300001_SM_1000_NS10device_ptrIfEEPfjS9_ffNS7_10__identityEEEvT0_T1_T2_T3_T4_T6_,"",@"SHT_CUDA_INFO"
	.sectionflags	@""
	.align	4


	//----- nvinfo : EIATTR_CUDA_API_VERSION
	.align		4
        /*0000*/ 	.byte	0x04, 0x37
        /*0002*/ 	.short	(.L_236 - .L_235)
.L_235:
        /*0004*/ 	.word	0x00000082


	//----- nvinfo : EIATTR_KPARAM_INFO
	.align		4
.L_236:
        /*0008*/ 	.byte	0x04, 0x17
        /*000a*/ 	.short	(.L_238 - .L_237)
.L_237:
        /*000c*/ 	.word	0x00000000
        /*0010*/ 	.short	0x0005
        /*0012*/ 	.short	0x001c
        /*0014*/ 	.byte	0x00, 0xf0, 0x05, 0x00


	//----- nvinfo : EIATTR_KPARAM_INFO
	.align		4
.L_238:
        /*0018*/ 	.byte	0x04, 0x17
        /*001a*/ 	.short	(.L_240 - .L_239)
.L_239:
        /*001c*/ 	.word	0x00000000
        /*0020*/ 	.short	0x0004
        /*0022*/ 	.short	0x0018
        /*0024*/ 	.byte	0x00, 0xf0, 0x11, 0x00


	//----- nvinfo : EIATTR_KPARAM_INFO
	.align		4
.L_240:
        /*0028*/ 	.byte	0x04, 0x17
        /*002a*/ 	.short	(.L_242 - .L_241)
.L_241:
        /*002c*/ 	.word	0x00000000
        /*0030*/ 	.short	0x0003
        /*0032*/ 	.short	0x0014
        /*0034*/ 	.byte	0x00, 0xf0, 0x05, 0x00


	//----- nvinfo : EIATTR_KPARAM_INFO
	.align		4
.L_242:
        /*0038*/ 	.byte	0x04, 0x17
        /*003a*/ 	.short	(.L_244 - .L_243)
.L_243:
        /*003c*/ 	.word	0x00000000
        /*0040*/ 	.short	0x0002
        /*0042*/ 	.short	0x0010
        /*0044*/ 	.byte	0x00, 0xf0, 0x11, 0x00


	//----- nvinfo : EIATTR_KPARAM_INFO
	.align		4
.L_244:
        /*0048*/ 	.byte	0x04, 0x17
        /*004a*/ 	.short	(.L_246 - .L_245)
.L_245:
        /*004c*/ 	.word	0x00000000
        /*0050*/ 	.short	0x0001
        /*0052*/ 	.short	0x0008
        /*0054*/ 	.byte	0x00, 0xf5, 0x21, 0x00


	//----- nvinfo : EIATTR_KPARAM_INFO
	.align		4
.L_246:
        /*0058*/ 	.byte	0x04, 0x17
        /*005a*/ 	.short	(.L_248 - .L_247)
.L_247:
        /*005c*/ 	.word	0x00000000
        /*0060*/ 	.short	0x0000
        /*0062*/ 	.short	0x0000
        /*0064*/ 	.byte	0x00, 0xf0, 0x21, 0x00


	//----- nvinfo : EIATTR_SPARSE_MMA_MASK
	.align		4
.L_248:
        /*0068*/ 	.byte	0x03, 0x50
        /*006a*/ 	.short	0x0000


	//----- nvinfo : EIATTR_MAXREG_COUNT
	.align		4
        /*006c*/ 	.byte	0x03, 0x1b
        /*006e*/ 	.short	0x0080


	//----- nvinfo : EIATTR_NUM_BARRIERS
	.align		4
        /*0070*/ 	.byte	0x02, 0x4c
        /*0072*/ 	.byte	0x01
	.zero		1


	//----- nvinfo : EIATTR_MERCURY_ISA_VERSION
	.align		4
        /*0074*/ 	.byte	0x03, 0x5f
        /*0076*/ 	.short	0x0101


	//----- nvinfo : EIATTR_UNUSED_LOAD_BYTE_OFFSET
	.align		4
        /*0078*/ 	.byte	0x04, 0x44
        /*007a*/ 	.short	(.L_250 - .L_249)


	//   ....[0]....
.L_249:
        /*007c*/ 	.word	0x00000b00
        /*0080*/ 	.word	0x0000fff0


	//   ....[1]....
        /*0084*/ 	.word	0x00000f10
        /*0088*/ 	.word	0x0000fff0


	//   ....[2]....
        /*008c*/ 	.word	0x00002270
        /*0090*/ 	.word	0x0000fff0


	//----- nvinfo : EIATTR_COOP_GROUP_MASK_REGIDS
	.align		4
.L_250:
        /*0094*/ 	.byte	0x04, 0x29
        /*0096*/ 	.short	(.L_252 - .L_251)


	//   ....[0]....
.L_251:
        /*0098*/ 	.word	0xffffffff


	//   ....[1]....
        /*009c*/ 	.word	0xffffffff


	//   ....[2]....
        /*00a0*/ 	.word	0xffffffff


	//   ....[3]....
        /*00a4*/ 	.word	0xffffffff


	//   ....[4]....
        /*00a8*/ 	.word	0xffffffff


	//   ....[5]....
        /*00ac*/ 	.word	0xffffffff


	//   ....[6]....
        /*00b0*/ 	.word	0xffffffff


	//   ....[7]....
        /*00b4*/ 	.word	0xffffffff


	//   ....[8]....
        /*00b8*/ 	.word	0xffffffff


	//   ....[9]....
        /*00bc*/ 	.word	0xffffffff


	//   ....[10]....
        /*00c0*/ 	.word	0xffffffff


	//   ....[11]....
        /*00c4*/ 	.word	0xffffffff


	//   ....[12]....
        /*00c8*/ 	.word	0xffffffff


	//   ....[13]....
        /*00cc*/ 	.word	0xffffffff


	//   ....[14]....
        /*00d0*/ 	.word	0xffffffff


	//----- nvinfo : EIATTR_COOP_GROUP_INSTR_OFFSETS
	.align		4
.L_252:
        /*00d4*/ 	.byte	0x04, 0x28
        /*00d6*/ 	.short	(.L_254 - .L_253)


	//   ....[0]....
.L_253:
        /*00d8*/ 	.word	0x00000910


	//   ....[1]....
        /*00dc*/ 	.word	0x00000970


	//   ....[2]....
        /*00e0*/ 	.word	0x000009e0


	//   ....[3]....
        /*00e4*/ 	.word	0x00000a30


	//   ....[4]....
        /*00e8*/ 	.word	0x00000a60


	//   ....[5]....
        /*00ec*/ 	.word	0x00000cb0


	//   ....[6]....
        /*00f0*/ 	.word	0x00000d40


	//   ....[7]....
        /*00f4*/ 	.word	0x00000d80


	//   ....[8]....
        /*00f8*/ 	.word	0x00000dd0


	//   ....[9]....
        /*00fc*/ 	.word	0x00000e10


	//   ....[10]....
        /*0100*/ 	.word	0x00002090


	//   ....[11]....
        /*0104*/ 	.word	0x00002110


	//   ....[12]....
        /*0108*/ 	.word	0x00002160


	//   ....[13]....
        /*010c*/ 	.word	0x000021a0


	//   ....[14]....
        /*0110*/ 	.word	0x000021d0


	//----- nvinfo : EIATTR_VRC_CTA_INIT_COUNT
	.align		4
.L_254:
        /*0114*/ 	.byte	0x02, 0x4a
	.zero		1
	.zero		1


	//----- nvinfo : EIATTR_EXIT_INSTR_OFFSETS
	.align		4
        /*0118*/ 	.byte	0x04, 0x1c
        /*011a*/ 	.short	(.L_256 - .L_255)


	//   ....[0]....
.L_255:
        /*011c*/ 	.word	0x00000080


	//   ....[1]....
        /*0120*/ 	.word	0x000000c0


	//   ....[2]....
        /*0124*/ 	.word	0x000023b0


	//   ....[3]....
        /*0128*/ 	.word	0x00002400


	//----- nvinfo : EIATTR_MAX_THREADS
	.align		4
.L_256:
        /*012c*/ 	.byte	0x04, 0x05
        /*012e*/ 	.short	(.L_258 - .L_257)
.L_257:
        /*0130*/ 	.word	0x00000200
        /*0134*/ 	.word	0x00000001
        /*0138*/ 	.word	0x00000001


	//----- nvinfo : EIATTR_CRS_STACK_SIZE
	.align		4
.L_258:
        /*013c*/ 	.byte	0x04, 0x1e
        /*013e*/ 	.short	(.L_260 - .L_259)
.L_259:
        /*0140*/ 	.word	0x00000000


	//----- nvinfo : EIATTR_CBANK_PARAM_SIZE
	.align		4
.L_260:
        /*0144*/ 	.byte	0x03, 0x19
        /*0146*/ 	.short	0x001d


	//----- nvinfo : EIATTR_PARAM_CBANK
	.align		4
        /*0148*/ 	.byte	0x04, 0x0a
        /*014a*/ 	.short	(.L_262 - .L_261)
	.align		4
.L_261:
        /*014c*/ 	.word	index@(.nv.constant0._ZN3cub18CUB_300001_SM_10006detail6reduce28DeviceReduceSingleTileKernelINS2_10policy_hubIfjN4cuda3std3__44plusIfEEE10Policy1000EN6thrust24THRUST_300001_SM_1000_NS10device_ptrIfEEPfjS9_ffNS7_10__identityEEEvT0_T1_T2_T3_T4_T6_)
        /*0150*/ 	.short	0x0380
        /*0152*/ 	.short	0x001d


	//----- nvinfo : EIATTR_SW_WAR
	.align		4
.L_262:
        /*0154*/ 	.byte	0x04, 0x36
        /*0156*/ 	.short	(.L_264 - .L_263)
.L_263:
        /*0158*/ 	.word	0x00000008
.L_264:


//--------------------- .nv.info._ZN3cub18CUB_300001_SM_10006detail11EmptyKernelIvEEvv --------------------------
	.section	.nv.info._ZN3cub18CUB_300001_SM_10006detail11EmptyKernelIvEEvv,"",@"SHT_CUDA_INFO"
	.sectionflags	@""
	.align	4


	//----- nvinfo : EIATTR_CUDA_API_VERSION
	.align		4
        /*0000*/ 	.byte	0x04, 0x37
        /*0002*/ 	.short	(.L_266 - .L_265)
.L_265:
        /*0004*/ 	.word	0x00000082


	//----- nvinfo : EIATTR_SPARSE_MMA_MASK
	.align		4
.L_266:
        /*0008*/ 	.byte	0x03, 0x50
        /*000a*/ 	.short	0x0000


	//----- nvinfo : EIATTR_MAXREG_COUNT
	.align		4
        /*000c*/ 	.byte	0x03, 0x1b
        /*000e*/ 	.short	0x00ff


	//----- nvinfo : EIATTR_MERCURY_ISA_VERSION
	.align		4
        /*0010*/ 	.byte	0x03, 0x5f
        /*0012*/ 	.short	0x0101


	//----- nvinfo : EIATTR_VRC_CTA_INIT_COUNT
	.align		4
        /*0014*/ 	.byte	0x02, 0x4a
	.zero		1
	.zero		1


	//----- nvinfo : EIATTR_EXIT_INSTR_OFFSETS
	.align		4
        /*0018*/ 	.byte	0x04, 0x1c
        /*001a*/ 	.short	(.L_268 - .L_267)


	//   ....[0]....
.L_267:
        /*001c*/ 	.word	0x00000010


	//----- nvinfo : EIATTR_SW_WAR
	.align		4
.L_268:
        /*0020*/ 	.byte	0x04, 0x36
        /*0022*/ 	.short	(.L_270 - .L_269)
.L_269:
        /*0024*/ 	.word	0x00000008
.L_270:


//--------------------- .nv.info._Z9reduce_v0PfS_i --------------------------
	.section	.nv.info._Z9reduce_v0PfS_i,"",@"SHT_CUDA_INFO"
	.sectionflags	@""
	.align	4


	//----- nvinfo : EIATTR_CUDA_API_VERSION
	.align		4
        /*0000*/ 	.byte	0x04, 0x37
        /*0002*/ 	.short	(.L_272 - .L_271)
.L_271:
        /*0004*/ 	.word	0x00000082


	//----- nvinfo : EIATTR_KPARAM_INFO
	.align		4
.L_272:
        /*0008*/ 	.byte	0x04, 0x17
        /*000a*/ 	.short	(.L_274 - .L_273)
.L_273:
        /*000c*/ 	.word	0x00000000
        /*0010*/ 	.short	0x0002
        /*0012*/ 	.short	0x0010
        /*0014*/ 	.byte	0x00, 0xf0, 0x11, 0x00


	//----- nvinfo : EIATTR_KPARAM_INFO
	.align		4
.L_274:
        /*0018*/ 	.byte	0x04, 0x17
        /*001a*/ 	.short	(.L_276 - .L_275)
.L_275:
        /*001c*/ 	.word	0x00000000
        /*0020*/ 	.short	0x0001
        /*0022*/ 	.short	0x0008
        /*0024*/ 	.byte	0x00, 0xf5, 0x21, 0x00


	//----- nvinfo : EIATTR_KPARAM_INFO
	.align		4
.L_276:
        /*0028*/ 	.byte	0x04, 0x17
        /*002a*/ 	.short	(.L_278 - .L_277)
.L_277:
        /*002c*/ 	.word	0x00000000
        /*0030*/ 	.short	0x0000
        /*0032*/ 	.short	0x0000
        /*0034*/ 	.byte	0x00, 0xf5, 0x21, 0x00


	//----- nvinfo : EIATTR_SPARSE_MMA_MASK
	.align		4
.L_278:
        /*0038*/ 	.byte	0x03, 0x50
        /*003a*/ 	.short	0x0000


	//----- nvinfo : EIATTR_MAXREG_COUNT
	.align		4
        /*003c*/ 	.byte	0x03, 0x1b
        /*003e*/ 	.short	0x00ff


	//----- nvinfo : EIATTR_MERCURY_ISA_VERSION
	.align		4
        /*0040*/ 	.byte	0x03, 0x5f
        /*0042*/ 	.short	0x0101


	//----- nvinfo : EIATTR_VRC_CTA_INIT_COUNT
	.align		4
        /*0044*/ 	.byte	0x02, 0x4a
	.zero		1
	.zero		1


	//----- nvinfo : EIATTR_EXIT_INSTR_OFFSETS
	.align		4
        /*0048*/ 	.byte	0x04, 0x1c
        /*004a*/ 	.short	(.L_280 - .L_279)


	//   ....[0]....
.L_279:
        /*004c*/ 	.word	0x00000070


	//   ....[1]....
        /*0050*/ 	.word	0x000000e0


	//----- nvinfo : EIATTR_CBANK_PARAM_SIZE
	.align		4
.L_280:
        /*0054*/ 	.byte	0x03, 0x19
        /*0056*/ 	.short	0x0014


	//----- nvinfo : EIATTR_PARAM_CBANK
	.align		4
        /*0058*/ 	.byte	0x04, 0x0a
        /*005a*/ 	.short	(.L_282 - .L_281)
	.align		4
.L_281:
        /*005c*/ 	.word	index@(.nv.constant0._Z9reduce_v0PfS_i)
        /*0060*/ 	.short	0x0380
        /*0062*/ 	.short	0x0014


	//----- nvinfo : EIATTR_SW_WAR
	.align		4
.L_282:
        /*0064*/ 	.byte	0x04, 0x36
        /*0066*/ 	.short	(.L_284 - .L_283)
.L_283:
        /*0068*/ 	.word	0x00000008
.L_284:


//--------------------- .nv.callgraph             --------------------------
	.section	.nv.callgraph,"",@"SHT_CUDA_CALLGRAPH"
	.align	4
	.sectionentsize	8
	.align		4
        /*0000*/ 	.word	0x00000000
	.align		4
        /*0004*/ 	.word	0xffffffff
	.align		4
        /*0008*/ 	.word	0x00000000
	.align		4
        /*000c*/ 	.word	0xfffffffe
	.align		4
        /*0010*/ 	.word	0x00000000
	.align		4
        /*0014*/ 	.word	0xfffffffd
	.align		4
        /*0018*/ 	.word	0x00000000
	.align		4
        /*001c*/ 	.word	0xfffffffc


//--------------------- .nv.constant4             --------------------------
	.section	.nv.constant4,"a",@progbits
	.align	8
	.align		8
.nv.constant4:
        /*0000*/ 	.dword	_ZN34_INTERNAL_7c02c55f_4_k_cu_15b05aa04cuda3std3__45__cpo5beginE
	.align		8
        /*0008*/ 	.dword	_ZN34_INTERNAL_7c02c55f_4_k_cu_15b05aa04cuda3std3__45__cpo3endE
	.align		8
        /*0010*/ 	.dword	_ZN34_INTERNAL_7c02c55f_4_k_cu_15b05aa04cuda3std3__45__cpo6cbeginE
	.align		8
        /*0018*/ 	.dword	_ZN34_INTERNAL_7c02c55f_4_k_cu_15b05aa04cuda3std3__45__cpo4cendE
	.align		8
        /*0020*/ 	.dword	_ZN34_INTERNAL_7c02c55f_4_k_cu_15b05aa04cuda3std3__45__cpo6rbeginE
	.align		8
        /*0028*/ 	.dword	_ZN34_INTERNAL_7c02c55f_4_k_cu_15b05aa04cuda3std3__45__cpo4rendE
	.align		8
        /*0030*/ 	.dword	_ZN34_INTERNAL_7c02c55f_4_k_cu_15b05aa04cuda3std3__45__cpo7crbeginE
	.align		8
        /*0038*/ 	.dword	_ZN34_INTERNAL_7c02c55f_4_k_cu_15b05aa04cuda3std3__45__cpo5crendE
	.align		8
        /*0040*/ 	.dword	_ZN34_INTERNAL_7c02c55f_4_k_cu_15b05aa04cuda3std3__436_GLOBAL__N__7c02c55f_4_k_cu_15b05aa06ignoreE
	.align		8
        /*0048*/ 	.dword	_ZN34_INTERNAL_7c02c55f_4_k_cu_15b05aa04cuda3std3__419piecewise_constructE
	.align		8
        /*0050*/ 	.dword	_ZN34_INTERNAL_7c02c55f_4_k_cu_15b05aa04cuda3std3__48in_placeE
	.align		8
        /*0058*/ 	.dword	_ZN34_INTERNAL_7c02c55f_4_k_cu_15b05aa04cuda3std3__420unreachable_sentinelE
	.align		8
        /*0060*/ 	.dword	_ZN34_INTERNAL_7c02c55f_4_k_cu_15b05aa04cuda3std3__47nulloptE
	.align		8
        /*0068*/ 	.dword	_ZN34_INTERNAL_7c02c55f_4_k_cu_15b05aa04cuda3std3__48unexpectE
	.align		8
        /*0070*/ 	.dword	_ZN34_INTERNAL_7c02c55f_4_k_cu_15b05aa04cuda3std6ranges3__45__cpo4swapE
	.align		8
        /*0078*/ 	.dword	_ZN34_INTERNAL_7c02c55f_4_k_cu_15b05aa04cuda3std6ranges3__45__cpo9iter_moveE
	.align		8
        /*0080*/ 	.dword	_ZN34_INTERNAL_7c02c55f_4_k_cu_15b05aa04cuda3std6ranges3__45__cpo5beginE
	.align		8
        /*0088*/ 	.dword	_ZN34_INTERNAL_7c02c55f_4_k_cu_15b05aa04cuda3std6ranges3__45__cpo3endE
	.align		8
        /*0090*/ 	.dword	_ZN34_INTERNAL_7c02c55f_4_k_cu_15b05aa04cuda3std6ranges3__45__cpo6cbeginE
	.align		8
        /*0098*/ 	.dword	_ZN34_INTERNAL_7c02c55f_4_k_cu_15b05aa04cuda3std6ranges3__45__cpo4cendE
	.align		8
        /*00a0*/ 	.dword	_ZN34_INTERNAL_7c02c55f_4_k_cu_15b05aa04cuda3std6ranges3__45__cpo7advanceE
	.align		8
        /*00a8*/ 	.dword	_ZN34_INTERNAL_7c02c55f_4_k_cu_15b05aa04cuda3std6ranges3__45__cpo9iter_swapE
	.align		8
        /*00b0*/ 	.dword	_ZN34_INTERNAL_7c02c55f_4_k_cu_15b05aa04cuda3std6ranges3__45__cpo4nextE
	.align		8
        /*00b8*/ 	.dword	_ZN34_INTERNAL_7c02c55f_4_k_cu_15b05aa04cuda3std6ranges3__45__cpo4prevE
	.align		8
        /*00c0*/ 	.dword	_ZN34_INTERNAL_7c02c55f_4_k_cu_15b05aa04cuda3std6ranges3__45__cpo4dataE
	.align		8
        /*00c8*/ 	.dword	_ZN34_INTERNAL_7c02c55f_4_k_cu_15b05aa04cuda3std6ranges3__45__cpo5cdataE
	.align		8
        /*00d0*/ 	.dword	_ZN34_INTERNAL_7c02c55f_4_k_cu_15b05aa04cuda3std6ranges3__45__cpo4sizeE
	.align		8
        /*00d8*/ 	.dword	_ZN34_INTERNAL_7c02c55f_4_k_cu_15b05aa04cuda3std6ranges3__45__cpo5ssizeE
	.align		8
        /*00e0*/ 	.dword	_ZN34_INTERNAL_7c02c55f_4_k_cu_15b05aa04cuda3std6ranges3__45__cpo8distanceE
	.align		8
        /*00e8*/ 	.dword	_ZN34_INTERNAL_7c02c55f_4_k_cu_15b05aa06thrust24THRUST_300001_SM_1000_NS8cuda_cub3parE
	.align		8
        /*00f0*/ 	.dword	_ZN34_INTERNAL_7c02c55f_4_k_cu_15b05aa06thrust24THRUST_300001_SM_1000_NS8cuda_cub10par_nosyncE
	.align		8
        /*00f8*/ 	.dword	_ZN34_INTERNAL_7c02c55f_4_k_cu_15b05aa06thrust24THRUST_300001_SM_1000_NS6system6detail10sequential3seqE
	.align		8
        /*0100*/ 	.dword	_ZN34_INTERNAL_7c02c55f_4_k_cu_15b05aa06thrust24THRUST_300001_SM_1000_NS12placeholders2_1E
	.align		8
        /*0108*/ 	.dword	_ZN34_INTERNAL_7c02c55f_4_k_cu_15b05aa06thrust24THRUST_300001_SM_1000_NS12placeholders2_2E
	.align		8
        /*0110*/ 	.dword	_ZN34_INTERNAL_7c02c55f_4_k_cu_15b05aa06thrust24THRUST_300001_SM_1000_NS12placeholders2_3E
	.align		8
        /*0118*/ 	.dword	_ZN34_INTERNAL_7c02c55f_4_k_cu_15b05aa06thrust24THRUST_300001_SM_1000_NS12placeholders2_4E
	.align		8
        /*0120*/ 	.dword	_ZN34_INTERNAL_7c02c55f_4_k_cu_15b05aa06thrust24THRUST_300001_SM_1000_NS12placeholders2_5E
	.align		8
        /*0128*/ 	.dword	_ZN34_INTERNAL_7c02c55f_4_k_cu_15b05aa06thrust24THRUST_300001_SM_1000_NS12placeholders2_6E
	.align		8
        /*0130*/ 	.dword	_ZN34_INTERNAL_7c02c55f_4_k_cu_15b05aa06thrust24THRUST_300001_SM_1000_NS12placeholders2_7E
	.align		8
        /*0138*/ 	.dword	_ZN34_INTERNAL_7c02c55f_4_k_cu_15b05aa06thrust24THRUST_300001_SM_1000_NS12placeholders2_8E
	.align		8
        /*0140*/ 	.dword	_ZN34_INTERNAL_7c02c55f_4_k_cu_15b05aa06thrust24THRUST_300001_SM_1000_NS12placeholders2_9E
	.align		8
        /*0148*/ 	.dword	_ZN34_INTERNAL_7c02c55f_4_k_cu_15b05aa06thrust24THRUST_300001_SM_1000_NS12placeholders3_10E
	.align		8
        /*0150*/ 	.dword	_ZN34_INTERNAL_7c02c55f_4_k_cu_15b05aa06thrust24THRUST_300001_SM_1000_NS3seqE


//--------------------- .text._ZN3cub18CUB_300001_SM_10006detail6reduce28DeviceReduceSingleTileKernelINS2_10policy_hubIfyN4cuda3std3__44plusIfEEE10Policy1000EPfSC_iS9_ffNS7_10__identityEEEvT0_T1_T2_T3_T4_T6_ --------------------------
	.section	.text._ZN3cub18CUB_300001_SM_10006detail6reduce28DeviceReduceSingleTileKernelINS2_10policy_hubIfyN4cuda3std3__44plusIfEEE10Policy1000EPfSC_iS9_ffNS7_10__identityEEEvT0_T1_T2_T3_T4_T6_,"ax",@progbits
	.align	128
        .global         _ZN3cub18CUB_300001_SM_10006detail6reduce28DeviceReduceSingleTileKernelINS2_10policy_hubIfyN4cuda3std3__44plusIfEEE10Policy1000EPfSC_iS9_ffNS7_10__identityEEEvT0_T1_T2_T3_T4_T6_
        .type           _ZN3cub18CUB_300001_SM_10006detail6reduce28DeviceReduceSingleTileKernelINS2_10policy_hubIfyN4cuda3std3__44plusIfEEE10Policy1000EPfSC_iS9_ffNS7_10__identityEEEvT0_T1_T2_T3_T4_T6_,@function
        .size           _ZN3cub18CUB_300001_SM_10006detail6reduce28DeviceReduceSingleTileKernelINS2_10policy_hubIfyN4cuda3std3__44plusIfEEE10Policy1000EPfSC_iS9_ffNS7_10__identityEEEvT0_T1_T2_T3_T4_T6_,(.L_x_237 - _ZN3cub18CUB_300001_SM_10006detail6reduce28DeviceReduceSingleTileKernelINS2_10policy_hubIfyN4cuda3std3__44plusIfEEE10Policy1000EPfSC_iS9_ffNS7_10__identityEEEvT0_T1_T2_T3_T4_T6_)
        .other          _ZN3cub18CUB_300001_SM_10006detail6reduce28DeviceReduceSingleTileKernelINS2_10policy_hubIfyN4cuda3std3__44plusIfEEE10Policy1000EPfSC_iS9_ffNS7_10__identityEEEvT0_T1_T2_T3_T4_T6_,@"STO_CUDA_ENTRY STV_DEFAULT"
_ZN3cub18CUB_300001_SM_10006detail6reduce28DeviceReduceSingleTileKernelINS2_10policy_hubIfyN4cuda3std3__44plusIfEEE10Policy1000EPfSC_iS9_ffNS7_10__identityEEEvT0_T1_T2_T3_T4_T6_:
.text._ZN3cub18CUB_300001_SM_10006detail6reduce28DeviceReduceSingleTileKernelINS2_10policy_hubIfyN4cuda3std3__44plusIfEEE10Policy1000EPfSC_iS9_ffNS7_10__identityEEEvT0_T1_T2_T3_T4_T6_:
[----:B------:R-:W-:Y:S01]  /*0000*/  LDC R1, c[0x0][0x37c] ;  /* 0x0000df00ff017b82 */ /* 0x000fe20000000800 */
[----:B------:R-:W0:Y:S01]  /*0010*/  LDCU UR4, c[0x0][0x390] ;  /* 0x00007200ff0477ac */ /* 0x000e220008000800 */
[----:B------:R-:W1:Y:S01]  /*0020*/  LDCU.64 UR6, c[0x0][0x358] ;  /* 0x00006b00ff0677ac */ /* 0x000e620008000a00 */
[----:B0-----:R-:W-:-:S04]  /*0030*/  MOV R20, UR4 ;  /* 0x0000000400147c02 */ /* 0x001fc80008000f00 */
[----:B------:R-:W-:-:S13]  /*0040*/  ISETP.NE.AND P0, PT, R20, RZ, PT ;  /* 0x000000ff1400720c */ /* 0x000fda0003f05270 */
[----:B-1----:R-:W-:Y:S05]  /*0050*/  @P0 BRA `(.L_x_0) ;  /* 0x00000000001c0947 */ /* 0x002fea0003800000 */
[----:B------:R-:W0:Y:S02]  /*0060*/  S2R R0, SR_TID.X ;  /* 0x0000000000007919 */ /* 0x000e240000002100 */
[----:B0-----:R-:W-:-:S13]  /*0070*/  ISETP.NE.AND P0, PT, R0, RZ, PT ;  /* 0x000000ff0000720c */ /* 0x001fda0003f05270 */
[----:B------:R-:W-:Y:S05]  /*0080*/  @P0 EXIT ;  /* 0x000000000000094d */ /* 0x000fea0003800000 */
[----:B------:R-:W0:Y:S08]  /*0090*/  LDC R5, c[0x0][0x398] ;  /* 0x0000e600ff057b82 */ /* 0x000e300000000800 */
[----:B------:R-:W0:Y:S02]  /*00a0*/  LDC.64 R2, c[0x0][0x388] ;  /* 0x0000e200ff027b82 */ /* 0x000e240000000a00 */
[----:B0-----:R-:W-:Y:S01]  /*00b0*/  STG.E desc[UR6][R2.64], R5 ;  /* 0x0000000502007986 */ /* 0x001fe2000c101906 */
[----:B------:R-:W-:Y:S05]  /*00c0*/  EXIT ;  /* 0x000000000000794d */ /* 0x000fea0003800000 */
.L_x_0:
[----:B------:R-:W0:Y:S01]  /*00d0*/  LDCU UR4, c[0x0][0x380] ;  /* 0x00007000ff0477ac */ /* 0x000e220008000800 */
[----:B------:R-:W-:Y:S01]  /*00e0*/  BSSY.RECONVERGENT B0, `(.L_x_1) ;  /* 0x00003ca000007945 */ /* 0x000fe20003800200 */
[----:B0-----:R-:W-:-:S09]  /*00f0*/  ULOP3.LUT UP0, URZ, UR4, 0xf, URZ, 0xc0, !UPT ;  /* 0x0000000f04ff7892 */ /* 0x001fd2000f80c0ff */
[----:B------:R-:W-:Y:S05]  /*0100*/  BRA.U UP0, `(.L_x_2) ;  /* 0x0000001d00607547 */ /* 0x000fea000b800000 */
[----:B------:R-:W-:-:S13]  /*0110*/  ISETP.GT.AND P0, PT, R20, 0xfff, PT ;  /* 0x00000fff1400780c */ /* 0x000fda0003f04270 */
[----:B------:R-:W-:Y:S05]  /*0120*/  @P0 BRA `(.L_x_3) ;  /* 0x0000000c00a80947 */ /* 0x000fea0003800000 */
[----:B------:R-:W0:Y:S01]  /*0130*/  S2R R9, SR_TID.X ;  /* 0x0000000000097919 */ /* 0x000e220000002100 */
[----:B------:R-:W-:Y:S01]  /*0140*/  BSSY.RECONVERGENT B1, `(.L_x_4) ;  /* 0x0000009000017945 */ /* 0x000fe20003800200 */
[----:B------:R-:W-:Y:S01]  /*0150*/  HFMA2 R0, -RZ, RZ, 0, 0 ;  /* 0x00000000ff007431 */ /* 0x000fe200000001ff */
[----:B0-----:R-:W-:Y:S02]  /*0160*/  ISETP.GE.AND P0, PT, R9, R20, PT ;  /* 0x000000140900720c */ /* 0x001fe40003f06270 */
[----:B------:R-:W-:-:S11]  /*0170*/  MOV R11, R9 ;  /* 0x00000009000b7202 */ /* 0x000fd60000000f00 */
[----:B------:R-:W-:Y:S05]  /*0180*/  @P0 BRA `(.L_x_5) ;  /* 0x0000000000100947 */ /* 0x000fea0003800000 */
[----:B------:R-:W0:Y:S02]  /*0190*/  LDC.64 R2, c[0x0][0x380] ;  /* 0x0000e000ff027b82 */ /* 0x000e240000000a00 */
[----:B0-----:R-:W-:-:S05]  /*01a0*/  IMAD.WIDE.U32 R2, R9, 0x4, R2 ;  /* 0x0000000409027825 */ /* 0x001fca00078e0002 */
[----:B------:R0:W5:Y:S01]  /*01b0*/  LDG.E.CONSTANT R0, desc[UR6][R2.64] ;  /* 0x0000000602007981 */ /* 0x000162000c1e9900 */
[----:B------:R-:W-:-:S07]  /*01c0*/  IADD3 R11, PT, PT, R9, 0x100, RZ ;  /* 0x00000100090b7810 */ /* 0x000fce0007ffe0ff */
.L_x_5:
[----:B------:R-:W-:Y:S05]  /*01d0*/  BSYNC.RECONVERGENT B1 ;  /* 0x0000000000017941 */ /* 0x000fea0003800200 */
.L_x_4:
[----:B------:R-:W-:Y:S01]  /*01e0*/  ISETP.GE.AND P0, PT, R11, R20, PT ;  /* 0x000000140b00720c */ /* 0x000fe20003f06270 */
[----:B------:R-:W-:-:S12]  /*01f0*/  BSSY.RECONVERGENT B1, `(.L_x_6) ;  /* 0x0000074000017945 */ /* 0x000fd80003800200 */
[----:B------:R-:W-:Y:S05]  /*0200*/  @P0 BRA `(.L_x_7) ;  /* 0x0000000400c80947 */ /* 0x000fea0003800000 */
[----:B0-----:R-:W-:Y:S01]  /*0210*/  LOP3.LUT R3, RZ, R11, RZ, 0x33, !PT ;  /* 0x0000000bff037212 */ /* 0x001fe200078e33ff */
[----:B------:R-:W-:Y:S03]  /*0220*/  BSSY.RECONVERGENT B2, `(.L_x_8) ;  /* 0x0000015000027945 */ /* 0x000fe60003800200 */
[----:B------:R-:W-:-:S04]  /*0230*/  IADD3 R4, PT, PT, R3, R20, RZ ;  /* 0x0000001403047210 */ /* 0x000fc80007ffe0ff */
[C---:B------:R-:W-:Y:S02]  /*0240*/  LOP3.LUT R2, R4.reuse, 0x300, RZ, 0xc0, !PT ;  /* 0x0000030004027812 */ /* 0x040fe400078ec0ff */
[----:B------:R-:W-:Y:S02]  /*0250*/  ISETP.GE.U32.AND P1, PT, R4, 0x300, PT ;  /* 0x000003000400780c */ /* 0x000fe40003f26070 */
[----:B------:R-:W-:-:S13]  /*0260*/  ISETP.NE.AND P0, PT, R2, 0x300, PT ;  /* 0x000003000200780c */ /* 0x000fda0003f05270 */
[----:B------:R-:W-:Y:S05]  /*0270*/  @!P0 BRA `(.L_x_9) ;  /* 0x00000000003c8947 */ /* 0x000fea0003800000 */
[----:B------:R-:W0:Y:S01]  /*0280*/  LDC.64 R2, c[0x0][0x380] ;  /* 0x0000e000ff027b82 */ /* 0x000e220000000a00 */
[----:B------:R-:W-:-:S04]  /*0290*/  LEA.HI R4, R4, 0x1, RZ, 0x18 ;  /* 0x0000000104047811 */ /* 0x000fc800078fc0ff */
[----:B------:R-:W-:-:S04]  /*02a0*/  LOP3.LUT R4, R4, 0x3, RZ, 0xc0, !PT ;  /* 0x0000000304047812 */ /* 0x000fc800078ec0ff */
[----:B------:R-:W-:Y:S01]  /*02b0*/  IADD3 R4, PT, PT, -R4, RZ, RZ ;  /* 0x000000ff04047210 */ /* 0x000fe20007ffe1ff */
[----:B0-----:R-:W-:-:S05]  /*02c0*/  IMAD.WIDE.U32 R2, R11, 0x4, R2 ;  /* 0x000000040b027825 */ /* 0x001fca00078e0002 */
[----:B------:R-:W-:-:S07]  /*02d0*/  MOV R5, R3 ;  /* 0x0000000300057202 */ /* 0x000fce0000000f00 */
.L_x_10:
[----:B------:R-:W-:-:S06]  /*02e0*/  MOV R3, R5 ;  /* 0x0000000500037202 */ /* 0x000fcc0000000f00 */
[----:B------:R0:W2:Y:S01]  /*02f0*/  LDG.E.CONSTANT R3, desc[UR6][R2.64] ;  /* 0x0000000602037981 */ /* 0x0000a2000c1e9900 */
[----:B------:R-:W-:Y:S01]  /*0300*/  IADD3 R4, PT, PT, R4, 0x1, RZ ;  /* 0x0000000104047810 */ /* 0x000fe20007ffe0ff */
[----:B------:R-:W-:-:S03]  /*0310*/  VIADD R11, R11, 0x100 ;  /* 0x000001000b0b7836 */ /* 0x000fc60000000000 */
[----:B------:R-:W-:Y:S02]  /*0320*/  ISETP.NE.AND P0, PT, R4, RZ, PT ;  /* 0x000000ff0400720c */ /* 0x000fe40003f05270 */
[----:B0-----:R-:W-:-:S04]  /*0330*/  IADD3 R2, P2, PT, R2, 0x400, RZ ;  /* 0x0000040002027810 */ /* 0x001fc80007f5e0ff */
[----:B------:R-:W-:Y:S01]  /*0340*/  IADD3.X R5, PT, PT, RZ, R5, RZ, P2, !PT ;  /* 0x00000005ff057210 */ /* 0x000fe200017fe4ff */
[----:B--2--5:R-:W-:-:S06]  /*0350*/  FADD R0, R3, R0 ;  /* 0x0000000003007221 */ /* 0x024fcc0000000000 */
[----:B------:R-:W-:Y:S05]  /*0360*/  @P0 BRA `(.L_x_10) ;  /* 0xfffffffc00dc0947 */ /* 0x000fea000383ffff */
.L_x_9:
[----:B------:R-:W-:Y:S05]  /*0370*/  BSYNC.RECONVERGENT B2 ;  /* 0x0000000000027941 */ /* 0x000fea0003800200 */
.L_x_8:
[----:B------:R-:W-:Y:S05]  /*0380*/  @!P1 BRA `(.L_x_7) ;  /* 0x0000000400689947 */ /* 0x000fea0003800000 */
[----:B------:R-:W-:Y:S01]  /*0390*/  IADD3 R2, PT, PT, -R11, R20, RZ ;  /* 0x000000140b027210 */ /* 0x000fe20007ffe1ff */
[----:B------:R-:W-:Y:S01]  /*03a0*/  BSSY.RECONVERGENT B2, `(.L_x_11) ;  /* 0x0000031000027945 */ /* 0x000fe20003800200 */
[----:B------:R-:W-:Y:S02]  /*03b0*/  PLOP3.LUT P0, PT, PT, PT, PT, 0x80, 0x8 ;  /* 0x000000000008781c */ /* 0x000fe40003f0f070 */
[----:B------:R-:W-:-:S13]  /*03c0*/  ISETP.GT.AND P1, PT, R2, 0xc00, PT ;  /* 0x00000c000200780c */ /* 0x000fda0003f24270 */
[----:B------:R-:W-:Y:S05]  /*03d0*/  @!P1 BRA `(.L_x_12) ;  /* 0x0000000000b49947 */ /* 0x000fea0003800000 */
[----:B------:R-:W-:Y:S02]  /*03e0*/  PLOP3.LUT P0, PT, PT, PT, PT, 0x8, 0x80 ;  /* 0x000000000080781c */ /* 0x000fe40003f0e170 */
[----:B------:R-:W-:-:S11]  /*03f0*/  IADD3 R8, PT, PT, R20, -0xc00, RZ ;  /* 0xfffff40014087810 */ /* 0x000fd60007ffe0ff */
.L_x_13:
[----:B------:R-:W0:Y:S01]  /*0400*/  LDC.64 R6, c[0x0][0x380] ;  /* 0x0000e000ff067b82 */ /* 0x000e220000000a00 */
[C---:B------:R-:W-:Y:S01]  /*0410*/  IADD3 R5, PT, PT, R11.reuse, 0x400, RZ ;  /* 0x000004000b057810 */ /* 0x040fe20007ffe0ff */
[----:B0-----:R-:W-:-:S05]  /*0420*/  IMAD.WIDE R24, R11, 0x4, R6 ;  /* 0x000000040b187825 */ /* 0x001fca00078e0206 */
[----:B------:R-:W2:Y:S04]  /*0430*/  LDG.E.CONSTANT R13, desc[UR6][R24.64] ;  /* 0x00000006180d7981 */ /* 0x000ea8000c1e9900 */
[----:B------:R-:W3:Y:S01]  /*0440*/  LDG.E.CONSTANT R10, desc[UR6][R24.64+0x400] ;  /* 0x00040006180a7981 */ /* 0x000ee2000c1e9900 */
[----:B------:R-:W-:-:S03]  /*0450*/  IMAD.WIDE R4, R5, 0x4, R6 ;  /* 0x0000000405047825 */ /* 0x000fc600078e0206 */
[----:B------:R-:W4:Y:S04]  /*0460*/  LDG.E.CONSTANT R12, desc[UR6][R24.64+0x800] ;  /* 0x00080006180c7981 */ /* 0x000f28000c1e9900 */
[----:B------:R-:W4:Y:S04]  /*0470*/  LDG.E.CONSTANT R17, desc[UR6][R24.64+0xc00] ;  /* 0x000c000618117981 */ /* 0x000f28000c1e9900 */
[----:B------:R-:W4:Y:S01]  /*0480*/  LDG.E.CONSTANT R16, desc[UR6][R4.64] ;  /* 0x0000000604107981 */ /* 0x000f22000c1e9900 */
[----:B------:R-:W-:-:S03]  /*0490*/  IADD3 R3, PT, PT, R11, 0x800, RZ ;  /* 0x000008000b037810 */ /* 0x000fc60007ffe0ff */
[----:B------:R-:W4:Y:S04]  /*04a0*/  LDG.E.CONSTANT R15, desc[UR6][R4.64+0x400] ;  /* 0x00040006040f7981 */ /* 0x000f28000c1e9900 */
[----:B------:R-:W4:Y:S01]  /*04b0*/  LDG.E.CONSTANT R14, desc[UR6][R4.64+0x800] ;  /* 0x00080006040e7981 */ /* 0x000f22000c1e9900 */
[----:B------:R-:W-:-:S03]  /*04c0*/  IMAD.WIDE R2, R3, 0x4, R6 ;  /* 0x0000000403027825 */ /* 0x000fc600078e0206 */
[----:B------:R-:W4:Y:S04]  /*04d0*/  LDG.E.CONSTANT R22, desc[UR6][R4.64+0xc00] ;  /* 0x000c000604167981 */ /* 0x000f28000c1e9900 */
[----:B------:R-:W4:Y:S01]  /*04e0*/  LDG.E.CONSTANT R21, desc[UR6][R2.64] ;  /* 0x0000000602157981 */ /* 0x000f22000c1e9900 */
[----:B------:R-:W-:-:S03]  /*04f0*/  IADD3 R23, PT, PT, R11, 0xc00, RZ ;  /* 0x00000c000b177810 */ /* 0x000fc60007ffe0ff */
[----:B------:R-:W4:Y:S04]  /*0500*/  LDG.E.CONSTANT R19, desc[UR6][R2.64+0x400] ;  /* 0x0004000602137981 */ /* 0x000f28000c1e9900 */
[----:B------:R-:W4:Y:S01]  /*0510*/  LDG.E.CONSTANT R18, desc[UR6][R2.64+0x800] ;  /* 0x0008000602127981 */ /* 0x000f22000c1e9900 */
[----:B------:R-:W-:-:S03]  /*0520*/  IMAD.WIDE R6, R23, 0x4, R6 ;  /* 0x0000000417067825 */ /* 0x000fc600078e0206 */
[----:B------:R-:W4:Y:S04]  /*0530*/  LDG.E.CONSTANT R26, desc[UR6][R2.64+0xc00] ;  /* 0x000c0006021a7981 */ /* 0x000f28000c1e9900 */
[----:B------:R-:W4:Y:S04]  /*0540*/  LDG.E.CONSTANT R25, desc[UR6][R6.64] ;  /* 0x0000000606197981 */ /* 0x000f28000c1e9900 */
[----:B------:R-:W4:Y:S04]  /*0550*/  LDG.E.CONSTANT R23, desc[UR6][R6.64+0x400] ;  /* 0x0004000606177981 */ /* 0x000f28000c1e9900 */
[----:B------:R-:W4:Y:S04]  /*0560*/  LDG.E.CONSTANT R24, desc[UR6][R6.64+0x800] ;  /* 0x0008000606187981 */ /* 0x000f28000c1e9900 */
[----:B------:R-:W4:Y:S01]  /*0570*/  LDG.E.CONSTANT R27, desc[UR6][R6.64+0xc00] ;  /* 0x000c0006061b7981 */ /* 0x000f22000c1e9900 */
[----:B------:R-:W-:-:S04]  /*0580*/  IADD3 R11, PT, PT, R11, 0x1000, RZ ;  /* 0x000010000b0b7810 */ /* 0x000fc80007ffe0ff */
[----:B------:R-:W-:Y:S01]  /*0590*/  ISETP.GE.AND P1, PT, R11, R8, PT ;  /* 0x000000080b00720c */ /* 0x000fe20003f26270 */
[----:B--2--5:R-:W-:-:S04]  /*05a0*/  FADD R13, R13, R0 ;  /* 0x000000000d0d7221 */ /* 0x024fc80000000000 */
[----:B---3--:R-:W-:-:S04]  /*05b0*/  FADD R13, R13, R10 ;  /* 0x0000000a0d0d7221 */ /* 0x008fc80000000000 */
[----:B----4-:R-:W-:-:S04]  /*05c0*/  FADD R12, R13, R12 ;  /* 0x0000000c0d0c7221 */ /* 0x010fc80000000000 */
[----:B------:R-:W-:-:S04]  /*05d0*/  FADD R17, R12, R17 ;  /* 0x000000110c117221 */ /* 0x000fc80000000000 */
        /* <DEDUP_REMOVED lines=11> */
[----:B------:R-:W-:Y:S01]  /*0690*/  FADD R0, R24, R27 ;  /* 0x0000001b18007221 */ /* 0x000fe20000000000 */
[----:B------:R-:W-:Y:S06]  /*06a0*/  @!P1 BRA `(.L_x_13) ;  /* 0xfffffffc00549947 */ /* 0x000fec000383ffff */
.L_x_12:
[----:B------:R-:W-:Y:S05]  /*06b0*/  BSYNC.RECONVERGENT B2 ;  /* 0x0000000000027941 */ /* 0x000fea0003800200 */
.L_x_11:
[----:B------:R-:W-:Y:S01]  /*06c0*/  IADD3 R2, PT, PT, -R11, R20, RZ ;  /* 0x000000140b027210 */ /* 0x000fe20007ffe1ff */
[----:B------:R-:W-:Y:S03]  /*06d0*/  BSSY.RECONVERGENT B2, `(.L_x_14) ;  /* 0x0000019000027945 */ /* 0x000fe60003800200 */
[----:B------:R-:W-:-:S13]  /*06e0*/  ISETP.GT.AND P1, PT, R2, 0x400, PT ;  /* 0x000004000200780c */ /* 0x000fda0003f24270 */
[----:B------:R-:W-:Y:S05]  /*06f0*/  @!P1 BRA `(.L_x_15) ;  /* 0x0000000000589947 */ /* 0x000fea0003800000 */
[----:B------:R-:W0:Y:S01]  /*0700*/  LDC.64 R4, c[0x0][0x380] ;  /* 0x0000e000ff047b82 */ /* 0x000e220000000a00 */
[C---:B------:R-:W-:Y:S02]  /*0710*/  VIADD R15, R11.reuse, 0x400 ;  /* 0x000004000b0f7836 */ /* 0x040fe40000000000 */
[----:B0-----:R-:W-:-:S05]  /*0720*/  IMAD.WIDE R2, R11, 0x4, R4 ;  /* 0x000000040b027825 */ /* 0x001fca00078e0204 */
[----:B------:R-:W2:Y:S04]  /*0730*/  LDG.E.CONSTANT R7, desc[UR6][R2.64] ;  /* 0x0000000602077981 */ /* 0x000ea8000c1e9900 */
[----:B------:R-:W3:Y:S01]  /*0740*/  LDG.E.CONSTANT R6, desc[UR6][R2.64+0x400] ;  /* 0x0004000602067981 */ /* 0x000ee2000c1e9900 */
[----:B------:R-:W-:-:S03]  /*0750*/  IMAD.WIDE R4, R15, 0x4, R4 ;  /* 0x000000040f047825 */ /* 0x000fc600078e0204 */
[----:B------:R-:W4:Y:S04]  /*0760*/  LDG.E.CONSTANT R13, desc[UR6][R2.64+0x800] ;  /* 0x00080006020d7981 */ /* 0x000f28000c1e9900 */
[----:B------:R-:W4:Y:S04]  /*0770*/  LDG.E.CONSTANT R15, desc[UR6][R2.64+0xc00] ;  /* 0x000c0006020f7981 */ /* 0x000f28000c1e9900 */
[----:B------:R-:W4:Y:S04]  /*0780*/  LDG.E.CONSTANT R17, desc[UR6][R4.64] ;  /* 0x0000000604117981 */ /* 0x000f28000c1e9900 */
[----:B------:R-:W4:Y:S04]  /*0790*/  LDG.E.CONSTANT R19, desc[UR6][R4.64+0x400] ;  /* 0x0004000604137981 */ /* 0x000f28000c1e9900 */
[----:B------:R-:W4:Y:S04]  /*07a0*/  LDG.E.CONSTANT R21, desc[UR6][R4.64+0x800] ;  /* 0x0008000604157981 */ /* 0x000f28000c1e9900 */
[----:B------:R-:W4:Y:S01]  /*07b0*/  LDG.E.CONSTANT R23, desc[UR6][R4.64+0xc00] ;  /* 0x000c000604177981 */ /* 0x000f22000c1e9900 */
[----:B------:R-:W-:-:S02]  /*07c0*/  PLOP3.LUT P0, PT, PT, PT, PT, 0x8, 0x80 ;  /* 0x000000000080781c */ /* 0x000fc40003f0e170 */
[----:B------:R-:W-:Y:S01]  /*07d0*/  IADD3 R11, PT, PT, R11, 0x800, RZ ;  /* 0x000008000b0b7810 */ /* 0x000fe20007ffe0ff */
[----:B--2--5:R-:W-:-:S04]  /*07e0*/  FADD R7, R0, R7 ;  /* 0x0000000700077221 */ /* 0x024fc80000000000 */
[----:B---3--:R-:W-:-:S04]  /*07f0*/  FADD R6, R7, R6 ;  /* 0x0000000607067221 */ /* 0x008fc80000000000 */
[----:B----4-:R-:W-:-:S04]  /*0800*/  FADD R6, R6, R13 ;  /* 0x0000000d06067221 */ /* 0x010fc80000000000 */
[----:B------:R-:W-:-:S04]  /*0810*/  FADD R6, R6, R15 ;  /* 0x0000000f06067221 */ /* 0x000fc80000000000 */
[----:B------:R-:W-:-:S04]  /*0820*/  FADD R6, R6, R17 ;  /* 0x0000001106067221 */ /* 0x000fc80000000000 */
[----:B------:R-:W-:-:S04]  /*0830*/  FADD R6, R6, R19 ;  /* 0x0000001306067221 */ /* 0x000fc80000000000 */
[----:B------:R-:W-:-:S04]  /*0840*/  FADD R6, R6, R21 ;  /* 0x0000001506067221 */ /* 0x000fc80000000000 */
[----:B------:R-:W-:-:S07]  /*0850*/  FADD R0, R6, R23 ;  /* 0x0000001706007221 */ /* 0x000fce0000000000 */
.L_x_15:
[----:B------:R-:W-:Y:S05]  /*0860*/  BSYNC.RECONVERGENT B2 ;  /* 0x0000000000027941 */ /* 0x000fea0003800200 */
.L_x_14:
[----:B------:R-:W-:-:S13]  /*0870*/  ISETP.LT.OR P0, PT, R11, R20, P0 ;  /* 0x000000140b00720c */ /* 0x000fda0000701670 */
[----:B------:R-:W-:Y:S05]  /*0880*/  @!P0 BRA `(.L_x_7) ;  /* 0x0000000000288947 */ /* 0x000fea0003800000 */
[----:B------:R-:W0:Y:S02]  /*0890*/  LDC.64 R2, c[0x0][0x380] ;  /* 0x0000e000ff027b82 */ /* 0x000e240000000a00 */
[----:B0-----:R-:W-:-:S05]  /*08a0*/  IMAD.WIDE R2, R11, 0x4, R2 ;  /* 0x000000040b027825 */ /* 0x001fca00078e0202 */
[----:B------:R-:W2:Y:S04]  /*08b0*/  LDG.E.CONSTANT R5, desc[UR6][R2.64] ;  /* 0x0000000602057981 */ /* 0x000ea8000c1e9900 */
[----:B------:R-:W3:Y:S04]  /*08c0*/  LDG.E.CONSTANT R4, desc[UR6][R2.64+0x400] ;  /* 0x0004000602047981 */ /* 0x000ee8000c1e9900 */
[----:B------:R-:W4:Y:S04]  /*08d0*/  LDG.E.CONSTANT R7, desc[UR6][R2.64+0x800] ;  /* 0x0008000602077981 */ /* 0x000f28000c1e9900 */
[----:B------:R-:W4:Y:S01]  /*08e0*/  LDG.E.CONSTANT R11, desc[UR6][R2.64+0xc00] ;  /* 0x000c0006020b7981 */ /* 0x000f22000c1e9900 */
[----:B--2--5:R-:W-:-:S04]  /*08f0*/  FADD R5, R0, R5 ;  /* 0x0000000500057221 */ /* 0x024fc80000000000 */
[----:B---3--:R-:W-:-:S04]  /*0900*/  FADD R4, R5, R4 ;  /* 0x0000000405047221 */ /* 0x008fc80000000000 */
[----:B----4-:R-:W-:-:S04]  /*0910*/  FADD R4, R4, R7 ;  /* 0x0000000704047221 */ /* 0x010fc80000000000 */
[----:B------:R-:W-:-:S07]  /*0920*/  FADD R0, R4, R11 ;  /* 0x0000000b04007221 */ /* 0x000fce0000000000 */
.L_x_7:
[----:B------:R-:W-:Y:S05]  /*0930*/  BSYNC.RECONVERGENT B1 ;  /* 0x0000000000017941 */ /* 0x000fea0003800200 */
.L_x_6:
[----:B------:R-:W-:Y:S02]  /*0940*/  ISETP.GE.AND P0, PT, R20, 0x100, PT ;  /* 0x000001001400780c */ /* 0x000fe40003f06270 */
[----:B-----5:R-:W-:-:S11]  /*0950*/  MOV R7, R0 ;  /* 0x0000000000077202 */ /* 0x020fd60000000f00 */
[----:B------:R-:W-:Y:S05]  /*0960*/  @!P0 BRA `(.L_x_16) ;  /* 0x0000000000ac8947 */ /* 0x000fea0003800000 */
[----:B------:R-:W1:Y:S01]  /*0970*/  S2R R6, SR_LANEID ;  /* 0x0000000000067919 */ /* 0x000e620000000000 */
[----:B------:R-:W2:Y:S02]  /*0980*/  SHFL.DOWN PT, R0, R7, 0x1, 0x1f ;  /* 0x08201f0007007f89 */ /* 0x000ea400000e0000 */
[----:B--2---:R-:W-:Y:S01]  /*0990*/  FADD R0, R0, R7 ;  /* 0x0000000700007221 */ /* 0x004fe20000000000 */
[C---:B-1----:R-:W-:Y:S02]  /*09a0*/  ISETP.GT.AND P0, PT, R6.reuse, 0x1e, PT ;  /* 0x0000001e0600780c */ /* 0x042fe40003f04270 */
[C---:B------:R-:W-:Y:S02]  /*09b0*/  ISETP.NE.AND P1, PT, R6.reuse, RZ, PT ;  /* 0x000000ff0600720c */ /* 0x040fe40003f25270 */
[----:B------:R-:W-:Y:S02]  /*09c0*/  FSEL R0, R7, R0, P0 ;  /* 0x0000000007007208 */ /* 0x000fe40000000000 */
[----:B------:R-:W-:-:S03]  /*09d0*/  ISETP.GT.AND P0, PT, R6, 0x1d, PT ;  /* 0x0000001d0600780c */ /* 0x000fc60003f04270 */
[----:B0-----:R-:W0:Y:S06]  /*09e0*/  SHFL.DOWN PT, R3, R0, 0x2, 0x1f ;  /* 0x08401f0000037f89 */ /* 0x001e2c00000e0000 */
[----:B------:R-:W1:Y:S01]  /*09f0*/  @!P1 S2R R5, SR_CgaCtaId ;  /* 0x0000000000059919 */ /* 0x000e620000008800 */
[----:B------:R-:W-:Y:S02]  /*0a00*/  @!P1 MOV R4, 0x400 ;  /* 0x0000040000049802 */ /* 0x000fe40000000f00 */
[----:B------:R-:W-:-:S04]  /*0a10*/  @!P1 SHF.R.U32.HI R2, RZ, 0x3, R9 ;  /* 0x00000003ff029819 */ /* 0x000fc80000011609 */
[----:B------:R-:W-:Y:S01]  /*0a20*/  @!P1 LOP3.LUT R2, R2, 0x7c, RZ, 0xc0, !PT ;  /* 0x0000007c02029812 */ /* 0x000fe200078ec0ff */
[----:B0-----:R-:W-:Y:S01]  /*0a30*/  @!P0 FADD R0, R0, R3 ;  /* 0x0000000300008221 */ /* 0x001fe20000000000 */
[----:B------:R-:W-:-:S04]  /*0a40*/  ISETP.GT.AND P0, PT, R6, 0x1b, PT ;  /* 0x0000001b0600780c */ /* 0x000fc80003f04270 */
[----:B------:R-:W0:Y:S01]  /*0a50*/  SHFL.DOWN PT, R3, R0, 0x4, 0x1f ;  /* 0x08801f0000037f89 */ /* 0x000e2200000e0000 */
[----:B-1----:R-:W-:-:S04]  /*0a60*/  @!P1 LEA R5, R5, R4, 0x18 ;  /* 0x0000000405059211 */ /* 0x002fc800078ec0ff */
[----:B------:R-:W-:-:S04]  /*0a70*/  @!P1 IADD3 R2, PT, PT, R2, R5, RZ ;  /* 0x0000000502029210 */ /* 0x000fc80007ffe0ff */
[----:B0-----:R-:W-:Y:S01]  /*0a80*/  @!P0 FADD R0, R0, R3 ;  /* 0x0000000300008221 */ /* 0x001fe20000000000 */
[----:B------:R-:W-:-:S04]  /*0a90*/  ISETP.GT.AND P0, PT, R6, 0x17, PT ;  /* 0x000000170600780c */ /* 0x000fc80003f04270 */
[----:B------:R-:W0:Y:S09]  /*0aa0*/  SHFL.DOWN PT, R3, R0, 0x8, 0x1f ;  /* 0x09001f0000037f89 */ /* 0x000e3200000e0000 */
[----:B0-----:R-:W-:Y:S01]  /*0ab0*/  @!P0 FADD R0, R0, R3 ;  /* 0x0000000300008221 */ /* 0x001fe20000000000 */
[----:B------:R-:W-:-:S04]  /*0ac0*/  ISETP.NE.AND P0, PT, R9, RZ, PT ;  /* 0x000000ff0900720c */ /* 0x000fc80003f05270 */
[----:B------:R-:W0:Y:S02]  /*0ad0*/  SHFL.DOWN PT, R3, R0, 0x10, 0x1f ;  /* 0x0a001f0000037f89 */ /* 0x000e2400000e0000 */
[----:B0-----:R-:W-:-:S05]  /*0ae0*/  FADD R3, R0, R3 ;  /* 0x0000000300037221 */ /* 0x001fca0000000000 */
[----:B------:R0:W-:Y:S01]  /*0af0*/  @!P1 STS [R2+0x8], R3 ;  /* 0x0000080302009388 */ /* 0x0001e20000000800 */
[----:B------:R-:W-:Y:S01]  /*0b00*/  BAR.SYNC.DEFER_BLOCKING 0x0 ;  /* 0x0000000000007b1d */ /* 0x000fe20000010000 */
[----:B------:R-:W-:-:S04]  /*0b10*/  ISETP.GT.AND P1, PT, R6, 0xf, PT ;  /* 0x0000000f0600780c */ /* 0x000fc80003f24270 */
[----:B------:R-:W-:Y:S01]  /*0b20*/  FSEL R0, R0, R3, P1 ;  /* 0x0000000300007208 */ /* 0x000fe20000800000 */
[----:B------:R-:W-:Y:S08]  /*0b30*/  @P0 BRA `(.L_x_17) ;  /* 0x0000003000900947 */ /* 0x000ff00003800000 */
[----:B------:R-:W1:Y:S01]  /*0b40*/  S2UR UR5, SR_CgaCtaId ;  /* 0x00000000000579c3 */ /* 0x000e620000008800 */
[----:B------:R-:W-:Y:S02]  /*0b50*/  UMOV UR4, 0x400 ;  /* 0x0000040000047882 */ /* 0x000fe40000000000 */
[----:B-1----:R-:W-:-:S09]  /*0b60*/  ULEA UR4, UR5, UR4, 0x18 ;  /* 0x0000000405047291 */ /* 0x002fd2000f8ec0ff */
[----:B0-----:R-:W0:Y:S04]  /*0b70*/  LDS R3, [UR4+0xc] ;  /* 0x00000c04ff037984 */ /* 0x001e280008000800 */
[----:B------:R-:W1:Y:S04]  /*0b80*/  LDS.128 R4, [UR4+0x10] ;  /* 0x00001004ff047984 */ /* 0x000e680008000c00 */
[----:B------:R-:W2:Y:S01]  /*0b90*/  LDS.64 R8, [UR4+0x20] ;  /* 0x00002004ff087984 */ /* 0x000ea20008000a00 */
[----:B0-----:R-:W-:-:S04]  /*0ba0*/  FADD R3, R0, R3 ;  /* 0x0000000300037221 */ /* 0x001fc80000000000 */
[----:B-1----:R-:W-:-:S04]  /*0bb0*/  FADD R4, R3, R4 ;  /* 0x0000000403047221 */ /* 0x002fc80000000000 */
[----:B------:R-:W-:-:S04]  /*0bc0*/  FADD R5, R4, R5 ;  /* 0x0000000504057221 */ /* 0x000fc80000000000 */
[----:B------:R-:W-:-:S04]  /*0bd0*/  FADD R6, R5, R6 ;  /* 0x0000000605067221 */ /* 0x000fc80000000000 */
[----:B------:R-:W-:-:S04]  /*0be0*/  FADD R7, R6, R7 ;  /* 0x0000000706077221 */ /* 0x000fc80000000000 */
[----:B--2---:R-:W-:-:S04]  /*0bf0*/  FADD R8, R7, R8 ;  /* 0x0000000807087221 */ /* 0x004fc80000000000 */
[----:B------:R-:W-:Y:S01]  /*0c00*/  FADD R0, R8, R9 ;  /* 0x0000000908007221 */ /* 0x000fe20000000000 */
[----:B------:R-:W-:Y:S06]  /*0c10*/  BRA `(.L_x_17) ;  /* 0x0000003000587947 */ /* 0x000fec0003800000 */
.L_x_16:
[----:B------:R-:W1:Y:S01]  /*0c20*/  S2R R4, SR_LANEID ;  /* 0x0000000000047919 */ /* 0x000e620000000000 */
[----:B------:R-:W-:-:S04]  /*0c30*/  LOP3.LUT R0, R9, 0x3e0, RZ, 0xc0, !PT ;  /* 0x000003e009007812 */ /* 0x000fc800078ec0ff */
[----:B0-----:R-:W-:Y:S02]  /*0c40*/  IADD3 R3, PT, PT, R0, 0x20, RZ ;  /* 0x0000002000037810 */ /* 0x001fe40007ffe0ff */
[----:B------:R-:W-:Y:S02]  /*0c50*/  LOP3.LUT R5, RZ, R0, RZ, 0x33, !PT ;  /* 0x00000000ff057212 */ /* 0x000fe400078e33ff */
[-C--:B------:R-:W-:Y:S02]  /*0c60*/  ISETP.GT.AND P0, PT, R3, R20.reuse, PT ;  /* 0x000000140300720c */ /* 0x080fe40003f04270 */
[----:B------:R-:W-:-:S04]  /*0c70*/  IADD3 R5, PT, PT, R5, R20, RZ ;  /* 0x0000001405057210 */ /* 0x000fc80007ffe0ff */
[----:B------:R-:W-:-:S05]  /*0c80*/  SEL R5, R5, 0x1f, P0 ;  /* 0x0000001f05057807 */ /* 0x000fca0000000000 */
[----:B------:R-:W0:Y:S01]  /*0c90*/  SHFL.DOWN PT, R0, R7, 0x1, R5 ;  /* 0x0820000007007989 */ /* 0x000e2200000e0005 */
[C---:B-1----:R-:W-:Y:S02]  /*0ca0*/  ISETP.GE.AND P0, PT, R4.reuse, R5, PT ;  /* 0x000000050400720c */ /* 0x042fe40003f06270 */
[C---:B------:R-:W-:Y:S02]  /*0cb0*/  IADD3 R2, PT, PT, R4.reuse, 0x2, RZ ;  /* 0x0000000204027810 */ /* 0x040fe40007ffe0ff */
[----:B------:R-:W-:-:S09]  /*0cc0*/  ISETP.NE.AND P1, PT, R4, RZ, PT ;  /* 0x000000ff0400720c */ /* 0x000fd20003f25270 */
[----:B0-----:R-:W-:Y:S01]  /*0cd0*/  @!P0 FADD R7, R0, R7 ;  /* 0x0000000700078221 */ /* 0x001fe20000000000 */
[-C--:B------:R-:W-:Y:S02]  /*0ce0*/  ISETP.GT.AND P0, PT, R2, R5.reuse, PT ;  /* 0x000000050200720c */ /* 0x080fe40003f04270 */
[----:B------:R-:W-:Y:S01]  /*0cf0*/  IADD3 R2, PT, PT, R4, 0x4, RZ ;  /* 0x0000000404027810 */ /* 0x000fe20007ffe0ff */
[----:B------:R-:W0:Y:S01]  /*0d00*/  @!P1 S2R R6, SR_CgaCtaId ;  /* 0x0000000000069919 */ /* 0x000e220000008800 */
[----:B------:R-:W-:Y:S01]  /*0d10*/  @!P1 MOV R3, 0x400 ;  /* 0x0000040000039802 */ /* 0x000fe20000000f00 */
[----:B------:R-:W1:Y:S08]  /*0d20*/  SHFL.DOWN PT, R0, R7, 0x2, R5 ;  /* 0x0840000007007989 */ /* 0x000e7000000e0005 */
[----:B-1----:R-:W-:Y:S01]  /*0d30*/  @!P0 FADD R7, R7, R0 ;  /* 0x0000000007078221 */ /* 0x002fe20000000000 */
[----:B------:R-:W-:-:S02]  /*0d40*/  ISETP.GT.AND P0, PT, R2, R5, PT ;  /* 0x000000050200720c */ /* 0x000fc40003f04270 */
[----:B------:R-:W-:Y:S02]  /*0d50*/  IADD3 R2, PT, PT, R4, 0x8, RZ ;  /* 0x0000000804027810 */ /* 0x000fe40007ffe0ff */
[----:B------:R-:W1:Y:S01]  /*0d60*/  SHFL.DOWN PT, R0, R7, 0x4, R5 ;  /* 0x0880000007007989 */ /* 0x000e6200000e0005 */
[----:B0-----:R-:W-:-:S08]  /*0d70*/  @!P1 LEA R3, R6, R3, 0x18 ;  /* 0x0000000306039211 */ /* 0x001fd000078ec0ff */
[----:B-1----:R-:W-:Y:S01]  /*0d80*/  @!P0 FADD R7, R7, R0 ;  /* 0x0000000007078221 */ /* 0x002fe20000000000 */
[----:B------:R-:W-:Y:S01]  /*0d90*/  ISETP.GT.AND P0, PT, R2, R5, PT ;  /* 0x000000050200720c */ /* 0x000fe20003f04270 */
[----:B------:R-:W-:-:S03]  /*0da0*/  VIADD R2, R4, 0x10 ;  /* 0x0000001004027836 */ /* 0x000fc60000000000 */
[----:B------:R-:W0:Y:S09]  /*0db0*/  SHFL.DOWN PT, R0, R7, 0x8, R5 ;  /* 0x0900000007007989 */ /* 0x000e3200000e0005 */
[----:B0-----:R-:W-:Y:S01]  /*0dc0*/  @!P0 FADD R7, R7, R0 ;  /* 0x0000000007078221 */ /* 0x001fe20000000000 */
[----:B------:R-:W-:-:S02]  /*0dd0*/  ISETP.GT.AND P0, PT, R2, R5, PT ;  /* 0x000000050200720c */ /* 0x000fc40003f04270 */
[----:B------:R-:W-:Y:S02]  /*0de0*/  @!P1 SHF.R.U32.HI R2, RZ, 0x3, R9 ;  /* 0x00000003ff029819 */ /* 0x000fe40000011609 */
[----:B------:R-:W0:Y:S02]  /*0df0*/  SHFL.DOWN PT, R0, R7, 0x10, R5 ;  /* 0x0a00000007007989 */ /* 0x000e2400000e0005 */
[----:B------:R-:W-:-:S04]  /*0e00*/  @!P1 LOP3.LUT R2, R2, 0x7c, RZ, 0xc0, !PT ;  /* 0x0000007c02029812 */ /* 0x000fc800078ec0ff */
[----:B------:R-:W-:-:S03]  /*0e10*/  @!P1 IADD3 R3, PT, PT, R2, R3, RZ ;  /* 0x0000000302039210 */ /* 0x000fc60007ffe0ff */
[----:B0-----:R-:W-:Y:S01]  /*0e20*/  @!P0 FADD R7, R7, R0 ;  /* 0x0000000007078221 */ /* 0x001fe20000000000 */
[----:B------:R-:W-:-:S04]  /*0e30*/  ISETP.NE.AND P0, PT, R9, RZ, PT ;  /* 0x000000ff0900720c */ /* 0x000fc80003f05270 */
[----:B------:R-:W-:-:S05]  /*0e40*/  MOV R0, R7 ;  /* 0x0000000700007202 */ /* 0x000fca0000000f00 */
[----:B------:R4:W-:Y:S01]  /*0e50*/  @!P1 STS [R3+0x8], R0 ;  /* 0x0000080003009388 */ /* 0x0009e20000000800 */
[----:B------:R-:W-:Y:S06]  /*0e60*/  BAR.SYNC.DEFER_BLOCKING 0x0 ;  /* 0x0000000000007b1d */ /* 0x000fec0000010000 */
[----:B------:R-:W-:Y:S05]  /*0e70*/  @P0 BRA `(.L_x_17) ;  /* 0x0000002c00c00947 */ /* 0x000fea0003800000 */
[----:B------:R-:W0:Y:S01]  /*0e80*/  S2UR UR5, SR_CgaCtaId ;  /* 0x00000000000579c3 */ /* 0x000e220000008800 */
[----:B------:R-:W-:Y:S01]  /*0e90*/  UMOV UR4, 0x400 ;  /* 0x0000040000047882 */ /* 0x000fe20000000000 */
[C---:B------:R-:W-:Y:S02]  /*0ea0*/  ISETP.GT.AND P2, PT, R20.reuse, 0x20, PT ;  /* 0x000000201400780c */ /* 0x040fe40003f44270 */
[C---:B------:R-:W-:Y:S02]  /*0eb0*/  ISETP.GT.AND P4, PT, R20.reuse, 0x40, PT ;  /* 0x000000401400780c */ /* 0x040fe40003f84270 */
[C---:B------:R-:W-:Y:S02]  /*0ec0*/  ISETP.GT.AND P3, PT, R20.reuse, 0x60, PT ;  /* 0x000000601400780c */ /* 0x040fe40003f64270 */
[----:B------:R-:W-:Y:S01]  /*0ed0*/  ISETP.GT.AND P1, PT, R20, 0x80, PT ;  /* 0x000000801400780c */ /* 0x000fe20003f24270 */
[----:B0-----:R-:W-:-:S09]  /*0ee0*/  ULEA UR4, UR5, UR4, 0x18 ;  /* 0x0000000405047291 */ /* 0x001fd2000f8ec0ff */
[----:B----4-:R-:W0:Y:S04]  /*0ef0*/  LDS R3, [UR4+0xc] ;  /* 0x00000c04ff037984 */ /* 0x010e280008000800 */
[----:B------:R-:W1:Y:S04]  /*0f00*/  LDS.128 R4, [UR4+0x10] ;  /* 0x00001004ff047984 */ /* 0x000e680008000c00 */
[----:B------:R-:W2:Y:S01]  /*0f10*/  LDS.64 R8, [UR4+0x20] ;  /* 0x00002004ff087984 */ /* 0x000ea20008000a00 */
[----:B0-----:R-:W-:Y:S01]  /*0f20*/  @P2 FADD R0, R0, R3 ;  /* 0x0000000300002221 */ /* 0x001fe20000000000 */
[----:B------:R-:W-:-:S03]  /*0f30*/  ISETP.GT.AND P2, PT, R20, 0xa0, PT ;  /* 0x000000a01400780c */ /* 0x000fc60003f44270 */
[----:B-1----:R-:W-:Y:S01]  /*0f40*/  @P4 FADD R0, R0, R4 ;  /* 0x0000000400004221 */ /* 0x002fe20000000000 */
[----:B------:R-:W-:-:S03]  /*0f50*/  ISETP.GT.AND P4, PT, R20, 0xc0, PT ;  /* 0x000000c01400780c */ /* 0x000fc60003f84270 */
[----:B------:R-:W-:Y:S01]  /*0f60*/  @P3 FADD R0, R0, R5 ;  /* 0x0000000500003221 */ /* 0x000fe20000000000 */
[----:B------:R-:W-:-:S03]  /*0f70*/  ISETP.GT.AND P3, PT, R20, 0xe0, PT ;  /* 0x000000e01400780c */ /* 0x000fc60003f64270 */
[----:B------:R-:W-:-:S04]  /*0f80*/  @P1 FADD R0, R0, R6 ;  /* 0x0000000600001221 */ /* 0x000fc80000000000 */
[----:B------:R-:W-:-:S04]  /*0f90*/  @P2 FADD R0, R0, R7 ;  /* 0x0000000700002221 */ /* 0x000fc80000000000 */
[----:B--2---:R-:W-:-:S04]  /*0fa0*/  @P4 FADD R0, R0, R8 ;  /* 0x0000000800004221 */ /* 0x004fc80000000000 */
[----:B------:R-:W-:Y:S01]  /*0fb0*/  @P3 FADD R0, R0, R9 ;  /* 0x0000000900003221 */ /* 0x000fe20000000000 */
[----:B------:R-:W-:Y:S06]  /*0fc0*/  BRA `(.L_x_17) ;  /* 0x0000002c006c7947 */ /* 0x000fec0003800000 */
.L_x_3:
[----:B------:R-:W0:Y:S01]  /*0fd0*/  S2R R0, SR_TID.X ;  /* 0x0000000000007919 */ /* 0x000e220000002100 */
[----:B------:R-:W1:Y:S01]  /*0fe0*/  LDC.64 R2, c[0x0][0x380] ;  /* 0x0000e000ff027b82 */ /* 0x000e620000000a00 */
[----:B0-----:R-:W-:-:S05]  /*0ff0*/  SHF.L.U32 R5, R0, 0x2, RZ ;  /* 0x0000000200057819 */ /* 0x001fca00000006ff */
[----:B-1----:R-:W-:-:S05]  /*1000*/  IMAD.WIDE.U32 R2, R5, 0x4, R2 ;  /* 0x0000000405027825 */ /* 0x002fca00078e0002 */
[----:B------:R-:W2:Y:S04]  /*1010*/  LDG.E.128.CONSTANT R4, desc[UR6][R2.64] ;  /* 0x0000000602047981 */ /* 0x000ea8000c1e9d00 */
[----:B------:R-:W3:Y:S04]  /*1020*/  LDG.E.128.CONSTANT R8, desc[UR6][R2.64+0x1000] ;  /* 0x0010000602087981 */ /* 0x000ee8000c1e9d00 */
[----:B------:R-:W4:Y:S04]  /*1030*/  LDG.E.128.CONSTANT R12, desc[UR6][R2.64+0x2000] ;  /* 0x00200006020c7981 */ /* 0x000f28000c1e9d00 */
[----:B------:R-:W5:Y:S01]  /*1040*/  LDG.E.128.CONSTANT R16, desc[UR6][R2.64+0x3000] ;  /* 0x0030000602107981 */ /* 0x000f62000c1e9d00 */
[----:B------:R-:W-:Y:S01]  /*1050*/  ISETP.GE.U32.AND P0, PT, R20, 0x2000, PT ;  /* 0x000020001400780c */ /* 0x000fe20003f06070 */
[----:B------:R-:W-:-:S02]  /*1060*/  HFMA2 R23, -RZ, RZ, 0, 0.00048828125 ;  /* 0x00001000ff177431 */ /* 0x000fc400000001ff */
[----:B--2---:R-:W-:Y:S01]  /*1070*/  FADD R4, R4, R5 ;  /* 0x0000000504047221 */ /* 0x004fe20000000000 */
[----:B------:R-:W-:Y:S01]  /*1080*/  FADD R7, R6, R7 ;  /* 0x0000000706077221 */ /* 0x000fe20000000000 */
[----:B---3--:R-:W-:Y:S01]  /*1090*/  FADD R8, R8, R9 ;  /* 0x0000000908087221 */ /* 0x008fe20000000000 */
[----:B------:R-:W-:Y:S02]  /*10a0*/  FADD R11, R10, R11 ;  /* 0x0000000b0a0b7221 */ /* 0x000fe40000000000 */
[----:B------:R-:W-:Y:S01]  /*10b0*/  FADD R4, R4, R7 ;  /* 0x0000000704047221 */ /* 0x000fe20000000000 */
[----:B----4-:R-:W-:Y:S01]  /*10c0*/  FADD R12, R12, R13 ;  /* 0x0000000d0c0c7221 */ /* 0x010fe20000000000 */
[----:B------:R-:W-:Y:S01]  /*10d0*/  FADD R15, R14, R15 ;  /* 0x0000000f0e0f7221 */ /* 0x000fe20000000000 */
[----:B------:R-:W-:Y:S01]  /*10e0*/  FADD R11, R8, R11 ;  /* 0x0000000b080b7221 */ /* 0x000fe20000000000 */
[----:B-----5:R-:W-:Y:S01]  /*10f0*/  FADD R16, R16, R17 ;  /* 0x0000001110107221 */ /* 0x020fe20000000000 */
[----:B------:R-:W-:Y:S01]  /*1100*/  FADD R19, R18, R19 ;  /* 0x0000001312137221 */ /* 0x000fe20000000000 */
[----:B------:R-:W-:Y:S01]  /*1110*/  FADD R12, R12, R15 ;  /* 0x0000000f0c0c7221 */ /* 0x000fe20000000000 */
[----:B------:R-:W-:-:S02]  /*1120*/  FADD R4, R4, R11 ;  /* 0x0000000b04047221 */ /* 0x000fc40000000000 */
[----:B------:R-:W-:-:S04]  /*1130*/  FADD R19, R16, R19 ;  /* 0x0000001310137221 */ /* 0x000fc80000000000 */
[----:B------:R-:W-:-:S04]  /*1140*/  FADD R19, R12, R19 ;  /* 0x000000130c137221 */ /* 0x000fc80000000000 */
[----:B------:R-:W-:Y:S01]  /*1150*/  FADD R21, R4, R19 ;  /* 0x0000001304157221 */ /* 0x000fe20000000000 */
[----:B------:R-:W-:Y:S06]  /*1160*/  @!P0 BRA `(.L_x_18) ;  /* 0x00000000007c8947 */ /* 0x000fec0003800000 */
[----:B------:R-:W0:Y:S01]  /*1170*/  LDC R24, c[0x0][0x390] ;  /* 0x0000e400ff187b82 */ /* 0x000e220000000800 */
[----:B------:R-:W-:Y:S02]  /*1180*/  IADD3 R22, PT, PT, R20, -0x1000, RZ ;  /* 0xfffff00014167810 */ /* 0x000fe40007ffe0ff */
[----:B------:R-:W-:-:S07]  /*1190*/  MOV R23, 0x1000 ;  /* 0x0000100000177802 */ /* 0x000fce0000000f00 */
.L_x_20:
[----:B------:R-:W-:-:S05]  /*11a0*/  IMAD.WIDE R26, R23, 0x4, R2 ;  /* 0x00000004171a7825 */ /* 0x000fca00078e0202 */
[----:B------:R-:W2:Y:S04]  /*11b0*/  LDG.E.128.CONSTANT R16, desc[UR6][R26.64+0x2000] ;  /* 0x002000061a107981 */ /* 0x000ea8000c1e9d00 */
[----:B------:R-:W3:Y:S04]  /*11c0*/  LDG.E.128.CONSTANT R4, desc[UR6][R26.64+0x3000] ;  /* 0x003000061a047981 */ /* 0x000ee8000c1e9d00 */
[----:B------:R-:W4:Y:S04]  /*11d0*/  LDG.E.128.CONSTANT R8, desc[UR6][R26.64] ;  /* 0x000000061a087981 */ /* 0x000f28000c1e9d00 */
[----:B------:R-:W5:Y:S01]  /*11e0*/  LDG.E.128.CONSTANT R12, desc[UR6][R26.64+0x1000] ;  /* 0x001000061a0c7981 */ /* 0x000f62000c1e9d00 */
[----:B0-----:R-:W-:Y:S01]  /*11f0*/  MOV R20, R24 ;  /* 0x0000001800147202 */ /* 0x001fe20000000f00 */
[----:B--2---:R-:W-:Y:S01]  /*1200*/  FADD R17, R17, R18 ;  /* 0x0000001211117221 */ /* 0x004fe20000000000 */
[----:B---3--:R-:W-:-:S02]  /*1210*/  FADD R18, R19, R4 ;  /* 0x0000000413127221 */ /* 0x008fc40000000000 */
[----:B------:R-:W-:Y:S01]  /*1220*/  IADD3 R4, PT, PT, -R23, R20, RZ ;  /* 0x0000001417047210 */ /* 0x000fe20007ffe1ff */
[----:B------:R-:W-:Y:S01]  /*1230*/  FADD R5, R5, R6 ;  /* 0x0000000605057221 */ /* 0x000fe20000000000 */
[----:B----4-:R-:W-:Y:S01]  /*1240*/  FADD R9, R9, R10 ;  /* 0x0000000a09097221 */ /* 0x010fe20000000000 */
[----:B------:R-:W-:Y:S01]  /*1250*/  FADD R8, R8, R21 ;  /* 0x0000001508087221 */ /* 0x000fe20000000000 */
[----:B------:R-:W-:Y:S01]  /*1260*/  ISETP.GE.AND P0, PT, R4, 0x1000, PT ;  /* 0x000010000400780c */ /* 0x000fe20003f06270 */
[----:B-----5:R-:W-:Y:S01]  /*1270*/  FADD R13, R13, R14 ;  /* 0x0000000e0d0d7221 */ /* 0x020fe20000000000 */
[----:B------:R-:W-:Y:S01]  /*1280*/  FADD R10, R11, R12 ;  /* 0x0000000c0b0a7221 */ /* 0x000fe20000000000 */
[----:B------:R-:W-:Y:S01]  /*1290*/  FADD R14, R15, R16 ;  /* 0x000000100f0e7221 */ /* 0x000fe20000000000 */
[----:B------:R-:W-:Y:S01]  /*12a0*/  FADD R8, R8, R9 ;  /* 0x0000000908087221 */ /* 0x000fe20000000000 */
[----:B------:R-:W-:Y:S01]  /*12b0*/  FADD R5, R18, R5 ;  /* 0x0000000512057221 */ /* 0x000fe20000000000 */
[----:B------:R-:W-:Y:S01]  /*12c0*/  FADD R13, R10, R13 ;  /* 0x0000000d0a0d7221 */ /* 0x000fe20000000000 */
[----:B------:R-:W-:-:S03]  /*12d0*/  FADD R14, R14, R17 ;  /* 0x000000110e0e7221 */ /* 0x000fc60000000000 */
[----:B------:R-:W-:Y:S01]  /*12e0*/  FADD R8, R8, R13 ;  /* 0x0000000d08087221 */ /* 0x000fe20000000000 */
[----:B------:R-:W-:-:S04]  /*12f0*/  FADD R5, R14, R5 ;  /* 0x000000050e057221 */ /* 0x000fc80000000000 */
[----:B------:R-:W-:-:S04]  /*1300*/  FADD R5, R8, R5 ;  /* 0x0000000508057221 */ /* 0x000fc80000000000 */
[----:B------:R-:W-:Y:S01]  /*1310*/  FADD R21, R7, R5 ;  /* 0x0000000507157221 */ /* 0x000fe20000000000 */
[----:B------:R-:W-:Y:S06]  /*1320*/  @!P0 BRA `(.L_x_19) ;  /* 0x0000000800308947 */ /* 0x000fec0003800000 */
[----:B------:R-:W-:-:S04]  /*1330*/  IADD3 R23, PT, PT, R23, 0x1000, RZ ;  /* 0x0000100017177810 */ /* 0x000fc80007ffe0ff */
[----:B------:R-:W-:-:S13]  /*1340*/  ISETP.GT.AND P0, PT, R23, R22, PT ;  /* 0x000000161700720c */ /* 0x000fda0003f04270 */
[----:B------:R-:W-:Y:S05]  /*1350*/  @!P0 BRA `(.L_x_20) ;  /* 0xfffffffc00908947 */ /* 0x000fea000383ffff */
.L_x_18:
[----:B------:R-:W-:-:S13]  /*1360*/  ISETP.GE.AND P0, PT, R23, R20, PT ;  /* 0x000000141700720c */ /* 0x000fda0003f06270 */
[----:B------:R-:W-:Y:S05]  /*1370*/  @P0 BRA `(.L_x_19) ;  /* 0x00000008001c0947 */ /* 0x000fea0003800000 */
[----:B------:R-:W-:Y:S01]  /*1380*/  IMAD.IADD R9, R20, 0x1, -R23 ;  /* 0x0000000114097824 */ /* 0x000fe200078e0a17 */
[----:B------:R-:W-:Y:S04]  /*1390*/  BSSY.RECONVERGENT B1, `(.L_x_19) ;  /* 0x0000085000017945 */ /* 0x000fe80003800200 */
[----:B------:R-:W-:-:S13]  /*13a0*/  ISETP.GE.AND P0, PT, R0, R9, PT ;  /* 0x000000090000720c */ /* 0x000fda0003f06270 */
[----:B------:R-:W-:Y:S05]  /*13b0*/  @P0 BRA `(.L_x_21) ;  /* 0x0000000800080947 */ /* 0x000fea0003800000 */
[-C--:B------:R-:W-:Y:S01]  /*13c0*/  LOP3.LUT R2, RZ, R0.reuse, RZ, 0x33, !PT ;  /* 0x00000000ff027212 */ /* 0x080fe200078e33ff */
[----:B------:R-:W-:Y:S01]  /*13d0*/  BSSY.RECONVERGENT B2, `(.L_x_22) ;  /* 0x0000015000027945 */ /* 0x000fe20003800200 */
[----:B------:R-:W-:Y:S02]  /*13e0*/  MOV R8, R0 ;  /* 0x0000000000087202 */ /* 0x000fe40000000f00 */
[----:B------:R-:W-:-:S04]  /*13f0*/  IADD3 R2, PT, PT, -R23, R20, R2 ;  /* 0x0000001417027210 */ /* 0x000fc80007ffe102 */
[C---:B------:R-:W-:Y:S02]  /*1400*/  LOP3.LUT R3, R2.reuse, 0x300, RZ, 0xc0, !PT ;  /* 0x0000030002037812 */ /* 0x040fe400078ec0ff */
[----:B------:R-:W-:Y:S02]  /*1410*/  ISETP.GE.U32.AND P1, PT, R2, 0x300, PT ;  /* 0x000003000200780c */ /* 0x000fe40003f26070 */
[----:B------:R-:W-:-:S13]  /*1420*/  ISETP.NE.AND P0, PT, R3, 0x300, PT ;  /* 0x000003000300780c */ /* 0x000fda0003f05270 */
[----:B------:R-:W-:Y:S05]  /*1430*/  @!P0 BRA `(.L_x_23) ;  /* 0x0000000000388947 */ /* 0x000fea0003800000 */
[----:B------:R-:W0:Y:S01]  /*1440*/  LDC.64 R4, c[0x0][0x380] ;  /* 0x0000e000ff047b82 */ /* 0x000e220000000a00 */
[----:B------:R-:W-:Y:S02]  /*1450*/  LEA.HI R2, R2, 0x1, RZ, 0x18 ;  /* 0x0000000102027811 */ /* 0x000fe400078fc0ff */
[----:B------:R-:W-:Y:S02]  /*1460*/  IADD3 R7, PT, PT, R0, R23, RZ ;  /* 0x0000001700077210 */ /* 0x000fe40007ffe0ff */
[----:B------:R-:W-:Y:S02]  /*1470*/  LOP3.LUT R2, R2, 0x3, RZ, 0xc0, !PT ;  /* 0x0000000302027812 */ /* 0x000fe400078ec0ff */
[----:B------:R-:W-:Y:S02]  /*1480*/  MOV R8, R0 ;  /* 0x0000000000087202 */ /* 0x000fe40000000f00 */
[----:B------:R-:W-:-:S07]  /*1490*/  IADD3 R6, PT, PT, -R2, RZ, RZ ;  /* 0x000000ff02067210 */ /* 0x000fce0007ffe1ff */
.L_x_24:
[----:B0-----:R-:W-:-:S06]  /*14a0*/  IMAD.WIDE.U32 R2, R7, 0x4, R4 ;  /* 0x0000000407027825 */ /* 0x001fcc00078e0004 */
[----:B------:R-:W2:Y:S01]  /*14b0*/  LDG.E.CONSTANT R2, desc[UR6][R2.64] ;  /* 0x0000000602027981 */ /* 0x000ea2000c1e9900 */
[----:B------:R-:W-:Y:S02]  /*14c0*/  IADD3 R6, PT, PT, R6, 0x1, RZ ;  /* 0x0000000106067810 */ /* 0x000fe40007ffe0ff */
[----:B------:R-:W-:Y:S02]  /*14d0*/  IADD3 R8, PT, PT, R8, 0x100, RZ ;  /* 0x0000010008087810 */ /* 0x000fe40007ffe0ff */
[----:B------:R-:W-:Y:S02]  /*14e0*/  ISETP.NE.AND P0, PT, R6, RZ, PT ;  /* 0x000000ff0600720c */ /* 0x000fe40003f05270 */
[----:B------:R-:W-:Y:S01]  /*14f0*/  IADD3 R7, PT, PT, R7, 0x100, RZ ;  /* 0x0000010007077810 */ /* 0x000fe20007ffe0ff */
[----:B--2---:R-:W-:-:S10]  /*1500*/  FADD R21, R2, R21 ;  /* 0x0000001502157221 */ /* 0x004fd40000000000 */
[----:B------:R-:W-:Y:S05]  /*1510*/  @P0 BRA `(.L_x_24) ;  /* 0xfffffffc00e00947 */ /* 0x000fea000383ffff */
.L_x_23:
[----:B------:R-:W-:Y:S05]  /*1520*/  BSYNC.RECONVERGENT B2 ;  /* 0x0000000000027941 */ /* 0x000fea0003800200 */
.L_x_22:
[----:B------:R-:W-:Y:S05]  /*1530*/  @!P1 BRA `(.L_x_21) ;  /* 0x0000000400a89947 */ /* 0x000fea0003800000 */
[----:B------:R-:W0:Y:S01]  /*1540*/  LDCU.64 UR4, c[0x0][0x380] ;  /* 0x00007000ff0477ac */ /* 0x000e220008000a00 */
[----:B------:R-:W-:Y:S01]  /*1550*/  IADD3 R5, PT, PT, R9, -R8, RZ ;  /* 0x8000000809057210 */ /* 0x000fe20007ffe0ff */
[----:B------:R-:W-:Y:S01]  /*1560*/  BSSY.RECONVERGENT B2, `(.L_x_25) ;  /* 0x000003b000027945 */ /* 0x000fe20003800200 */
[CC--:B------:R-:W-:Y:S02]  /*1570*/  IADD3 R3, P0, PT, R8.reuse, R23.reuse, RZ ;  /* 0x0000001708037210 */ /* 0x0c0fe40007f1e0ff */
[----:B------:R-:W-:Y:S02]  /*1580*/  ISETP.GT.AND P1, PT, R5, 0xc00, PT ;  /* 0x00000c000500780c */ /* 0x000fe40003f24270 */
[----:B------:R-:W-:Y:S02]  /*1590*/  IADD3.X R4, PT, PT, RZ, RZ, RZ, P0, !PT ;  /* 0x000000ffff047210 */ /* 0x000fe400007fe4ff */
[----:B------:R-:W-:Y:S02]  /*15a0*/  IADD3 R11, PT, PT, R8, R23, RZ ;  /* 0x00000017080b7210 */ /* 0x000fe40007ffe0ff */
[----:B0-----:R-:W-:-:S04]  /*15b0*/  LEA R2, P0, R3, UR4, 0x2 ;  /* 0x0000000403027c11 */ /* 0x001fc8000f8010ff */
[----:B------:R-:W-:Y:S02]  /*15c0*/  LEA.HI.X R3, R3, UR5, R4, 0x2, P0 ;  /* 0x0000000503037c11 */ /* 0x000fe400080f1404 */
[----:B------:R-:W-:-:S05]  /*15d0*/  IADD3 R2, P0, PT, R2, 0x800, RZ ;  /* 0x0000080002027810 */ /* 0x000fca0007f1e0ff */
[----:B------:R-:W-:Y:S01]  /*15e0*/  IMAD.X R3, RZ, RZ, R3, P0 ;  /* 0x000000ffff037224 */ /* 0x000fe200000e0603 */
[----:B------:R-:W-:Y:S01]  /*15f0*/  PLOP3.LUT P0, PT, PT, PT, PT, 0x80, 0x8 ;  /* 0x000000000008781c */ /* 0x000fe20003f0f070 */
[----:B------:R-:W-:-:S12]  /*1600*/  @!P1 BRA `(.L_x_26) ;  /* 0x0000000000c09947 */ /* 0x000fd80003800000 */
[----:B------:R-:W-:Y:S02]  /*1610*/  PLOP3.LUT P0, PT, PT, PT, PT, 0x8, 0x80 ;  /* 0x000000000080781c */ /* 0x000fe40003f0e170 */
[----:B------:R-:W-:-:S11]  /*1620*/  IADD3 R13, PT, PT, R9, -0xc00, RZ ;  /* 0xfffff400090d7810 */ /* 0x000fd60007ffe0ff */
.L_x_27:
[----:B------:R-:W0:Y:S01]  /*1630*/  LDC.64 R4, c[0x0][0x380] ;  /* 0x0000e000ff047b82 */ /* 0x000e220000000a00 */
[----:B------:R-:W2:Y:S01]  /*1640*/  LDG.E.CONSTANT R10, desc[UR6][R2.64+-0x400] ;  /* 0xfffc0006020a7981 */ /* 0x000ea2000c1e9900 */
[----:B------:R-:W-:-:S03]  /*1650*/  IADD3 R25, PT, PT, R11, 0x400, RZ ;  /* 0x000004000b197810 */ /* 0x000fc60007ffe0ff */
[----:B------:R-:W3:Y:S04]  /*1660*/  LDG.E.CONSTANT R19, desc[UR6][R2.64] ;  /* 0x0000000602137981 */ /* 0x000ee8000c1e9900 */
[----:B------:R-:W4:Y:S01]  /*1670*/  LDG.E.CONSTANT R18, desc[UR6][R2.64+0x400] ;  /* 0x0004000602127981 */ /* 0x000f22000c1e9900 */
[----:B------:R-:W-:-:S03]  /*1680*/  IADD3 R7, PT, PT, R11, 0x800, RZ ;  /* 0x000008000b077810 */ /* 0x000fc60007ffe0ff */
[----:B------:R-:W5:Y:S04]  /*1690*/  LDG.E.CONSTANT R16, desc[UR6][R2.64+0xc00] ;  /* 0x000c000602107981 */ /* 0x000f68000c1e9900 */
[----:B------:R-:W5:Y:S04]  /*16a0*/  LDG.E.CONSTANT R15, desc[UR6][R2.64+0x1000] ;  /* 0x00100006020f7981 */ /* 0x000f68000c1e9900 */
[----:B------:R-:W5:Y:S01]  /*16b0*/  LDG.E.CONSTANT R14, desc[UR6][R2.64+0x1400] ;  /* 0x00140006020e7981 */ /* 0x000f62000c1e9900 */
[----:B0-----:R-:W-:-:S03]  /*16c0*/  IMAD.WIDE.U32 R22, R11, 0x4, R4 ;  /* 0x000000040b167825 */ /* 0x001fc600078e0004 */
[----:B------:R-:W5:Y:S04]  /*16d0*/  LDG.E.CONSTANT R20, desc[UR6][R2.64+0x2000] ;  /* 0x0020000602147981 */ /* 0x000f68000c1e9900 */
[----:B------:R0:W2:Y:S01]  /*16e0*/  LDG.E.CONSTANT R12, desc[UR6][R22.64] ;  /* 0x00000006160c7981 */ /* 0x0000a2000c1e9900 */
[----:B------:R-:W-:-:S03]  /*16f0*/  IMAD.WIDE.U32 R24, R25, 0x4, R4 ;  /* 0x0000000419187825 */ /* 0x000fc600078e0004 */
[----:B------:R-:W5:Y:S04]  /*1700*/  LDG.E.CONSTANT R26, desc[UR6][R2.64+0x3000] ;  /* 0x00300006021a7981 */ /* 0x000f68000c1e9900 */
[----:B------:R-:W5:Y:S01]  /*1710*/  LDG.E.CONSTANT R17, desc[UR6][R24.64] ;  /* 0x0000000618117981 */ /* 0x000f62000c1e9900 */
[--C-:B------:R-:W-:Y:S01]  /*1720*/  IMAD.WIDE.U32 R6, R7, 0x4, R4.reuse ;  /* 0x0000000407067825 */ /* 0x100fe200078e0004 */
[----:B0-----:R-:W-:Y:S02]  /*1730*/  IADD3 R23, PT, PT, R11, 0xc00, RZ ;  /* 0x00000c000b177810 */ /* 0x001fe40007ffe0ff */
[----:B------:R-:W5:Y:S04]  /*1740*/  LDG.E.CONSTANT R22, desc[UR6][R2.64+0x1c00] ;  /* 0x001c000602167981 */ /* 0x000f68000c1e9900 */
[----:B------:R-:W5:Y:S01]  /*1750*/  LDG.E.CONSTANT R6, desc[UR6][R6.64] ;  /* 0x0000000606067981 */ /* 0x000f62000c1e9900 */
[----:B------:R-:W-:-:S03]  /*1760*/  IMAD.WIDE.U32 R4, R23, 0x4, R4 ;  /* 0x0000000417047825 */ /* 0x000fc600078e0004 */
[----:B------:R-:W5:Y:S04]  /*1770*/  LDG.E.CONSTANT R23, desc[UR6][R2.64+0x2400] ;  /* 0x0024000602177981 */ /* 0x000f68000c1e9900 */
[----:B------:R-:W5:Y:S04]  /*1780*/  LDG.E.CONSTANT R4, desc[UR6][R4.64] ;  /* 0x0000000604047981 */ /* 0x000f68000c1e9900 */
[----:B------:R-:W5:Y:S04]  /*1790*/  LDG.E.CONSTANT R24, desc[UR6][R2.64+0x2c00] ;  /* 0x002c000602187981 */ /* 0x000f68000c1e9900 */
[----:B------:R0:W5:Y:S01]  /*17a0*/  LDG.E.CONSTANT R25, desc[UR6][R2.64+0x3400] ;  /* 0x0034000602197981 */ /* 0x000162000c1e9900 */
[----:B------:R-:W-:-:S04]  /*17b0*/  IADD3 R8, PT, PT, R8, 0x1000, RZ ;  /* 0x0000100008087810 */ /* 0x000fc80007ffe0ff */
[----:B------:R-:W-:Y:S02]  /*17c0*/  ISETP.GE.AND P1, PT, R8, R13, PT ;  /* 0x0000000d0800720c */ /* 0x000fe40003f26270 */
[----:B0-----:R-:W-:Y:S02]  /*17d0*/  IADD3 R2, P2, PT, R2, 0x4000, RZ ;  /* 0x0000400002027810 */ /* 0x001fe40007f5e0ff */
[----:B------:R-:W-:Y:S02]  /*17e0*/  IADD3 R11, PT, PT, R11, 0x1000, RZ ;  /* 0x000010000b0b7810 */ /* 0x000fe40007ffe0ff */
[----:B------:R-:W-:Y:S01]  /*17f0*/  IADD3.X R3, PT, PT, RZ, R3, RZ, P2, !PT ;  /* 0x00000003ff037210 */ /* 0x000fe200017fe4ff */
[----:B--2---:R-:W-:-:S04]  /*1800*/  FADD R21, R12, R21 ;  /* 0x000000150c157221 */ /* 0x004fc80000000000 */
[----:B------:R-:W-:-:S04]  /*1810*/  FADD R10, R21, R10 ;  /* 0x0000000a150a7221 */ /* 0x000fc80000000000 */
[----:B---3--:R-:W-:-:S04]  /*1820*/  FADD R19, R10, R19 ;  /* 0x000000130a137221 */ /* 0x008fc80000000000 */
[----:B----4-:R-:W-:-:S04]  /*1830*/  FADD R18, R19, R18 ;  /* 0x0000001213127221 */ /* 0x010fc80000000000 */
[----:B-----5:R-:W-:-:S04]  /*1840*/  FADD R17, R18, R17 ;  /* 0x0000001112117221 */ /* 0x020fc80000000000 */
        /* <DEDUP_REMOVED lines=12> */
.L_x_26:
[----:B------:R-:W-:Y:S05]  /*1910*/  BSYNC.RECONVERGENT B2 ;  /* 0x0000000000027941 */ /* 0x000fea0003800200 */
.L_x_25:
[----:B------:R-:W-:Y:S01]  /*1920*/  IADD3 R4, PT, PT, R9, -R8, RZ ;  /* 0x8000000809047210 */ /* 0x000fe20007ffe0ff */
[----:B------:R-:W-:Y:S03]  /*1930*/  BSSY.RECONVERGENT B2, `(.L_x_28) ;  /* 0x000001e000027945 */ /* 0x000fe60003800200 */
[----:B------:R-:W-:-:S13]  /*1940*/  ISETP.GT.AND P1, PT, R4, 0x400, PT ;  /* 0x000004000400780c */ /* 0x000fda0003f24270 */
[----:B------:R-:W-:Y:S05]  /*1950*/  @!P1 BRA `(.L_x_29) ;  /* 0x00000000006c9947 */ /* 0x000fea0003800000 */
[----:B------:R-:W0:Y:S01]  /*1960*/  LDC.64 R6, c[0x0][0x380] ;  /* 0x0000e000ff067b82 */ /* 0x000e220000000a00 */
[----:B------:R-:W2:Y:S01]  /*1970*/  LDG.E.CONSTANT R10, desc[UR6][R2.64+-0x400] ;  /* 0xfffc0006020a7981 */ /* 0x000ea2000c1e9900 */
[----:B------:R-:W-:-:S03]  /*1980*/  VIADD R15, R11, 0x400 ;  /* 0x000004000b0f7836 */ /* 0x000fc60000000000 */
[----:B------:R-:W3:Y:S04]  /*1990*/  LDG.E.CONSTANT R13, desc[UR6][R2.64] ;  /* 0x00000006020d7981 */ /* 0x000ee8000c1e9900 */
[----:B------:R-:W4:Y:S04]  /*19a0*/  LDG.E.CONSTANT R17, desc[UR6][R2.64+0xc00] ;  /* 0x000c000602117981 */ /* 0x000f28000c1e9900 */
[----:B------:R-:W5:Y:S04]  /*19b0*/  LDG.E.CONSTANT R19, desc[UR6][R2.64+0x1000] ;  /* 0x0010000602137981 */ /* 0x000f68000c1e9900 */
[----:B------:R1:W5:Y:S01]  /*19c0*/  LDG.E.CONSTANT R23, desc[UR6][R2.64+0x1400] ;  /* 0x0014000602177981 */ /* 0x000362000c1e9900 */
[----:B0-----:R-:W-:-:S06]  /*19d0*/  IMAD.WIDE.U32 R4, R11, 0x4, R6 ;  /* 0x000000040b047825 */ /* 0x001fcc00078e0006 */
[----:B------:R-:W2:Y:S01]  /*19e0*/  LDG.E.CONSTANT R4, desc[UR6][R4.64] ;  /* 0x0000000604047981 */ /* 0x000ea2000c1e9900 */
[----:B------:R-:W-:-:S03]  /*19f0*/  IMAD.WIDE.U32 R6, R15, 0x4, R6 ;  /* 0x000000040f067825 */ /* 0x000fc600078e0006 */
[----:B------:R-:W4:Y:S04]  /*1a00*/  LDG.E.CONSTANT R15, desc[UR6][R2.64+0x400] ;  /* 0x00040006020f7981 */ /* 0x000f28000c1e9900 */
[----:B------:R-:W5:Y:S01]  /*1a10*/  LDG.E.CONSTANT R7, desc[UR6][R6.64] ;  /* 0x0000000606077981 */ /* 0x000f62000c1e9900 */
[----:B------:R-:W-:Y:S02]  /*1a20*/  PLOP3.LUT P0, PT, PT, PT, PT, 0x8, 0x80 ;  /* 0x000000000080781c */ /* 0x000fe40003f0e170 */
[----:B------:R-:W-:Y:S02]  /*1a30*/  IADD3 R8, PT, PT, R8, 0x800, RZ ;  /* 0x0000080008087810 */ /* 0x000fe40007ffe0ff */
[----:B------:R-:W-:Y:S01]  /*1a40*/  IADD3 R11, PT, PT, R11, 0x800, RZ ;  /* 0x000008000b0b7810 */ /* 0x000fe20007ffe0ff */
[----:B--2---:R-:W-:-:S04]  /*1a50*/  FADD R21, R21, R4 ;  /* 0x0000000415157221 */ /* 0x004fc80000000000 */
[----:B------:R-:W-:-:S04]  /*1a60*/  FADD R10, R21, R10 ;  /* 0x0000000a150a7221 */ /* 0x000fc80000000000 */
[----:B---3--:R-:W-:-:S04]  /*1a70*/  FADD R10, R10, R13 ;  /* 0x0000000d0a0a7221 */ /* 0x008fc80000000000 */
[----:B----4-:R-:W-:-:S04]  /*1a80*/  FADD R10, R10, R15 ;  /* 0x0000000f0a0a7221 */ /* 0x010fc80000000000 */
[----:B-----5:R-:W-:Y:S01]  /*1a90*/  FADD R10, R10, R7 ;  /* 0x000000070a0a7221 */ /* 0x020fe20000000000 */
[----:B------:R-:W-:-:S03]  /*1aa0*/  IADD3 R4, P1, PT, R2, 0x2000, RZ ;  /* 0x0000200002047810 */ /* 0x000fc60007f3e0ff */
[----:B------:R-:W-:Y:S01]  /*1ab0*/  FADD R10, R10, R17 ;  /* 0x000000110a0a7221 */ /* 0x000fe20000000000 */
[----:B------:R-:W-:-:S03]  /*1ac0*/  IADD3.X R5, PT, PT, RZ, R3, RZ, P1, !PT ;  /* 0x00000003ff057210 */ /* 0x000fc60000ffe4ff */
[----:B------:R-:W-:Y:S01]  /*1ad0*/  FADD R10, R10, R19 ;  /* 0x000000130a0a7221 */ /* 0x000fe20000000000 */
[----:B-1----:R-:W-:Y:S02]  /*1ae0*/  MOV R2, R4 ;  /* 0x0000000400027202 */ /* 0x002fe40000000f00 */
[----:B------:R-:W-:Y:S01]  /*1af0*/  MOV R3, R5 ;  /* 0x0000000500037202 */ /* 0x000fe20000000f00 */
[----:B------:R-:W-:-:S07]  /*1b00*/  FADD R21, R10, R23 ;  /* 0x000000170a157221 */ /* 0x000fce0000000000 */
.L_x_29:
[----:B------:R-:W-:Y:S05]  /*1b10*/  BSYNC.RECONVERGENT B2 ;  /* 0x0000000000027941 */ /* 0x000fea0003800200 */
.L_x_28:
[----:B------:R-:W-:-:S13]  /*1b20*/  ISETP.LT.OR P0, PT, R8, R9, P0 ;  /* 0x000000090800720c */ /* 0x000fda0000701670 */
[----:B------:R-:W-:Y:S05]  /*1b30*/  @!P0 BRA `(.L_x_21) ;  /* 0x0000000000288947 */ /* 0x000fea0003800000 */
[----:B------:R-:W0:Y:S01]  /*1b40*/  LDC.64 R4, c[0x0][0x380] ;  /* 0x0000e000ff047b82 */ /* 0x000e220000000a00 */
[----:B------:R-:W2:Y:S04]  /*1b50*/  LDG.E.CONSTANT R6, desc[UR6][R2.64+-0x400] ;  /* 0xfffc000602067981 */ /* 0x000ea8000c1e9900 */
[----:B------:R-:W3:Y:S04]  /*1b60*/  LDG.E.CONSTANT R7, desc[UR6][R2.64] ;  /* 0x0000000602077981 */ /* 0x000ee8000c1e9900 */
[----:B------:R-:W4:Y:S01]  /*1b70*/  LDG.E.CONSTANT R9, desc[UR6][R2.64+0x400] ;  /* 0x0004000602097981 */ /* 0x000f22000c1e9900 */
[----:B0-----:R-:W-:-:S06]  /*1b80*/  IMAD.WIDE.U32 R4, R11, 0x4, R4 ;  /* 0x000000040b047825 */ /* 0x001fcc00078e0004 */
[----:B------:R-:W5:Y:S02]  /*1b90*/  LDG.E.CONSTANT R4, desc[UR6][R4.64] ;  /* 0x0000000604047981 */ /* 0x000f64000c1e9900 */
[----:B-----5:R-:W-:-:S04]  /*1ba0*/  FADD R21, R21, R4 ;  /* 0x0000000415157221 */ /* 0x020fc80000000000 */
[----:B--2---:R-:W-:-:S04]  /*1bb0*/  FADD R6, R21, R6 ;  /* 0x0000000615067221 */ /* 0x004fc80000000000 */
[----:B---3--:R-:W-:-:S04]  /*1bc0*/  FADD R6, R6, R7 ;  /* 0x0000000706067221 */ /* 0x008fc80000000000 */
[----:B----4-:R-:W-:-:S07]  /*1bd0*/  FADD R21, R6, R9 ;  /* 0x0000000906157221 */ /* 0x010fce0000000000 */
.L_x_21:
[----:B------:R-:W-:Y:S05]  /*1be0*/  BSYNC.RECONVERGENT B1 ;  /* 0x0000000000017941 */ /* 0x000fea0003800200 */
.L_x_19:
[----:B------:R-:W0:Y:S01]  /*1bf0*/  S2R R6, SR_LANEID ;  /* 0x0000000000067919 */ /* 0x000e220000000000 */
[----:B------:R-:W1:Y:S01]  /*1c00*/  SHFL.DOWN PT, R2, R21, 0x1, 0x1f ;  /* 0x08201f0015027f89 */ /* 0x000e6200000e0000 */
[C---:B0-----:R-:W-:Y:S02]  /*1c10*/  ISETP.GT.AND P0, PT, R6.reuse, 0x1e, PT ;  /* 0x0000001e0600780c */ /* 0x041fe40003f04270 */
[----:B------:R-:W-:-:S11]  /*1c20*/  ISETP.NE.AND P1, PT, R6, RZ, PT ;  /* 0x000000ff0600720c */ /* 0x000fd60003f25270 */
[----:B-1----:R-:W-:Y:S01]  /*1c30*/  @!P0 FADD R21, R2, R21 ;  /* 0x0000001502158221 */ /* 0x002fe20000000000 */
[----:B------:R-:W-:Y:S01]  /*1c40*/  ISETP.GT.AND P0, PT, R6, 0x1d, PT ;  /* 0x0000001d0600780c */ /* 0x000fe20003f04270 */
[----:B------:R-:W0:Y:S01]  /*1c50*/  @!P1 S2R R5, SR_CgaCtaId ;  /* 0x0000000000059919 */ /* 0x000e220000008800 */
[----:B------:R-:W-:Y:S02]  /*1c60*/  @!P1 MOV R4, 0x400 ;  /* 0x0000040000049802 */ /* 0x000fe40000000f00 */
[----:B------:R-:W-:Y:S01]  /*1c70*/  @!P1 SHF.R.U32.HI R3, RZ, 0x3, R0 ;  /* 0x00000003ff039819 */ /* 0x000fe20000011600 */
[----:B------:R-:W1:Y:S03]  /*1c80*/  SHFL.DOWN PT, R2, R21, 0x2, 0x1f ;  /* 0x08401f0015027f89 */ /* 0x000e6600000e0000 */
[----:B------:R-:W-:-:S05]  /*1c90*/  @!P1 LOP3.LUT R3, R3, 0x7c, RZ, 0xc0, !PT ;  /* 0x0000007c03039812 */ /* 0x000fca00078ec0ff */
[----:B-1----:R-:W-:Y:S01]  /*1ca0*/  @!P0 FADD R21, R21, R2 ;  /* 0x0000000215158221 */ /* 0x002fe20000000000 */
[----:B------:R-:W-:Y:S02]  /*1cb0*/  ISETP.GT.AND P0, PT, R6, 0x1b, PT ;  /* 0x0000001b0600780c */ /* 0x000fe40003f04270 */
[----:B0-----:R-:W-:Y:S02]  /*1cc0*/  @!P1 LEA R4, R5, R4, 0x18 ;  /* 0x0000000405049211 */ /* 0x001fe400078ec0ff */
[----:B------:R-:W0:Y:S02]  /*1cd0*/  SHFL.DOWN PT, R2, R21, 0x4, 0x1f ;  /* 0x08801f0015027f89 */ /* 0x000e2400000e0000 */
[----:B------:R-:W-:-:S07]  /*1ce0*/  @!P1 IADD3 R3, PT, PT, R3, R4, RZ ;  /* 0x0000000403039210 */ /* 0x000fce0007ffe0ff */
        /* <DEDUP_REMOVED lines=12> */
[----:B------:R-:W0:Y:S01]  /*1db0*/  S2UR UR5, SR_CgaCtaId ;  /* 0x00000000000579c3 */ /* 0x000e220000008800 */
[----:B------:R-:W-:Y:S02]  /*1dc0*/  UMOV UR4, 0x400 ;  /* 0x0000040000047882 */ /* 0x000fe40000000000 */
[----:B0-----:R-:W-:-:S09]  /*1dd0*/  ULEA UR4, UR5, UR4, 0x18 ;  /* 0x0000000405047291 */ /* 0x001fd2000f8ec0ff */
[----:B---3--:R-:W0:Y:S04]  /*1de0*/  LDS R3, [UR4+0xc] ;  /* 0x00000c04ff037984 */ /* 0x008e280008000800 */
        /* <DEDUP_REMOVED lines=10> */
.L_x_2:
        /* <DEDUP_REMOVED lines=12> */
.L_x_32:
[----:B------:R-:W-:Y:S05]  /*1f50*/  BSYNC.RECONVERGENT B1 ;  /* 0x0000000000017941 */ /* 0x000fea0003800200 */
.L_x_31:
[----:B------:R-:W-:Y:S01]  /*1f60*/  ISETP.GE.AND P0, PT, R11, R20, PT ;  /* 0x000000140b00720c */ /* 0x000fe20003f06270 */
[----:B------:R-:W-:-:S12]  /*1f70*/  BSSY.RECONVERGENT B1, `(.L_x_33) ;  /* 0x0000074000017945 */ /* 0x000fd80003800200 */
[----:B------:R-:W-:Y:S05]  /*1f80*/  @P0 BRA `(.L_x_34) ;  /* 0x0000000400c80947 */ /* 0x000fea0003800000 */
[----:B0-----:R-:W-:Y:S01]  /*1f90*/  LOP3.LUT R3, RZ, R11, RZ, 0x33, !PT ;  /* 0x0000000bff037212 */ /* 0x001fe200078e33ff */
[----:B------:R-:W-:Y:S04]  /*1fa0*/  BSSY.RECONVERGENT B2, `(.L_x_35) ;  /* 0x0000015000027945 */ /* 0x000fe80003800200 */
[----:B------:R-:W-:-:S05]  /*1fb0*/  IMAD.IADD R4, R3, 0x1, R20 ;  /* 0x0000000103047824 */ /* 0x000fca00078e0214 */
        /* <DEDUP_REMOVED lines=10> */
.L_x_37:
[----:B------:R-:W-:-:S06]  /*2060*/  MOV R3, R5 ;  /* 0x0000000500037202 */ /* 0x000fcc0000000f00 */
[----:B------:R0:W2:Y:S01]  /*2070*/  LDG.E.CONSTANT R3, desc[UR6][R2.64] ;  /* 0x0000000602037981 */ /* 0x0000a2000c1e9900 */
[----:B------:R-:W-:Y:S02]  /*2080*/  IADD3 R4, PT, PT, R4, 0x1, RZ ;  /* 0x0000000104047810 */ /* 0x000fe40007ffe0ff */
[----:B------:R-:W-:Y:S02]  /*2090*/  IADD3 R11, PT, PT, R11, 0x100, RZ ;  /* 0x000001000b0b7810 */ /* 0x000fe40007ffe0ff */
[----:B------:R-:W-:Y:S02]  /*20a0*/  ISETP.NE.AND P0, PT, R4, RZ, PT ;  /* 0x000000ff0400720c */ /* 0x000fe40003f05270 */
[----:B0-----:R-:W-:-:S04]  /*20b0*/  IADD3 R2, P2, PT, R2, 0x400, RZ ;  /* 0x0000040002027810 */ /* 0x001fc80007f5e0ff */
[----:B------:R-:W-:Y:S01]  /*20c0*/  IADD3.X R5, PT, PT, RZ, R5, RZ, P2, !PT ;  /* 0x00000005ff057210 */ /* 0x000fe200017fe4ff */
[----:B--2--5:R-:W-:-:S06]  /*20d0*/  FADD R0, R3, R0 ;  /* 0x0000000003007221 */ /* 0x024fcc0000000000 */
[----:B------:R-:W-:Y:S05]  /*20e0*/  @P0 BRA `(.L_x_37) ;  /* 0xfffffffc00dc0947 */ /* 0x000fea000383ffff */
.L_x_36:
[----:B------:R-:W-:Y:S05]  /*20f0*/  BSYNC.RECONVERGENT B2 ;  /* 0x0000000000027941 */ /* 0x000fea0003800200 */
.L_x_35:
        /* <DEDUP_REMOVED lines=8> */
.L_x_40:
        /* <DEDUP_REMOVED lines=9> */
[----:B------:R-:W-:-:S03]  /*2210*/  VIADD R3, R11, 0x800 ;  /* 0x000008000b037836 */ /* 0x000fc60000000000 */
[----:B------:R-:W4:Y:S01]  /*2220*/  LDG.E.CONSTANT R15, desc[UR6][R4.64+0x400] ;  /* 0x00040006040f7981 */ /* 0x000f22000c1e9900 */
        /* <DEDUP_REMOVED lines=32> */
.L_x_39:
[----:B------:R-:W-:Y:S05]  /*2430*/  BSYNC.RECONVERGENT B2 ;  /* 0x0000000000027941 */ /* 0x000fea0003800200 */
.L_x_38:
[----:B------:R-:W-:Y:S01]  /*2440*/  IADD3 R2, PT, PT, -R11, R20, RZ ;  /* 0x000000140b027210 */ /* 0x000fe20007ffe1ff */
[----:B------:R-:W-:Y:S03]  /*2450*/  BSSY.RECONVERGENT B2, `(.L_x_41) ;  /* 0x0000019000027945 */ /* 0x000fe60003800200 */
[----:B------:R-:W-:-:S13]  /*2460*/  ISETP.GT.AND P1, PT, R2, 0x400, PT ;  /* 0x000004000200780c */ /* 0x000fda0003f24270 */
[----:B------:R-:W-:Y:S05]  /*2470*/  @!P1 BRA `(.L_x_42) ;  /* 0x0000000000589947 */ /* 0x000fea0003800000 */
        /* <DEDUP_REMOVED lines=22> */
.L_x_42:
[----:B------:R-:W-:Y:S05]  /*25e0*/  BSYNC.RECONVERGENT B2 ;  /* 0x0000000000027941 */ /* 0x000fea0003800200 */
.L_x_41:
        /* <DEDUP_REMOVED lines=12> */
.L_x_34:
[----:B------:R-:W-:Y:S05]  /*26b0*/  BSYNC.RECONVERGENT B1 ;  /* 0x0000000000017941 */ /* 0x000fea0003800200 */
.L_x_33:
        /* <DEDUP_REMOVED lines=35> */
[----:B--2---:R-:W0:Y:S04]  /*28f0*/  LDS R3, [UR4+0xc] ;  /* 0x00000c04ff037984 */ /* 0x004e280008000800 */
        /* <DEDUP_REMOVED lines=10> */
.L_x_43:
[----:B0-----:R-:W0:Y:S01]  /*29a0*/  S2R R2, SR_LANEID ;  /* 0x0000000000027919 */ /* 0x001e220000000000 */
[----:B------:R-:W-:-:S04]  /*29b0*/  LOP3.LUT R0, R9, 0x3e0, RZ, 0xc0, !PT ;  /* 0x000003e009007812 */ /* 0x000fc800078ec0ff */
[----:B------:R-:W-:Y:S02]  /*29c0*/  IADD3 R3, PT, PT, R0, 0x20, RZ ;  /* 0x0000002000037810 */ /* 0x000fe40007ffe0ff */
[----:B------:R-:W-:Y:S02]  /*29d0*/  LOP3.LUT R7, RZ, R0, RZ, 0x33, !PT ;  /* 0x00000000ff077212 */ /* 0x000fe400078e33ff */
[-C--:B------:R-:W-:Y:S02]  /*29e0*/  ISETP.GT.AND P0, PT, R3, R20.reuse, PT ;  /* 0x000000140300720c */ /* 0x080fe40003f04270 */
[----:B------:R-:W-:-:S04]  /*29f0*/  IADD3 R7, PT, PT, R7, R20, RZ ;  /* 0x0000001407077210 */ /* 0x000fc80007ffe0ff */
[----:B------:R-:W-:-:S05]  /*2a00*/  SEL R4, R7, 0x1f, P0 ;  /* 0x0000001f07047807 */ /* 0x000fca0000000000 */
[----:B------:R-:W1:Y:S01]  /*2a10*/  SHFL.DOWN PT, R0, R5, 0x1, R4 ;  /* 0x0820000005007989 */ /* 0x000e6200000e0004 */
[C---:B0-----:R-:W-:Y:S01]  /*2a20*/  ISETP.GE.AND P0, PT, R2.reuse, R4, PT ;  /* 0x000000040200720c */ /* 0x041fe20003f06270 */
[C---:B------:R-:W-:Y:S01]  /*2a30*/  VIADD R3, R2.reuse, 0x2 ;  /* 0x0000000202037836 */ /* 0x040fe20000000000 */
[----:B------:R-:W-:-:S11]  /*2a40*/  ISETP.NE.AND P1, PT, R2, RZ, PT ;  /* 0x000000ff0200720c */ /* 0x000fd60003f25270 */
[----:B-1----:R-:W-:Y:S01]  /*2a50*/  @!P0 FADD R5, R0, R5 ;  /* 0x0000000500058221 */ /* 0x002fe20000000000 */
[-C--:B------:R-:W-:Y:S01]  /*2a60*/  ISETP.GT.AND P0, PT, R3, R4.reuse, PT ;  /* 0x000000040300720c */ /* 0x080fe20003f04270 */
[----:B------:R-:W0:Y:S01]  /*2a70*/  @!P1 S2R R6, SR_CgaCtaId ;  /* 0x0000000000069919 */ /* 0x000e220000008800 */
[----:B------:R-:W-:Y:S02]  /*2a80*/  IADD3 R3, PT, PT, R2, 0x4, RZ ;  /* 0x0000000402037810 */ /* 0x000fe40007ffe0ff */
[----:B------:R-:W1:Y:S09]  /*2a90*/  SHFL.DOWN PT, R0, R5, 0x2, R4 ;  /* 0x0840000005007989 */ /* 0x000e7200000e0004 */
[----:B-1----:R-:W-:Y:S01]  /*2aa0*/  @!P0 FADD R5, R5, R0 ;  /* 0x0000000005058221 */ /* 0x002fe20000000000 */
[----:B------:R-:W-:-:S02]  /*2ab0*/  ISETP.GT.AND P0, PT, R3, R4, PT ;  /* 0x000000040300720c */ /* 0x000fc40003f04270 */
[----:B------:R-:W-:Y:S02]  /*2ac0*/  IADD3 R3, PT, PT, R2, 0x8, RZ ;  /* 0x0000000802037810 */ /* 0x000fe40007ffe0ff */
[----:B------:R-:W1:Y:S09]  /*2ad0*/  SHFL.DOWN PT, R0, R5, 0x4, R4 ;  /* 0x0880000005007989 */ /* 0x000e7200000e0004 */
[----:B-1----:R-:W-:Y:S01]  /*2ae0*/  @!P0 FADD R5, R5, R0 ;  /* 0x0000000005058221 */ /* 0x002fe20000000000 */
[----:B------:R-:W-:-:S02]  /*2af0*/  ISETP.GT.AND P0, PT, R3, R4, PT ;  /* 0x000000040300720c */ /* 0x000fc40003f04270 */
[----:B------:R-:W-:Y:S02]  /*2b00*/  IADD3 R3, PT, PT, R2, 0x10, RZ ;  /* 0x0000001002037810 */ /* 0x000fe40007ffe0ff */
[----:B------:R-:W1:Y:S01]  /*2b10*/  SHFL.DOWN PT, R0, R5, 0x8, R4 ;  /* 0x0900000005007989 */ /* 0x000e6200000e0004 */
[----:B------:R-:W-:-:S04]  /*2b20*/  @!P1 SHF.R.U32.HI R2, RZ, 0x3, R9 ;  /* 0x00000003ff029819 */ /* 0x000fc80000011609 */
[----:B------:R-:W-:-:S04]  /*2b30*/  @!P1 LOP3.LUT R2, R2, 0x7c, RZ, 0xc0, !PT ;  /* 0x0000007c02029812 */ /* 0x000fc800078ec0ff */
[----:B-1----:R-:W-:Y:S01]  /*2b40*/  @!P0 FADD R5, R5, R0 ;  /* 0x0000000005058221 */ /* 0x002fe20000000000 */
[----:B------:R-:W-:Y:S02]  /*2b50*/  ISETP.GT.AND P0, PT, R3, R4, PT ;  /* 0x000000040300720c */ /* 0x000fe40003f04270 */
[----:B------:R-:W-:Y:S02]  /*2b60*/  @!P1 MOV R3, 0x400 ;  /* 0x0000040000039802 */ /* 0x000fe40000000f00 */
[----:B------:R-:W1:Y:S02]  /*2b70*/  SHFL.DOWN PT, R0, R5, 0x10, R4 ;  /* 0x0a00000005007989 */ /* 0x000e6400000e0004 */
[----:B0-----:R-:W-:-:S04]  /*2b80*/  @!P1 LEA R3, R6, R3, 0x18 ;  /* 0x0000000306039211 */ /* 0x001fc800078ec0ff */
[----:B------:R-:W-:-:S03]  /*2b90*/  @!P1 IADD3 R3, PT, PT, R2, R3, RZ ;  /* 0x0000000302039210 */ /* 0x000fc60007ffe0ff */
[----:B-1----:R-:W-:Y:S01]  /*2ba0*/  @!P0 FADD R5, R5, R0 ;  /* 0x0000000005058221 */ /* 0x002fe20000000000 */
        /* <DEDUP_REMOVED lines=12> */
[----:B-1----:R-:W0:Y:S04]  /*2c70*/  LDS R3, [UR4+0xc] ;  /* 0x00000c04ff037984 */ /* 0x002e280008000800 */
        /* <DEDUP_REMOVED lines=13> */
.L_x_30:
[----:B------:R-:W0:Y:S01]  /*2d50*/  S2R R8, SR_TID.X ;  /* 0x0000000000087919 */ /* 0x000e220000002100 */
[----:B------:R-:W0:Y:S02]  /*2d60*/  LDC.64 R2, c[0x0][0x380] ;  /* 0x0000e000ff027b82 */ /* 0x000e240000000a00 */
[----:B0-----:R-:W-:-:S05]  /*2d70*/  IMAD.WIDE.U32 R2, R8, 0x4, R2 ;  /* 0x0000000408027825 */ /* 0x001fca00078e0002 */
[----:B------:R-:W2:Y:S04]  /*2d80*/  LDG.E.CONSTANT R19, desc[UR6][R2.64] ;  /* 0x0000000602137981 */ /* 0x000ea8000c1e9900 */
[----:B------:R-:W2:Y:S04]  /*2d90*/  LDG.E.CONSTANT R0, desc[UR6][R2.64+0x400] ;  /* 0x0004000602007981 */ /* 0x000ea8000c1e9900 */
[----:B------:R-:W3:Y:S04]  /*2da0*/  LDG.E.CONSTANT R4, desc[UR6][R2.64+0x800] ;  /* 0x0008000602047981 */ /* 0x000ee8000c1e9900 */
[----:B------:R-:W3:Y:S04]  /*2db0*/  LDG.E.CONSTANT R5, desc[UR6][R2.64+0xc00] ;  /* 0x000c000602057981 */ /* 0x000ee8000c1e9900 */
[----:B------:R-:W4:Y:S04]  /*2dc0*/  LDG.E.CONSTANT R6, desc[UR6][R2.64+0x1000] ;  /* 0x0010000602067981 */ /* 0x000f28000c1e9900 */
[----:B------:R-:W4:Y:S04]  /*2dd0*/  LDG.E.CONSTANT R7, desc[UR6][R2.64+0x1400] ;  /* 0x0014000602077981 */ /* 0x000f28000c1e9900 */
[----:B------:R-:W5:Y:S04]  /*2de0*/  LDG.E.CONSTANT R9, desc[UR6][R2.64+0x1800] ;  /* 0x0018000602097981 */ /* 0x000f68000c1e9900 */
        /* <DEDUP_REMOVED lines=8> */
[----:B------:R-:W5:Y:S01]  /*2e70*/  LDG.E.CONSTANT R18, desc[UR6][R2.64+0x3c00] ;  /* 0x003c000602127981 */ /* 0x000f62000c1e9900 */
[----:B------:R-:W-:Y:S01]  /*2e80*/  ISETP.GE.U32.AND P0, PT, R20, 0x2000, PT ;  /* 0x000020001400780c */ /* 0x000fe20003f06070 */
[----:B--2---:R-:W-:Y:S01]  /*2e90*/  FADD R0, R19, R0 ;  /* 0x0000000013007221 */ /* 0x004fe20000000000 */
[----:B---3--:R-:W-:-:S04]  /*2ea0*/  FADD R5, R4, R5 ;  /* 0x0000000504057221 */ /* 0x008fc80000000000 */
[----:B------:R-:W-:Y:S01]  /*2eb0*/  FADD R0, R0, R5 ;  /* 0x0000000500007221 */ /* 0x000fe20000000000 */
[----:B----4-:R-:W-:Y:S01]  /*2ec0*/  FADD R6, R6, R7 ;  /* 0x0000000706067221 */ /* 0x010fe20000000000 */
[----:B-----5:R-:W-:-:S04]  /*2ed0*/  FADD R9, R9, R10 ;  /* 0x0000000a09097221 */ /* 0x020fc80000000000 */
[----:B------:R-:W-:Y:S01]  /*2ee0*/  FADD R9, R6, R9 ;  /* 0x0000000906097221 */ /* 0x000fe20000000000 */
[----:B------:R-:W-:-:S03]  /*2ef0*/  FADD R11, R11, R12 ;  /* 0x0000000c0b0b7221 */ /* 0x000fc60000000000 */
[----:B------:R-:W-:Y:S01]  /*2f00*/  FADD R0, R0, R9 ;  /* 0x0000000900007221 */ /* 0x000fe20000000000 */
[----:B------:R-:W-:-:S04]  /*2f10*/  FADD R14, R13, R14 ;  /* 0x0000000e0d0e7221 */ /* 0x000fc80000000000 */
[----:B------:R-:W-:Y:S01]  /*2f20*/  FADD R11, R11, R14 ;  /* 0x0000000e0b0b7221 */ /* 0x000fe20000000000 */
[----:B------:R-:W-:Y:S01]  /*2f30*/  FADD R15, R15, R16 ;  /* 0x000000100f0f7221 */ /* 0x000fe20000000000 */
[----:B------:R-:W-:-:S04]  /*2f40*/  FADD R18, R17, R18 ;  /* 0x0000001211127221 */ /* 0x000fc80000000000 */
[----:B------:R-:W-:-:S04]  /*2f50*/  FADD R18, R15, R18 ;  /* 0x000000120f127221 */ /* 0x000fc80000000000 */
[----:B------:R-:W-:Y:S01]  /*2f60*/  FADD R5, R11, R18 ;  /* 0x000000120b057221 */ /* 0x000fe20000000000 */
[----:B------:R-:W-:-:S03]  /*2f70*/  HFMA2 R11, -RZ, RZ, 0, 0.00048828125 ;  /* 0x00001000ff0b7431 */ /* 0x000fc600000001ff */
[----:B------:R-:W-:Y:S01]  /*2f80*/  FADD R0, R0, R5 ;  /* 0x0000000500007221 */ /* 0x000fe20000000000 */
[----:B------:R-:W-:Y:S06]  /*2f90*/  @!P0 BRA `(.L_x_44) ;  /* 0x0000000000ac8947 */ /* 0x000fec0003800000 */
[----:B------:R-:W0:Y:S01]  /*2fa0*/  LDC R7, c[0x0][0x390] ;  /* 0x0000e400ff077b82 */ /* 0x000e220000000800 */
[----:B------:R-:W-:Y:S02]  /*2fb0*/  IADD3 R6, PT, PT, R20, -0x1000, RZ ;  /* 0xfffff00014067810 */ /* 0x000fe40007ffe0ff */
[----:B------:R-:W-:-:S07]  /*2fc0*/  MOV R11, 0x1000 ;  /* 0x00001000000b7802 */ /* 0x000fce0000000f00 */
.L_x_46:
[----:B------:R-:W-:-:S05]  /*2fd0*/  IMAD.WIDE R4, R11, 0x4, R2 ;  /* 0x000000040b047825 */ /* 0x000fca00078e0202 */
[----:B------:R-:W2:Y:S04]  /*2fe0*/  LDG.E.CONSTANT R20, desc[UR6][R4.64+0x400] ;  /* 0x0004000604147981 */ /* 0x000ea8000c1e9900 */
[----:B------:R-:W2:Y:S04]  /*2ff0*/  LDG.E.CONSTANT R21, desc[UR6][R4.64+0x800] ;  /* 0x0008000604157981 */ /* 0x000ea8000c1e9900 */
        /* <DEDUP_REMOVED lines=13> */
[----:B------:R1:W5:Y:S01]  /*30d0*/  LDG.E.CONSTANT R18, desc[UR6][R4.64+0x3c00] ;  /* 0x003c000604127981 */ /* 0x000362000c1e9900 */
[----:B--2---:R-:W-:Y:S01]  /*30e0*/  FADD R21, R20, R21 ;  /* 0x0000001514157221 */ /* 0x004fe20000000000 */
[----:B0-----:R-:W-:-:S05]  /*30f0*/  MOV R20, R7 ;  /* 0x0000000700147202 */ /* 0x001fca0000000f00 */
[----:B-1----:R-:W-:Y:S02]  /*3100*/  IMAD.IADD R4, R20, 0x1, -R11 ;  /* 0x0000000114047824 */ /* 0x002fe400078e0a0b */
[----:B---3--:R-:W-:-:S03]  /*3110*/  FADD R0, R19, R0 ;  /* 0x0000000013007221 */ /* 0x008fc60000000000 */
[----:B------:R-:W-:Y:S01]  /*3120*/  ISETP.GE.AND P0, PT, R4, 0x1000, PT ;  /* 0x000010000400780c */ /* 0x000fe20003f06270 */
[----:B----4-:R-:W-:Y:S01]  /*3130*/  FADD R22, R22, R23 ;  /* 0x0000001716167221 */ /* 0x010fe20000000000 */
[----:B------:R-:W-:Y:S01]  /*3140*/  FADD R0, R0, R21 ;  /* 0x0000001500007221 */ /* 0x000fe20000000000 */
[----:B-----5:R-:W-:-:S04]  /*3150*/  FADD R25, R24, R25 ;  /* 0x0000001918197221 */ /* 0x020fc80000000000 */
[----:B------:R-:W-:Y:S01]  /*3160*/  FADD R25, R22, R25 ;  /* 0x0000001916197221 */ /* 0x000fe20000000000 */
[----:B------:R-:W-:Y:S01]  /*3170*/  FADD R16, R16, R17 ;  /* 0x0000001110107221 */ /* 0x000fe20000000000 */
[----:B------:R-:W-:-:S04]  /*3180*/  FADD R15, R15, R10 ;  /* 0x0000000a0f0f7221 */ /* 0x000fc80000000000 */
[----:B------:R-:W-:Y:S01]  /*3190*/  FADD R15, R16, R15 ;  /* 0x0000000f100f7221 */ /* 0x000fe20000000000 */
[----:B------:R-:W-:Y:S01]  /*31a0*/  FADD R9, R14, R9 ;  /* 0x000000090e097221 */ /* 0x000fe20000000000 */
[----:B------:R-:W-:-:S04]  /*31b0*/  FADD R12, R13, R12 ;  /* 0x0000000c0d0c7221 */ /* 0x000fc80000000000 */
[----:B------:R-:W-:Y:S01]  /*31c0*/  FADD R12, R9, R12 ;  /* 0x0000000c090c7221 */ /* 0x000fe20000000000 */
[----:B------:R-:W-:-:S03]  /*31d0*/  FADD R0, R0, R25 ;  /* 0x0000001900007221 */ /* 0x000fc60000000000 */
[----:B------:R-:W-:-:S04]  /*31e0*/  FADD R15, R15, R12 ;  /* 0x0000000c0f0f7221 */ /* 0x000fc80000000000 */
[----:B------:R-:W-:-:S04]  /*31f0*/  FADD R15, R0, R15 ;  /* 0x0000000f000f7221 */ /* 0x000fc80000000000 */
[----:B------:R-:W-:Y:S01]  /*3200*/  FADD R0, R18, R15 ;  /* 0x0000000f12007221 */ /* 0x000fe20000000000 */
[----:B------:R-:W-:Y:S06]  /*3210*/  @!P0 BRA `(.L_x_45) ;  /* 0x0000000800308947 */ /* 0x000fec0003800000 */
[----:B------:R-:W-:-:S04]  /*3220*/  IADD3 R11, PT, PT, R11, 0x1000, RZ ;  /* 0x000010000b0b7810 */ /* 0x000fc80007ffe0ff */
[----:B------:R-:W-:-:S13]  /*3230*/  ISETP.GT.AND P0, PT, R11, R6, PT ;  /* 0x000000060b00720c */ /* 0x000fda0003f04270 */
[----:B------:R-:W-:Y:S05]  /*3240*/  @!P0 BRA `(.L_x_46) ;  /* 0xfffffffc00608947 */ /* 0x000fea000383ffff */
.L_x_44:
[----:B------:R-:W-:-:S13]  /*3250*/  ISETP.GE.AND P0, PT, R11, R20, PT ;  /* 0x000000140b00720c */ /* 0x000fda0003f06270 */
[----:B------:R-:W-:Y:S05]  /*3260*/  @P0 BRA `(.L_x_45) ;  /* 0x00000008001c0947 */ /* 0x000fea0003800000 */
[----:B------:R-:W-:Y:S01]  /*3270*/  IADD3 R9, PT, PT, -R11, R20, RZ ;  /* 0x000000140b097210 */ /* 0x000fe20007ffe1ff */
[----:B------:R-:W-:Y:S03]  /*3280*/  BSSY.RECONVERGENT B1, `(.L_x_45) ;  /* 0x0000085000017945 */ /* 0x000fe60003800200 */
        /* <DEDUP_REMOVED lines=16> */
.L_x_50:
        /* <DEDUP_REMOVED lines=8> */
.L_x_49:
[----:B------:R-:W-:Y:S05]  /*3410*/  BSYNC.RECONVERGENT B2 ;  /* 0x0000000000027941 */ /* 0x000fea0003800200 */
.L_x_48:
[----:B------:R-:W-:Y:S05]  /*3420*/  @!P1 BRA `(.L_x_47) ;  /* 0x0000000400a89947 */ /* 0x000fea0003800000 */
[----:B------:R-:W0:Y:S01]  /*3430*/  LDCU.64 UR4, c[0x0][0x380] ;  /* 0x00007000ff0477ac */ /* 0x000e220008000a00 */
[----:B------:R-:W-:Y:S01]  /*3440*/  IADD3 R5, PT, PT, R9, -R10, RZ ;  /* 0x8000000a09057210 */ /* 0x000fe20007ffe0ff */
[----:B------:R-:W-:Y:S01]  /*3450*/  BSSY.RECONVERGENT B2, `(.L_x_51) ;  /* 0x000003b000027945 */ /* 0x000fe20003800200 */
[CC--:B------:R-:W-:Y:S02]  /*3460*/  IADD3 R3, P0, PT, R10.reuse, R11.reuse, RZ ;  /* 0x0000000b0a037210 */ /* 0x0c0fe40007f1e0ff */
[----:B------:R-:W-:Y:S02]  /*3470*/  ISETP.GT.AND P1, PT, R5, 0xc00, PT ;  /* 0x00000c000500780c */ /* 0x000fe40003f24270 */
[----:B------:R-:W-:Y:S01]  /*3480*/  IADD3 R11, PT, PT, R10, R11, RZ ;  /* 0x0000000b0a0b7210 */ /* 0x000fe20007ffe0ff */
[----:B------:R-:W-:Y:S01]  /*3490*/  IMAD.X R4, RZ, RZ, RZ, P0 ;  /* 0x000000ffff047224 */ /* 0x000fe200000e06ff */
[----:B0-----:R-:W-:-:S04]  /*34a0*/  LEA R2, P0, R3, UR4, 0x2 ;  /* 0x0000000403027c11 */ /* 0x001fc8000f8010ff */
[----:B------:R-:W-:Y:S02]  /*34b0*/  LEA.HI.X R3, R3, UR5, R4, 0x2, P0 ;  /* 0x0000000503037c11 */ /* 0x000fe400080f1404 */
[----:B------:R-:W-:-:S04]  /*34c0*/  IADD3 R2, P0, PT, R2, 0x800, RZ ;  /* 0x0000080002027810 */ /* 0x000fc80007f1e0ff */
[----:B------:R-:W-:Y:S02]  /*34d0*/  IADD3.X R3, PT, PT, RZ, R3, RZ, P0, !PT ;  /* 0x00000003ff037210 */ /* 0x000fe400007fe4ff */
[----:B------:R-:W-:Y:S01]  /*34e0*/  PLOP3.LUT P0, PT, PT, PT, PT, 0x80, 0x8 ;  /* 0x000000000008781c */ /* 0x000fe20003f0f070 */
[----:B------:R-:W-:-:S12]  /*34f0*/  @!P1 BRA `(.L_x_52) ;  /* 0x0000000000c09947 */ /* 0x000fd80003800000 */
[----:B------:R-:W-:Y:S02]  /*3500*/  PLOP3.LUT P0, PT, PT, PT, PT, 0x8, 0x80 ;  /* 0x000000000080781c */ /* 0x000fe40003f0e170 */
[----:B------:R-:W-:-:S11]  /*3510*/  IADD3 R13, PT, PT, R9, -0xc00, RZ ;  /* 0xfffff400090d7810 */ /* 0x000fd60007ffe0ff */
.L_x_53:
[----:B------:R-:W0:Y:S01]  /*3520*/  LDC.64 R4, c[0x0][0x380] ;  /* 0x0000e000ff047b82 */ /* 0x000e220000000a00 */
[----:B------:R-:W2:Y:S01]  /*3530*/  LDG.E.CONSTANT R12, desc[UR6][R2.64+-0x400] ;  /* 0xfffc0006020c7981 */ /* 0x000ea2000c1e9900 */
[----:B------:R-:W-:-:S03]  /*3540*/  IADD3 R25, PT, PT, R11, 0x400, RZ ;  /* 0x000004000b197810 */ /* 0x000fc60007ffe0ff */
[----:B------:R-:W3:Y:S04]  /*3550*/  LDG.E.CONSTANT R20, desc[UR6][R2.64] ;  /* 0x0000000602147981 */ /* 0x000ee8000c1e9900 */
[----:B------:R-:W4:Y:S01]  /*3560*/  LDG.E.CONSTANT R19, desc[UR6][R2.64+0x400] ;  /* 0x0004000602137981 */ /* 0x000f22000c1e9900 */
[----:B------:R-:W-:-:S03]  /*3570*/  IADD3 R7, PT, PT, R11, 0x800, RZ ;  /* 0x000008000b077810 */ /* 0x000fc60007ffe0ff */
[----:B------:R-:W5:Y:S04]  /*3580*/  LDG.E.CONSTANT R17, desc[UR6][R2.64+0xc00] ;  /* 0x000c000602117981 */ /* 0x000f68000c1e9900 */
[----:B------:R-:W5:Y:S01]  /*3590*/  LDG.E.CONSTANT R16, desc[UR6][R2.64+0x1000] ;  /* 0x0010000602107981 */ /* 0x000f62000c1e9900 */
[----:B------:R-:W-:-:S03]  /*35a0*/  IADD3 R23, PT, PT, R11, 0xc00, RZ ;  /* 0x00000c000b177810 */ /* 0x000fc60007ffe0ff */
[----:B------:R-:W5:Y:S01]  /*35b0*/  LDG.E.CONSTANT R22, desc[UR6][R2.64+0x1c00] ;  /* 0x001c000602167981 */ /* 0x000f62000c1e9900 */
[----:B0-----:R-:W-:-:S03]  /*35c0*/  IMAD.WIDE.U32 R14, R11, 0x4, R4 ;  /* 0x000000040b0e7825 */ /* 0x001fc600078e0004 */
[----:B------:R-:W5:Y:S04]  /*35d0*/  LDG.E.CONSTANT R21, desc[UR6][R2.64+0x2000] ;  /* 0x0020000602157981 */ /* 0x000f68000c1e9900 */
[----:B------:R-:W5:Y:S04]  /*35e0*/  LDG.E.CONSTANT R26, desc[UR6][R2.64+0x3000] ;  /* 0x00300006021a7981 */ /* 0x000f68000c1e9900 */
[----:B------:R-:W2:Y:S01]  /*35f0*/  LDG.E.CONSTANT R15, desc[UR6][R14.64] ;  /* 0x000000060e0f7981 */ /* 0x000ea2000c1e9900 */
[----:B------:R-:W-:-:S05]  /*3600*/  IMAD.WIDE.U32 R24, R25, 0x4, R4 ;  /* 0x0000000419187825 */ /* 0x000fca00078e0004 */
[----:B------:R-:W5:Y:S01]  /*3610*/  LDG.E.CONSTANT R18, desc[UR6][R24.64] ;  /* 0x0000000618127981 */ /* 0x000f62000c1e9900 */
[----:B------:R-:W-:-:S03]  /*3620*/  IMAD.WIDE.U32 R6, R7, 0x4, R4 ;  /* 0x0000000407067825 */ /* 0x000fc600078e0004 */
        /* <DEDUP_REMOVED lines=8> */
[----:B------:R-:W-:Y:S01]  /*36b0*/  ISETP.GE.AND P1, PT, R10, R13, PT ;  /* 0x0000000d0a00720c */ /* 0x000fe20003f26270 */
[----:B------:R-:W-:Y:S01]  /*36c0*/  VIADD R11, R11, 0x1000 ;  /* 0x000010000b0b7836 */ /* 0x000fe20000000000 */
[----:B0-----:R-:W-:-:S04]  /*36d0*/  IADD3 R2, P2, PT, R2, 0x4000, RZ ;  /* 0x0000400002027810 */ /* 0x001fc80007f5e0ff */
        /* <DEDUP_REMOVED lines=18> */
.L_x_52:
[----:B------:R-:W-:Y:S05]  /*3800*/  BSYNC.RECONVERGENT B2 ;  /* 0x0000000000027941 */ /* 0x000fea0003800200 */
.L_x_51:
[----:B------:R-:W-:Y:S01]  /*3810*/  IADD3 R4, PT, PT, R9, -R10, RZ ;  /* 0x8000000a09047210 */ /* 0x000fe20007ffe0ff */
[----:B------:R-:W-:Y:S03]  /*3820*/  BSSY.RECONVERGENT B2, `(.L_x_54) ;  /* 0x000001e000027945 */ /* 0x000fe60003800200 */
[----:B------:R-:W-:-:S13]  /*3830*/  ISETP.GT.AND P1, PT, R4, 0x400, PT ;  /* 0x000004000400780c */ /* 0x000fda0003f24270 */
[----:B------:R-:W-:Y:S05]  /*3840*/  @!P1 BRA `(.L_x_55) ;  /* 0x00000000006c9947 */ /* 0x000fea0003800000 */
[----:B------:R-:W0:Y:S01]  /*3850*/  LDC.64 R6, c[0x0][0x380] ;  /* 0x0000e000ff067b82 */ /* 0x000e220000000a00 */
[----:B------:R-:W2:Y:S01]  /*3860*/  LDG.E.CONSTANT R13, desc[UR6][R2.64+-0x400] ;  /* 0xfffc0006020d7981 */ /* 0x000ea2000c1e9900 */
[----:B------:R-:W-:-:S03]  /*3870*/  IADD3 R17, PT, PT, R11, 0x400, RZ ;  /* 0x000004000b117810 */ /* 0x000fc60007ffe0ff */
[----:B------:R-:W3:Y:S04]  /*3880*/  LDG.E.CONSTANT R15, desc[UR6][R2.64] ;  /* 0x00000006020f7981 */ /* 0x000ee8000c1e9900 */
[----:B------:R-:W4:Y:S04]  /*3890*/  LDG.E.CONSTANT R19, desc[UR6][R2.64+0xc00] ;  /* 0x000c000602137981 */ /* 0x000f28000c1e9900 */
[----:B------:R-:W5:Y:S04]  /*38a0*/  LDG.E.CONSTANT R21, desc[UR6][R2.64+0x1000] ;  /* 0x0010000602157981 */ /* 0x000f68000c1e9900 */
[----:B------:R-:W5:Y:S01]  /*38b0*/  LDG.E.CONSTANT R23, desc[UR6][R2.64+0x1400] ;  /* 0x0014000602177981 */ /* 0x000f62000c1e9900 */
[----:B0-----:R-:W-:-:S06]  /*38c0*/  IMAD.WIDE.U32 R4, R11, 0x4, R6 ;  /* 0x000000040b047825 */ /* 0x001fcc00078e0006 */
[----:B------:R0:W2:Y:S01]  /*38d0*/  LDG.E.CONSTANT R5, desc[UR6][R4.64] ;  /* 0x0000000604057981 */ /* 0x0000a2000c1e9900 */
[----:B------:R-:W-:-:S03]  /*38e0*/  IMAD.WIDE.U32 R6, R17, 0x4, R6 ;  /* 0x0000000411067825 */ /* 0x000fc600078e0006 */
[----:B------:R1:W4:Y:S04]  /*38f0*/  LDG.E.CONSTANT R17, desc[UR6][R2.64+0x400] ;  /* 0x0004000602117981 */ /* 0x000328000c1e9900 */
[----:B------:R-:W5:Y:S01]  /*3900*/  LDG.E.CONSTANT R7, desc[UR6][R6.64] ;  /* 0x0000000606077981 */ /* 0x000f62000c1e9900 */
[----:B0-----:R-:W-:Y:S02]  /*3910*/  IADD3 R4, P1, PT, R2, 0x2000, RZ ;  /* 0x0000200002047810 */ /* 0x001fe40007f3e0ff */
[----:B------:R-:W-:Y:S02]  /*3920*/  PLOP3.LUT P0, PT, PT, PT, PT, 0x8, 0x80 ;  /* 0x000000000080781c */ /* 0x000fe40003f0e170 */
[----:B------:R-:W-:Y:S02]  /*3930*/  IADD3 R10, PT, PT, R10, 0x800, RZ ;  /* 0x000008000a0a7810 */ /* 0x000fe40007ffe0ff */
[----:B------:R-:W-:-:S02]  /*3940*/  IADD3 R11, PT, PT, R11, 0x800, RZ ;  /* 0x000008000b0b7810 */ /* 0x000fc40007ffe0ff */
[----:B-1----:R-:W-:Y:S01]  /*3950*/  MOV R2, R4 ;  /* 0x0000000400027202 */ /* 0x002fe20000000f00 */
[----:B--2---:R-:W-:-:S04]  /*3960*/  FADD R0, R0, R5 ;  /* 0x0000000500007221 */ /* 0x004fc80000000000 */
[----:B------:R-:W-:-:S04]  /*3970*/  FADD R0, R0, R13 ;  /* 0x0000000d00007221 */ /* 0x000fc80000000000 */
[----:B---3--:R-:W-:-:S04]  /*3980*/  FADD R0, R0, R15 ;  /* 0x0000000f00007221 */ /* 0x008fc80000000000 */
[----:B----4-:R-:W-:-:S04]  /*3990*/  FADD R0, R0, R17 ;  /* 0x0000001100007221 */ /* 0x010fc80000000000 */
[----:B-----5:R-:W-:-:S04]  /*39a0*/  FADD R0, R0, R7 ;  /* 0x0000000700007221 */ /* 0x020fc80000000000 */
[----:B------:R-:W-:Y:S01]  /*39b0*/  FADD R0, R0, R19 ;  /* 0x0000001300007221 */ /* 0x000fe20000000000 */
[----:B------:R-:W-:-:S03]  /*39c0*/  IADD3.X R5, PT, PT, RZ, R3, RZ, P1, !PT ;  /* 0x00000003ff057210 */ /* 0x000fc60000ffe4ff */
[----:B------:R-:W-:Y:S01]  /*39d0*/  FADD R0, R0, R21 ;  /* 0x0000001500007221 */ /* 0x000fe20000000000 */
[----:B------:R-:W-:-:S03]  /*39e0*/  MOV R3, R5 ;  /* 0x0000000500037202 */ /* 0x000fc60000000f00 */
[----:B------:R-:W-:-:S07]  /*39f0*/  FADD R0, R0, R23 ;  /* 0x0000001700007221 */ /* 0x000fce0000000000 */
.L_x_55:
[----:B------:R-:W-:Y:S05]  /*3a00*/  BSYNC.RECONVERGENT B2 ;  /* 0x0000000000027941 */ /* 0x000fea0003800200 */
.L_x_54:
[----:B------:R-:W-:-:S13]  /*3a10*/  ISETP.LT.OR P0, PT, R10, R9, P0 ;  /* 0x000000090a00720c */ /* 0x000fda0000701670 */
[----:B------:R-:W-:Y:S05]  /*3a20*/  @!P0 BRA `(.L_x_47) ;  /* 0x0000000000288947 */ /* 0x000fea0003800000 */
[----:B------:R-:W0:Y:S01]  /*3a30*/  LDC.64 R4, c[0x0][0x380] ;  /* 0x0000e000ff047b82 */ /* 0x000e220000000a00 */
[----:B------:R-:W2:Y:S04]  /*3a40*/  LDG.E.CONSTANT R7, desc[UR6][R2.64+-0x400] ;  /* 0xfffc000602077981 */ /* 0x000ea8000c1e9900 */
[----:B------:R-:W3:Y:S01]  /*3a50*/  LDG.E.CONSTANT R9, desc[UR6][R2.64] ;  /* 0x0000000602097981 */ /* 0x000ee2000c1e9900 */
[----:B0-----:R-:W-:-:S03]  /*3a60*/  IMAD.WIDE.U32 R4, R11, 0x4, R4 ;  /* 0x000000040b047825 */ /* 0x001fc600078e0004 */
[----:B------:R-:W4:Y:S04]  /*3a70*/  LDG.E.CONSTANT R11, desc[UR6][R2.64+0x400] ;  /* 0x00040006020b7981 */ /* 0x000f28000c1e9900 */
[----:B------:R-:W5:Y:S02]  /*3a80*/  LDG.E.CONSTANT R5, desc[UR6][R4.64] ;  /* 0x0000000604057981 */ /* 0x000f64000c1e9900 */
[----:B-----5:R-:W-:-:S04]  /*3a90*/  FADD R0, R0, R5 ;  /* 0x0000000500007221 */ /* 0x020fc80000000000 */
[----:B--2---:R-:W-:-:S04]  /*3aa0*/  FADD R0, R0, R7 ;  /* 0x0000000700007221 */ /* 0x004fc80000000000 */
[----:B---3--:R-:W-:-:S04]  /*3ab0*/  FADD R0, R0, R9 ;  /* 0x0000000900007221 */ /* 0x008fc80000000000 */
[----:B----4-:R-:W-:-:S07]  /*3ac0*/  FADD R0, R0, R11 ;  /* 0x0000000b00007221 */ /* 0x010fce0000000000 */
.L_x_47:
[----:B------:R-:W-:Y:S05]  /*3ad0*/  BSYNC.RECONVERGENT B1 ;  /* 0x0000000000017941 */ /* 0x000fea0003800200 */
.L_x_45:
[----:B------:R-:W0:Y:S01]  /*3ae0*/  S2R R6, SR_LANEID ;  /* 0x0000000000067919 */ /* 0x000e220000000000 */
[----:B------:R-:W-:-:S05]  /*3af0*/  MOV R3, R0 ;  /* 0x0000000000037202 */ /* 0x000fca0000000f00 */
        /* <DEDUP_REMOVED lines=30> */
[----:B------:R-:W1:Y:S04]  /*3ce0*/  LDS R3, [UR4+0xc] ;  /* 0x00000c04ff037984 */ /* 0x000e680008000800 */
[----:B0-----:R-:W0:Y:S04]  /*3cf0*/  LDS.128 R4, [UR4+0x10] ;  /* 0x00001004ff047984 */ /* 0x001e280008000c00 */
[----:B------:R-:W2:Y:S01]  /*3d00*/  LDS.64 R8, [UR4+0x20] ;  /* 0x00002004ff087984 */ /* 0x000ea20008000a00 */
[----:B-1----:R-:W-:-:S04]  /*3d10*/  FADD R3, R0, R3 ;  /* 0x0000000300037221 */ /* 0x002fc80000000000 */
[----:B0-----:R-:W-:-:S04]  /*3d20*/  FADD R4, R3, R4 ;  /* 0x0000000403047221 */ /* 0x001fc80000000000 */
[----:B------:R-:W-:-:S04]  /*3d30*/  FADD R5, R4, R5 ;  /* 0x0000000504057221 */ /* 0x000fc80000000000 */
[----:B------:R-:W-:-:S04]  /*3d40*/  FADD R6, R5, R6 ;  /* 0x0000000605067221 */ /* 0x000fc80000000000 */
[----:B------:R-:W-:-:S04]  /*3d50*/  FADD R7, R6, R7 ;  /* 0x0000000706077221 */ /* 0x000fc80000000000 */
[----:B--2---:R-:W-:-:S04]  /*3d60*/  FADD R8, R7, R8 ;  /* 0x0000000807087221 */ /* 0x004fc80000000000 */
[----:B------:R-:W-:-:S07]  /*3d70*/  FADD R0, R8, R9 ;  /* 0x0000000908007221 */ /* 0x000fce0000000000 */
.L_x_17:
[----:B------:R-:W-:Y:S05]  /*3d80*/  BSYNC.RECONVERGENT B0 ;  /* 0x0000000000007941 */ /* 0x000fea0003800200 */
.L_x_1:
[----:B------:R-:W-:Y:S05]  /*3d90*/  @P0 EXIT ;  /* 0x000000000000094d */ /* 0x000fea0003800000 */
[----:B01234-:R-:W0:Y:S01]  /*3da0*/  LDC.64 R2, c[0x0][0x388] ;  /* 0x0000e200ff027b82 */ /* 0x01fe220000000a00 */
[----:B------:R-:W1:Y:S02]  /*3db0*/  LDCU UR4, c[0x0][0x398] ;  /* 0x00007300ff0477ac */ /* 0x000e640008000800 */
[----:B-1----:R-:W-:-:S05]  /*3dc0*/  FADD R5, R0, UR4 ;  /* 0x0000000400057e21 */ /* 0x002fca0008000000 */
[----:B0-----:R-:W-:Y:S01]  /*3dd0*/  STG.E desc[UR6][R2.64], R5 ;  /* 0x0000000502007986 */ /* 0x001fe2000c101906 */
[----:B------:R-:W-:Y:S05]  /*3de0*/  EXIT ;  /* 0x000000000000794d */ /* 0x000fea0003800000 */
.L_x_56:
[----:B------:R-:W-:-:S00]  /*3df0*/  BRA `(.L_x_56) ;  /* 0xfffffffc00fc7947 */ /* 0x000fc0000383ffff */
[----:B------:R-:W-:-:S00]  /*3e00*/  NOP ;  /* 0x0000000000007918 */ /* 0x000fc00000000000 */
[----:B------:R-:W-:-:S00]  /*3e10*/  NOP ;  /* 0x0000000000007918 */ /* 0x000fc00000000000 */
[----:B------:R-:W-:-:S00]  /*3e20*/  NOP ;  /* 0x0000000000007918 */ /* 0x000fc00000000000 */
[----:B------:R-:W-:-:S00]  /*3e30*/  NOP ;  /* 0x0000000000007918 */ /* 0x000fc00000000000 */
[----:B------:R-:W-:-:S00]  /*3e40*/  NOP ;  /* 0x0000000000007918 */ /* 0x000fc00000000000 */
[----:B------:R-:W-:-:S00]  /*3e50*/  NOP ;  /* 0x0000000000007918 */ /* 0x000fc00000000000 */
[----:B------:R-:W-:-:S00]  /*3e60*/  NOP ;  /* 0x0000000000007918 */ /* 0x000fc00000000000 */
[----:B------:R-:W-:-:S00]  /*3e70*/  NOP ;  /* 0x0000000000007918 */ /* 0x000fc00000000000 */
.L_x_237:


//--------------------- .text._ZN3cub18CUB_300001_SM_10006detail6reduce18DeviceReduceKernelINS2_10policy_hubIfyN4cuda3std3__44plusIfEEE10Policy1000EN6thrust24THRUST_300001_SM_1000_NS10device_ptrIfEEyS9_fNS7_10__identityEEEvT0_PT3_T1_NS0_13GridEvenShareISK_EET2_T4_ --------------------------
	.section	.text._ZN3cub18CUB_300001_SM_10006detail6reduce18DeviceReduceKernelINS2_10policy_hubIfyN4cuda3std3__44plusIfEEE10Policy1000EN6thrust24THRUST_300001_SM_1000_NS10device_ptrIfEEyS9_fNS7_10__identityEEEvT0_PT3_T1_NS0_13GridEvenShareISK_EET2_T4_,"ax",@progbits
	.align	128
        .global         _ZN3cub18CUB_300001_SM_10006detail6reduce18DeviceReduceKernelINS2_10policy_hubIfyN4cuda3std3__44plusIfEEE10Policy1000EN6thrust24THRUST_300001_SM_1000_NS10device_ptrIfEEyS9_fNS7_10__identityEEEvT0_PT3_T1_NS0_13GridEvenShareISK_EET2_T4_
        .type           _ZN3cub18CUB_300001_SM_10006detail6reduce18DeviceReduceKernelINS2_10policy_hubIfyN4cuda3std3__44plusIfEEE10Policy1000EN6thrust24THRUST_300001_SM_1000_NS10device_ptrIfEEyS9_fNS7_10__identityEEEvT0_PT3_T1_NS0_13GridEvenShareISK_EET2_T4_,@function
        .size           _ZN3cub18CUB_300001_SM_10006detail6reduce18DeviceReduceKernelINS2_10policy_hubIfyN4cuda3std3__44plusIfEEE10Policy1000EN6thrust24THRUST_300001_SM_1000_NS10device_ptrIfEEyS9_fNS7_10__identityEEEvT0_PT3_T1_NS0_13GridEvenShareISK_EET2_T4_,(.L_x_238 - _ZN3cub18CUB_300001_SM_10006detail6reduce18DeviceReduceKernelINS2_10policy_hubIfyN4cuda3std3__44plusIfEEE10Policy1000EN6thrust24THRUST_300001_SM_1000_NS10device_ptrIfEEyS9_fNS7_10__identityEEEvT0_PT3_T1_NS0_13GridEvenShareISK_EET2_T4_)
        .other          _ZN3cub18CUB_300001_SM_10006detail6reduce18DeviceReduceKernelINS2_10policy_hubIfyN4cuda3std3__44plusIfEEE10Policy1000EN6thrust24THRUST_300001_SM_1000_NS10device_ptrIfEEyS9_fNS7_10__identityEEEvT0_PT3_T1_NS0_13GridEvenShareISK_EET2_T4_,@"STO_CUDA_ENTRY STV_DEFAULT"
_ZN3cub18CUB_300001_SM_10006detail6reduce18DeviceReduceKernelINS2_10policy_hubIfyN4cuda3std3__44plusIfEEE10Policy1000EN6thrust24THRUST_300001_SM_1000_NS10device_ptrIfEEyS9_fNS7_10__identityEEEvT0_PT3_T1_NS0_13GridEvenShareISK_EET2_T4_:
.text._ZN3cub18CUB_300001_SM_10006detail6reduce18DeviceReduceKernelINS2_10policy_hubIfyN4cuda3std3__44plusIfEEE10Policy1000EN6thrust24THRUST_300001_SM_1000_NS10device_ptrIfEEyS9_fNS7_10__identityEEEvT0_PT3_T1_NS0_13GridEvenShareISK_EET2_T4_:
[----:B------:R-:W-:Y:S08]  /*0000*/  LDC R1, c[0x0][0x37c] ;  /* 0x0000df00ff017b82 */ /* 0x000ff00000000800 */
[----:B------:R-:W0:Y:S01]  /*0010*/  S2UR UR16, SR_CTAID.X ;  /* 0x00000000001079c3 */ /* 0x000e220000002500 */
[----:B------:R-:W1:Y:S01]  /*0020*/  LDCU.64 UR8, c[0x0][0x3b8] ;  /* 0x00007700ff0877ac */ /* 0x000e620008000a00 */
[----:B------:R-:W-:Y:S01]  /*0030*/  BSSY.RECONVERGENT B0, `(.L_x_57) ;  /* 0x0000229000007945 */ /* 0x000fe20003800200 */
[----:B------:R-:W2:Y:S01]  /*0040*/  LDCU UR5, c[0x0][0x3c0] ;  /* 0x00007800ff0577ac */ /* 0x000ea20008000800 */
[----:B------:R-:W3:Y:S01]  /*0050*/  LDCU.64 UR14, c[0x0][0x358] ;  /* 0x00006b00ff0e77ac */ /* 0x000ee20008000a00 */
[----:B-1----:R-:W-:-:S02]  /*0060*/  IMAD.U32 R2, RZ, RZ, UR8 ;  /* 0x00000008ff027e24 */ /* 0x002fc4000f8e00ff */
[----:B------:R-:W-:Y:S01]  /*0070*/  IMAD.U32 R3, RZ, RZ, UR9 ;  /* 0x00000009ff037e24 */ /* 0x000fe2000f8e00ff */
[----:B--2---:R-:W-:Y:S02]  /*0080*/  USHF.L.U32 UR5, UR5, 0xc, URZ ;  /* 0x0000000c05057899 */ /* 0x004fe400080006ff */
[----:B0-----:R-:W-:Y:S02]  /*0090*/  USHF.L.U32 UR7, UR16, 0xc, URZ ;  /* 0x0000000c10077899 */ /* 0x001fe400080006ff */
[----:B------:R-:W-:-:S04]  /*00a0*/  USHF.R.S32.HI UR4, URZ, 0x1f, UR5 ;  /* 0x0000001fff047899 */ /* 0x000fc80008011405 */
[----:B------:R-:W-:-:S04]  /*00b0*/  IADD3 R23, P1, PT, R2, -UR7, RZ ;  /* 0x8000000702177c10 */ /* 0x000fc8000ff3e0ff */
[----:B------:R-:W-:Y:S02]  /*00c0*/  ISETP.GT.U32.AND P0, PT, R23, 0xfff, PT ;  /* 0x00000fff1700780c */ /* 0x000fe40003f04070 */
[----:B------:R-:W-:-:S04]  /*00d0*/  IADD3.X R22, PT, PT, R3, -0x1, RZ, P1, !PT ;  /* 0xffffffff03167810 */ /* 0x000fc80000ffe4ff */
[----:B------:R-:W-:-:S13]  /*00e0*/  ISETP.GT.U32.AND.EX P0, PT, R22, RZ, PT, P0 ;  /* 0x000000ff1600720c */ /* 0x000fda0003f04100 */
[----:B---3--:R-:W-:Y:S05]  /*00f0*/  @P0 BRA `(.L_x_58) ;  /* 0x0000000c00c40947 */ /* 0x008fea0003800000 */
[----:B------:R-:W0:Y:S01]  /*0100*/  S2R R0, SR_TID.X ;  /* 0x0000000000007919 */ /* 0x000e220000002100 */
[----:B------:R-:W-:Y:S01]  /*0110*/  IADD3 R5, PT, PT, R2, -UR7, RZ ;  /* 0x8000000702057c10 */ /* 0x000fe2000fffe0ff */
[----:B------:R-:W-:Y:S01]  /*0120*/  BSSY.RECONVERGENT B1, `(.L_x_59) ;  /* 0x000000a000017945 */ /* 0x000fe20003800200 */
[----:B------:R-:W-:Y:S02]  /*0130*/  IMAD.MOV.U32 R4, RZ, RZ, RZ ;  /* 0x000000ffff047224 */ /* 0x000fe400078e00ff */
[----:B0-----:R-:W-:Y:S02]  /*0140*/  ISETP.GE.AND P0, PT, R0, R5, PT ;  /* 0x000000050000720c */ /* 0x001fe40003f06270 */
[----:B------:R-:W-:-:S11]  /*0150*/  MOV R6, R0 ;  /* 0x0000000000067202 */ /* 0x000fd60000000f00 */
[----:B------:R-:W-:Y:S05]  /*0160*/  @P0 BRA `(.L_x_60) ;  /* 0x0000000000140947 */ /* 0x000fea0003800000 */
[----:B------:R-:W0:Y:S01]  /*0170*/  LDC.64 R8, c[0x0][0x380] ;  /* 0x0000e000ff087b82 */ /* 0x000e220000000a00 */
[----:B------:R-:W-:-:S04]  /*0180*/  VIADD R3, R0, UR7 ;  /* 0x0000000700037c36 */ /* 0x000fc80008000000 */
[----:B0-----:R-:W-:-:S05]  /*0190*/  IMAD.WIDE.U32 R8, R3, 0x4, R8 ;  /* 0x0000000403087825 */ /* 0x001fca00078e0008 */
[----:B------:R0:W5:Y:S01]  /*01a0*/  LDG.E R4, desc[UR14][R8.64] ;  /* 0x0000000e08047981 */ /* 0x000162000c1e1900 */
[----:B------:R-:W-:-:S07]  /*01b0*/  IADD3 R6, PT, PT, R0, 0x100, RZ ;  /* 0x0000010000067810 */ /* 0x000fce0007ffe0ff */
.L_x_60:
[----:B------:R-:W-:Y:S05]  /*01c0*/  BSYNC.RECONVERGENT B1 ;  /* 0x0000000000017941 */ /* 0x000fea0003800200 */
.L_x_59:
[----:B------:R-:W-:Y:S01]  /*01d0*/  ISETP.GE.AND P0, PT, R6, R5, PT ;  /* 0x000000050600720c */ /* 0x000fe20003f06270 */
[----:B------:R-:W-:-:S12]  /*01e0*/  BSSY.RECONVERGENT B1, `(.L_x_61) ;  /* 0x0000079000017945 */ /* 0x000fd80003800200 */
[----:B------:R-:W-:Y:S05]  /*01f0*/  @P0 BRA `(.L_x_62) ;  /* 0x0000000400dc0947 */ /* 0x000fea0003800000 */
[----:B------:R-:W-:Y:S01]  /*0200*/  LOP3.LUT R3, RZ, R6, RZ, 0x33, !PT ;  /* 0x00000006ff037212 */ /* 0x000fe200078e33ff */
[----:B------:R-:W-:Y:S03]  /*0210*/  BSSY.RECONVERGENT B2, `(.L_x_63) ;  /* 0x0000037000027945 */ /* 0x000fe60003800200 */
[----:B------:R-:W-:-:S04]  /*0220*/  IADD3 R3, PT, PT, R2, -UR7, R3 ;  /* 0x8000000702037c10 */ /* 0x000fc8000fffe003 */
[C---:B------:R-:W-:Y:S02]  /*0230*/  ISETP.GE.U32.AND P1, PT, R3.reuse, 0xf00, PT ;  /* 0x00000f000300780c */ /* 0x040fe40003f26070 */
[----:B------:R-:W-:-:S04]  /*0240*/  LEA.HI R7, R3, 0x1, RZ, 0x18 ;  /* 0x0000000103077811 */ /* 0x000fc800078fc0ff */
[----:B------:R-:W-:-:S04]  /*0250*/  LOP3.LUT R22, R7, 0xf, RZ, 0xc0, !PT ;  /* 0x0000000f07167812 */ /* 0x000fc800078ec0ff */
[----:B------:R-:W-:-:S03]  /*0260*/  ISETP.NE.AND P0, PT, R22, RZ, PT ;  /* 0x000000ff1600720c */ /* 0x000fc60003f05270 */
[----:B------:R-:W-:Y:S10]  /*0270*/  @!P1 BRA `(.L_x_64) ;  /* 0x0000000000c09947 */ /* 0x000ff40003800000 */
[----:B------:R-:W1:Y:S01]  /*0280*/  LDCU.64 UR8, c[0x0][0x380] ;  /* 0x00007000ff0877ac */ /* 0x000e620008000a00 */
[----:B------:R-:W-:Y:S01]  /*0290*/  IMAD.WIDE.U32 R2, R6, 0x4, RZ ;  /* 0x0000000406027825 */ /* 0x000fe200078e00ff */
[----:B------:R-:W-:Y:S01]  /*02a0*/  LOP3.LUT R11, R7, 0x1fffff0, RZ, 0xc0, !PT ;  /* 0x01fffff0070b7812 */ /* 0x000fe200078ec0ff */
[----:B------:R-:W-:-:S04]  /*02b0*/  UIMAD.WIDE.U32 UR4, UR16, 0x4000, URZ ;  /* 0x00004000100478a5 */ /* 0x000fc8000f8e00ff */
[----:B------:R-:W-:Y:S02]  /*02c0*/  IMAD.MOV R11, RZ, RZ, -R11 ;  /* 0x000000ffff0b7224 */ /* 0x000fe400078e0a0b */
[----:B------:R-:W-:Y:S02]  /*02d0*/  LOP3.LUT R2, R2, UR4, RZ, 0xfc, !PT ;  /* 0x0000000402027c12 */ /* 0x000fe4000f8efcff */
[----:B------:R-:W-:Y:S02]  /*02e0*/  LOP3.LUT R3, R3, UR5, RZ, 0xfc, !PT ;  /* 0x0000000503037c12 */ /* 0x000fe4000f8efcff */
[----:B-1----:R-:W-:-:S04]  /*02f0*/  IADD3 R2, P1, PT, R2, UR8, RZ ;  /* 0x0000000802027c10 */ /* 0x002fc8000ff3e0ff */
[----:B------:R-:W-:-:S04]  /*0300*/  IADD3 R2, P2, PT, R2, 0x2000, RZ ;  /* 0x0000200002027810 */ /* 0x000fc80007f5e0ff */
[----:B------:R-:W-:-:S09]  /*0310*/  IADD3.X R3, PT, PT, RZ, UR9, R3, P2, P1 ;  /* 0x00000009ff037c10 */ /* 0x000fd200097e2403 */
.L_x_65:
[----:B------:R-:W2:Y:S04]  /*0320*/  LDG.E R21, desc[UR14][R2.64+-0x2000] ;  /* 0xffe0000e02157981 */ /* 0x000ea8000c1e1900 */
[----:B------:R-:W3:Y:S04]  /*0330*/  LDG.E R20, desc[UR14][R2.64+-0x1c00] ;  /* 0xffe4000e02147981 */ /* 0x000ee8000c1e1900 */
[----:B------:R-:W4:Y:S04]  /*0340*/  LDG.E R23, desc[UR14][R2.64+-0x1800] ;  /* 0xffe8000e02177981 */ /* 0x000f28000c1e1900 */
        /* <DEDUP_REMOVED lines=11> */
[----:B0-----:R-:W4:Y:S04]  /*0400*/  LDG.E R9, desc[UR14][R2.64+0x1800] ;  /* 0x0018000e02097981 */ /* 0x001f28000c1e1900 */
[----:B------:R0:W4:Y:S01]  /*0410*/  LDG.E R8, desc[UR14][R2.64+0x1c00] ;  /* 0x001c000e02087981 */ /* 0x000122000c1e1900 */
[----:B------:R-:W-:-:S02]  /*0420*/  IADD3 R11, PT, PT, R11, 0x10, RZ ;  /* 0x000000100b0b7810 */ /* 0x000fc40007ffe0ff */
[----:B------:R-:W-:Y:S02]  /*0430*/  IADD3 R6, PT, PT, R6, 0x1000, RZ ;  /* 0x0000100006067810 */ /* 0x000fe40007ffe0ff */
[----:B------:R-:W-:Y:S02]  /*0440*/  ISETP.NE.AND P1, PT, R11, RZ, PT ;  /* 0x000000ff0b00720c */ /* 0x000fe40003f25270 */
[----:B0-----:R-:W-:-:S05]  /*0450*/  IADD3 R2, P2, PT, R2, 0x4000, RZ ;  /* 0x0000400002027810 */ /* 0x001fca0007f5e0ff */
[----:B------:R-:W-:Y:S02]  /*0460*/  IMAD.X R3, RZ, RZ, R3, P2 ;  /* 0x000000ffff037224 */ /* 0x000fe400010e0603 */
        /* <DEDUP_REMOVED lines=16> */
[----:B------:R-:W-:Y:S06]  /*0570*/  @P1 BRA `(.L_x_65) ;  /* 0xfffffffc00681947 */ /* 0x000fec000383ffff */
.L_x_64:
[----:B------:R-:W-:Y:S05]  /*0580*/  BSYNC.RECONVERGENT B2 ;  /* 0x0000000000027941 */ /* 0x000fea0003800200 */
.L_x_63:
[----:B------:R-:W-:Y:S05]  /*0590*/  @!P0 BRA `(.L_x_62) ;  /* 0x0000000000f48947 */ /* 0x000fea0003800000 */
[----:B------:R-:W-:Y:S01]  /*05a0*/  ISETP.GE.U32.AND P0, PT, R22, 0x8, PT ;  /* 0x000000081600780c */ /* 0x000fe20003f06070 */
[----:B------:R-:W-:Y:S01]  /*05b0*/  BSSY.RECONVERGENT B2, `(.L_x_66) ;  /* 0x000001a000027945 */ /* 0x000fe20003800200 */
[----:B------:R-:W-:-:S04]  /*05c0*/  LOP3.LUT R10, R7, 0x7, RZ, 0xc0, !PT ;  /* 0x00000007070a7812 */ /* 0x000fc800078ec0ff */
[----:B------:R-:W-:-:S07]  /*05d0*/  ISETP.NE.AND P1, PT, R10, RZ, PT ;  /* 0x000000ff0a00720c */ /* 0x000fce0003f25270 */
[----:B------:R-:W-:Y:S06]  /*05e0*/  @!P0 BRA `(.L_x_67) ;  /* 0x0000000000588947 */ /* 0x000fec0003800000 */
[----:B------:R-:W1:Y:S01]  /*05f0*/  LDCU.64 UR4, c[0x0][0x380] ;  /* 0x00007000ff0477ac */ /* 0x000e620008000a00 */
[----:B------:R-:W-:-:S04]  /*0600*/  IADD3 R3, P0, PT, R6, UR7, RZ ;  /* 0x0000000706037c10 */ /* 0x000fc8000ff1e0ff */
[----:B0-----:R-:W-:Y:S02]  /*0610*/  LEA.HI.X.SX32 R8, R6, RZ, 0x1, P0 ;  /* 0x000000ff06087211 */ /* 0x001fe400000f0eff */
[----:B-1----:R-:W-:-:S04]  /*0620*/  LEA R2, P0, R3, UR4, 0x2 ;  /* 0x0000000403027c11 */ /* 0x002fc8000f8010ff */
[----:B------:R-:W-:-:S05]  /*0630*/  LEA.HI.X R3, R3, UR5, R8, 0x2, P0 ;  /* 0x0000000503037c11 */ /* 0x000fca00080f1408 */
[----:B------:R-:W2:Y:S04]  /*0640*/  LDG.E R9, desc[UR14][R2.64] ;  /* 0x0000000e02097981 */ /* 0x000ea8000c1e1900 */
[----:B------:R-:W3:Y:S04]  /*0650*/  LDG.E R8, desc[UR14][R2.64+0x400] ;  /* 0x0004000e02087981 */ /* 0x000ee8000c1e1900 */
[----:B------:R-:W4:Y:S04]  /*0660*/  LDG.E R11, desc[UR14][R2.64+0x800] ;  /* 0x0008000e020b7981 */ /* 0x000f28000c1e1900 */
[----:B------:R-:W4:Y:S04]  /*0670*/  LDG.E R13, desc[UR14][R2.64+0xc00] ;  /* 0x000c000e020d7981 */ /* 0x000f28000c1e1900 */
[----:B------:R-:W4:Y:S04]  /*0680*/  LDG.E R15, desc[UR14][R2.64+0x1000] ;  /* 0x0010000e020f7981 */ /* 0x000f28000c1e1900 */
[----:B------:R-:W4:Y:S04]  /*0690*/  LDG.E R17, desc[UR14][R2.64+0x1400] ;  /* 0x0014000e02117981 */ /* 0x000f28000c1e1900 */
[----:B------:R-:W4:Y:S04]  /*06a0*/  LDG.E R19, desc[UR14][R2.64+0x1800] ;  /* 0x0018000e02137981 */ /* 0x000f28000c1e1900 */
[----:B------:R-:W4:Y:S01]  /*06b0*/  LDG.E R21, desc[UR14][R2.64+0x1c00] ;  /* 0x001c000e02157981 */ /* 0x000f22000c1e1900 */
[----:B------:R-:W-:-:S02]  /*06c0*/  VIADD R6, R6, 0x800 ;  /* 0x0000080006067836 */ /* 0x000fc40000000000 */
        /* <DEDUP_REMOVED lines=8> */
.L_x_67:
[----:B------:R-:W-:Y:S05]  /*0750*/  BSYNC.RECONVERGENT B2 ;  /* 0x0000000000027941 */ /* 0x000fea0003800200 */
.L_x_66:
        /* <DEDUP_REMOVED lines=14> */
[----:B------:R-:W4:Y:S01]  /*0840*/  LDG.E R13, desc[UR14][R2.64+0xc00] ;  /* 0x000c000e020d7981 */ /* 0x000f22000c1e1900 */
[----:B------:R-:W-:Y:S01]  /*0850*/  IADD3 R6, PT, PT, R6, 0x400, RZ ;  /* 0x0000040006067810 */ /* 0x000fe20007ffe0ff */
[----:B--2--5:R-:W-:-:S04]  /*0860*/  FADD R9, R4, R9 ;  /* 0x0000000904097221 */ /* 0x024fc80000000000 */
[----:B---3--:R-:W-:-:S04]  /*0870*/  FADD R8, R9, R8 ;  /* 0x0000000809087221 */ /* 0x008fc80000000000 */
[----:B----4-:R-:W-:-:S04]  /*0880*/  FADD R8, R8, R11 ;  /* 0x0000000b08087221 */ /* 0x010fc80000000000 */
[----:B------:R-:W-:-:S07]  /*0890*/  FADD R4, R8, R13 ;  /* 0x0000000d08047221 */ /* 0x000fce0000000000 */
.L_x_69:
[----:B------:R-:W-:Y:S05]  /*08a0*/  BSYNC.RECONVERGENT B2 ;  /* 0x0000000000027941 */ /* 0x000fea0003800200 */
.L_x_68:
[----:B------:R-:W-:Y:S05]  /*08b0*/  @!P1 BRA `(.L_x_62) ;  /* 0x00000000002c9947 */ /* 0x000fea0003800000 */
[----:B------:R-:W1:Y:S01]  /*08c0*/  LDC.64 R2, c[0x0][0x380] ;  /* 0x0000e000ff027b82 */ /* 0x000e620000000a00 */
[----:B0-----:R-:W-:Y:S01]  /*08d0*/  IMAD.U32 R9, RZ, RZ, UR16 ;  /* 0x00000010ff097e24 */ /* 0x001fe2000f8e00ff */
[----:B------:R-:W-:-:S03]  /*08e0*/  IADD3 R7, PT, PT, -R7, RZ, RZ ;  /* 0x000000ff07077210 */ /* 0x000fc60007ffe1ff */
[----:B-1----:R-:W-:-:S07]  /*08f0*/  IMAD.WIDE.U32 R2, R9, 0x4000, R2 ;  /* 0x0000400009027825 */ /* 0x002fce00078e0002 */
.L_x_70:
[----:B------:R-:W-:-:S06]  /*0900*/  IMAD.WIDE R8, R6, 0x4, R2 ;  /* 0x0000000406087825 */ /* 0x000fcc00078e0202 */
[----:B------:R-:W2:Y:S01]  /*0910*/  LDG.E R9, desc[UR14][R8.64] ;  /* 0x0000000e08097981 */ /* 0x000ea2000c1e1900 */
[----:B------:R-:W-:Y:S01]  /*0920*/  VIADD R7, R7, 0x1 ;  /* 0x0000000107077836 */ /* 0x000fe20000000000 */
[----:B------:R-:W-:-:S04]  /*0930*/  IADD3 R6, PT, PT, R6, 0x100, RZ ;  /* 0x0000010006067810 */ /* 0x000fc80007ffe0ff */
[----:B------:R-:W-:Y:S01]  /*0940*/  ISETP.NE.AND P0, PT, R7, RZ, PT ;  /* 0x000000ff0700720c */ /* 0x000fe20003f05270 */
[----:B--2--5:R-:W-:-:S12]  /*0950*/  FADD R4, R9, R4 ;  /* 0x0000000409047221 */ /* 0x024fd80000000000 */
[----:B------:R-:W-:Y:S05]  /*0960*/  @P0 BRA `(.L_x_70) ;  /* 0xfffffffc00e40947 */ /* 0x000fea000383ffff */
.L_x_62:
[----:B------:R-:W-:Y:S05]  /*0970*/  BSYNC.RECONVERGENT B1 ;  /* 0x0000000000017941 */ /* 0x000fea0003800200 */
.L_x_61:
[----:B------:R-:W-:Y:S01]  /*0980*/  ISETP.GE.AND P0, PT, R5, 0x100, PT ;  /* 0x000001000500780c */ /* 0x000fe20003f06270 */
[----:B-----5:R-:W-:-:S12]  /*0990*/  IMAD.MOV.U32 R11, RZ, RZ, R4 ;  /* 0x000000ffff0b7224 */ /* 0x020fd800078e0004 */
[----:B------:R-:W-:Y:S05]  /*09a0*/  @!P0 BRA `(.L_x_71) ;  /* 0x0000000000ac8947 */ /* 0x000fea0003800000 */
[----:B------:R-:W1:Y:S01]  /*09b0*/  S2R R7, SR_LANEID ;  /* 0x0000000000077919 */ /* 0x000e620000000000 */
[----:B------:R-:W2:Y:S02]  /*09c0*/  SHFL.DOWN PT, R2, R11, 0x1, 0x1f ;  /* 0x08201f000b027f89 */ /* 0x000ea400000e0000 */
[----:B--2---:R-:W-:Y:S01]  /*09d0*/  FADD R2, R2, R11 ;  /* 0x0000000b02027221 */ /* 0x004fe20000000000 */
[C---:B-1----:R-:W-:Y:S02]  /*09e0*/  ISETP.GT.AND P0, PT, R7.reuse, 0x1e, PT ;  /* 0x0000001e0700780c */ /* 0x042fe40003f04270 */
[----:B------:R-:W-:Y:S02]  /*09f0*/  ISETP.NE.AND P1, PT, R7, RZ, PT ;  /* 0x000000ff0700720c */ /* 0x000fe40003f25270 */
[----:B------:R-:W-:Y:S02]  /*0a00*/  FSEL R2, R11, R2, P0 ;  /* 0x000000020b027208 */ /* 0x000fe40000000000 */
[----:B------:R-:W-:-:S03]  /*0a10*/  ISETP.GT.AND P0, PT, R7, 0x1d, PT ;  /* 0x0000001d0700780c */ /* 0x000fc60003f04270 */
[----:B------:R-:W1:Y:S06]  /*0a20*/  SHFL.DOWN PT, R3, R2, 0x2, 0x1f ;  /* 0x08401f0002037f89 */ /* 0x000e6c00000e0000 */
[----:B------:R-:W2:Y:S01]  /*0a30*/  @!P1 S2R R6, SR_CgaCtaId ;  /* 0x0000000000069919 */ /* 0x000ea20000008800 */
[----:B------:R-:W-:Y:S02]  /*0a40*/  @!P1 MOV R5, 0x400 ;  /* 0x0000040000059802 */ /* 0x000fe40000000f00 */
[----:B------:R-:W-:-:S04]  /*0a50*/  @!P1 SHF.R.U32.HI R4, RZ, 0x3, R0 ;  /* 0x00000003ff049819 */ /* 0x000fc80000011600 */
[----:B------:R-:W-:Y:S01]  /*0a60*/  @!P1 LOP3.LUT R4, R4, 0x7c, RZ, 0xc0, !PT ;  /* 0x0000007c04049812 */ /* 0x000fe200078ec0ff */
[----:B-1----:R-:W-:Y:S01]  /*0a70*/  @!P0 FADD R2, R2, R3 ;  /* 0x0000000302028221 */ /* 0x002fe20000000000 */
[----:B------:R-:W-:-:S04]  /*0a80*/  ISETP.GT.AND P0, PT, R7, 0x1b, PT ;  /* 0x0000001b0700780c */ /* 0x000fc80003f04270 */
[----:B------:R-:W1:Y:S01]  /*0a90*/  SHFL.DOWN PT, R3, R2, 0x4, 0x1f ;  /* 0x08801f0002037f89 */ /* 0x000e6200000e0000 */
[----:B--2---:R-:W-:-:S04]  /*0aa0*/  @!P1 LEA R5, R6, R5, 0x18 ;  /* 0x0000000506059211 */ /* 0x004fc800078ec0ff */
[----:B------:R-:W-:-:S04]  /*0ab0*/  @!P1 IADD3 R4, PT, PT, R4, R5, RZ ;  /* 0x0000000504049210 */ /* 0x000fc80007ffe0ff */
[----:B-1----:R-:W-:Y:S01]  /*0ac0*/  @!P0 FADD R2, R2, R3 ;  /* 0x0000000302028221 */ /* 0x002fe20000000000 */
[----:B------:R-:W-:-:S04]  /*0ad0*/  ISETP.GT.AND P0, PT, R7, 0x17, PT ;  /* 0x000000170700780c */ /* 0x000fc80003f04270 */
[----:B------:R-:W1:Y:S09]  /*0ae0*/  SHFL.DOWN PT, R3, R2, 0x8, 0x1f ;  /* 0x09001f0002037f89 */ /* 0x000e7200000e0000 */
[----:B-1----:R-:W-:Y:S01]  /*0af0*/  @!P0 FADD R2, R2, R3 ;  /* 0x0000000302028221 */ /* 0x002fe20000000000 */
[----:B------:R-:W-:-:S04]  /*0b00*/  ISETP.NE.AND P0, PT, R0, RZ, PT ;  /* 0x000000ff0000720c */ /* 0x000fc80003f05270 */
[----:B------:R-:W1:Y:S02]  /*0b10*/  SHFL.DOWN PT, R3, R2, 0x10, 0x1f ;  /* 0x0a001f0002037f89 */ /* 0x000e6400000e0000 */
[----:B-1----:R-:W-:-:S05]  /*0b20*/  FADD R3, R2, R3 ;  /* 0x0000000302037221 */ /* 0x002fca0000000000 */
[----:B------:R2:W-:Y:S01]  /*0b30*/  @!P1 STS [R4+0x8], R3 ;  /* 0x0000080304009388 */ /* 0x0005e20000000800 */
[----:B------:R-:W-:Y:S01]  /*0b40*/  BAR.SYNC.DEFER_BLOCKING 0x0 ;  /* 0x0000000000007b1d */ /* 0x000fe20000010000 */
[----:B------:R-:W-:-:S04]  /*0b50*/  ISETP.GT.AND P1, PT, R7, 0xf, PT ;  /* 0x0000000f0700780c */ /* 0x000fc80003f24270 */
[----:B0-----:R-:W-:Y:S01]  /*0b60*/  FSEL R9, R2, R3, P1 ;  /* 0x0000000302097208 */ /* 0x001fe20000800000 */
[----:B------:R-:W-:Y:S08]  /*0b70*/  @P0 BRA `(.L_x_72) ;  /* 0x0000001400d00947 */ /* 0x000ff00003800000 */
[----:B------:R-:W0:Y:S01]  /*0b80*/  S2UR UR5, SR_CgaCtaId ;  /* 0x00000000000579c3 */ /* 0x000e220000008800 */
[----:B------:R-:W-:Y:S02]  /*0b90*/  UMOV UR4, 0x400 ;  /* 0x0000040000047882 */ /* 0x000fe40000000000 */
[----:B0-----:R-:W-:-:S09]  /*0ba0*/  ULEA UR4, UR5, UR4, 0x18 ;  /* 0x0000000405047291 */ /* 0x001fd2000f8ec0ff */
[----:B------:R-:W0:Y:S04]  /*0bb0*/  LDS R0, [UR4+0xc] ;  /* 0x00000c04ff007984 */ /* 0x000e280008000800 */
[----:B--2---:R-:W1:Y:S04]  /*0bc0*/  LDS.128 R4, [UR4+0x10] ;  /* 0x00001004ff047984 */ /* 0x004e680008000c00 */
        /* <DEDUP_REMOVED lines=9> */
.L_x_71:
[----:B0-----:R-:W0:Y:S01]  /*0c60*/  S2R R9, SR_LANEID ;  /* 0x0000000000097919 */ /* 0x001e220000000000 */
[----:B------:R-:W-:-:S05]  /*0c70*/  LOP3.LUT R2, R0, 0x3e0, RZ, 0xc0, !PT ;  /* 0x000003e000027812 */ /* 0x000fca00078ec0ff */
[----:B------:R-:W-:Y:S01]  /*0c80*/  VIADD R4, R2, 0x20 ;  /* 0x0000002002047836 */ /* 0x000fe20000000000 */
[----:B------:R-:W-:-:S04]  /*0c90*/  LOP3.LUT R2, RZ, R2, RZ, 0x33, !PT ;  /* 0x00000002ff027212 */ /* 0x000fc800078e33ff */
[----:B------:R-:W-:Y:S02]  /*0ca0*/  ISETP.GT.AND P0, PT, R4, R5, PT ;  /* 0x000000050400720c */ /* 0x000fe40003f04270 */
[----:B------:R-:W-:-:S04]  /*0cb0*/  IADD3 R2, PT, PT, R5, R2, RZ ;  /* 0x0000000205027210 */ /* 0x000fc80007ffe0ff */
[----:B------:R-:W-:-:S05]  /*0cc0*/  SEL R2, R2, 0x1f, P0 ;  /* 0x0000001f02027807 */ /* 0x000fca0000000000 */
[----:B------:R-:W1:Y:S01]  /*0cd0*/  SHFL.DOWN PT, R3, R11, 0x1, R2 ;  /* 0x082000000b037989 */ /* 0x000e6200000e0002 */
[C---:B0-----:R-:W-:Y:S01]  /*0ce0*/  ISETP.GE.AND P0, PT, R9.reuse, R2, PT ;  /* 0x000000020900720c */ /* 0x041fe20003f06270 */
[C---:B------:R-:W-:Y:S01]  /*0cf0*/  VIADD R7, R9.reuse, 0x2 ;  /* 0x0000000209077836 */ /* 0x040fe20000000000 */
[----:B------:R-:W-:-:S11]  /*0d00*/  ISETP.NE.AND P1, PT, R9, RZ, PT ;  /* 0x000000ff0900720c */ /* 0x000fd60003f25270 */
[----:B-1----:R-:W-:Y:S01]  /*0d10*/  @!P0 FADD R11, R3, R11 ;  /* 0x0000000b030b8221 */ /* 0x002fe20000000000 */
[----:B------:R-:W-:Y:S01]  /*0d20*/  ISETP.GT.AND P0, PT, R7, R2, PT ;  /* 0x000000020700720c */ /* 0x000fe20003f04270 */
[----:B------:R-:W0:Y:S01]  /*0d30*/  @!P1 S2R R13, SR_CgaCtaId ;  /* 0x00000000000d9919 */ /* 0x000e220000008800 */
[----:B------:R-:W-:Y:S02]  /*0d40*/  IADD3 R7, PT, PT, R9, 0x4, RZ ;  /* 0x0000000409077810 */ /* 0x000fe40007ffe0ff */
[----:B------:R-:W-:Y:S01]  /*0d50*/  @!P1 MOV R6, 0x400 ;  /* 0x0000040000069802 */ /* 0x000fe20000000f00 */
[----:B------:R-:W1:Y:S01]  /*0d60*/  SHFL.DOWN PT, R3, R11, 0x2, R2 ;  /* 0x084000000b037989 */ /* 0x000e6200000e0002 */
[----:B------:R-:W-:-:S04]  /*0d70*/  @!P1 SHF.R.U32.HI R4, RZ, 0x3, R0 ;  /* 0x00000003ff049819 */ /* 0x000fc80000011600 */
[----:B------:R-:W-:-:S03]  /*0d80*/  @!P1 LOP3.LUT R4, R4, 0x7c, RZ, 0xc0, !PT ;  /* 0x0000007c04049812 */ /* 0x000fc600078ec0ff */
[----:B-1----:R-:W-:Y:S01]  /*0d90*/  @!P0 FADD R11, R11, R3 ;  /* 0x000000030b0b8221 */ /* 0x002fe20000000000 */
[----:B------:R-:W-:Y:S01]  /*0da0*/  ISETP.GT.AND P0, PT, R7, R2, PT ;  /* 0x000000020700720c */ /* 0x000fe20003f04270 */
[----:B------:R-:W-:Y:S01]  /*0db0*/  VIADD R7, R9, 0x8 ;  /* 0x0000000809077836 */ /* 0x000fe20000000000 */
[----:B0-----:R-:W-:Y:S02]  /*0dc0*/  @!P1 LEA R13, R13, R6, 0x18 ;  /* 0x000000060d0d9211 */ /* 0x001fe400078ec0ff */
[----:B------:R-:W0:Y:S03]  /*0dd0*/  SHFL.DOWN PT, R3, R11, 0x4, R2 ;  /* 0x088000000b037989 */ /* 0x000e2600000e0002 */
[----:B------:R-:W-:-:S06]  /*0de0*/  @!P1 IMAD.IADD R4, R4, 0x1, R13 ;  /* 0x0000000104049824 */ /* 0x000fcc00078e020d */
[----:B0-----:R-:W-:Y:S01]  /*0df0*/  @!P0 FADD R11, R11, R3 ;  /* 0x000000030b0b8221 */ /* 0x001fe20000000000 */
[-C--:B------:R-:W-:Y:S02]  /*0e00*/  ISETP.GT.AND P0, PT, R7, R2.reuse, PT ;  /* 0x000000020700720c */ /* 0x080fe40003f04270 */
[----:B------:R-:W-:Y:S02]  /*0e10*/  IADD3 R7, PT, PT, R9, 0x10, RZ ;  /* 0x0000001009077810 */ /* 0x000fe40007ffe0ff */
[----:B------:R-:W0:Y:S09]  /*0e20*/  SHFL.DOWN PT, R3, R11, 0x8, R2 ;  /* 0x090000000b037989 */ /* 0x000e3200000e0002 */
[----:B0-----:R-:W-:Y:S01]  /*0e30*/  @!P0 FADD R11, R11, R3 ;  /* 0x000000030b0b8221 */ /* 0x001fe20000000000 */
[----:B------:R-:W-:-:S04]  /*0e40*/  ISETP.GT.AND P0, PT, R7, R2, PT ;  /* 0x000000020700720c */ /* 0x000fc80003f04270 */
[----:B------:R-:W0:Y:S09]  /*0e50*/  SHFL.DOWN PT, R3, R11, 0x10, R2 ;  /* 0x0a0000000b037989 */ /* 0x000e3200000e0002 */
        /* <DEDUP_REMOVED lines=13> */
[----:B------:R-:W1:Y:S04]  /*0f30*/  LDS R0, [UR4+0xc] ;  /* 0x00000c04ff007984 */ /* 0x000e680008000800 */
[----:B------:R-:W0:Y:S04]  /*0f40*/  LDS.128 R12, [UR4+0x10] ;  /* 0x00001004ff0c7984 */ /* 0x000e280008000c00 */
[----:B------:R-:W2:Y:S01]  /*0f50*/  LDS.64 R2, [UR4+0x20] ;  /* 0x00002004ff027984 */ /* 0x000ea20008000a00 */
[----:B-1----:R-:W-:Y:S01]  /*0f60*/  @P2 FADD R9, R9, R0 ;  /* 0x0000000009092221 */ /* 0x002fe20000000000 */
[----:B------:R-:W-:-:S03]  /*0f70*/  ISETP.GT.AND P2, PT, R5, 0xa0, PT ;  /* 0x000000a00500780c */ /* 0x000fc60003f44270 */
[----:B0-----:R-:W-:Y:S01]  /*0f80*/  @P4 FADD R9, R9, R12 ;  /* 0x0000000c09094221 */ /* 0x001fe20000000000 */
        /* <DEDUP_REMOVED lines=8> */
.L_x_58:
[----:B------:R-:W0:Y:S01]  /*1010*/  S2R R0, SR_TID.X ;  /* 0x0000000000007919 */ /* 0x000e220000002100 */
[----:B------:R-:W1:Y:S01]  /*1020*/  LDC.64 R4, c[0x0][0x380] ;  /* 0x0000e000ff047b82 */ /* 0x000e620000000a00 */
[----:B0-----:R-:W-:-:S04]  /*1030*/  VIADD R7, R0, UR7 ;  /* 0x0000000700077c36 */ /* 0x001fc80008000000 */
[----:B-1----:R-:W-:-:S05]  /*1040*/  IMAD.WIDE.U32 R4, R7, 0x4, R4 ;  /* 0x0000000407047825 */ /* 0x002fca00078e0004 */
[----:B------:R-:W2:Y:S04]  /*1050*/  LDG.E R7, desc[UR14][R4.64] ;  /* 0x0000000e04077981 */ /* 0x000ea8000c1e1900 */
[----:B------:R-:W2:Y:S04]  /*1060*/  LDG.E R8, desc[UR14][R4.64+0x400] ;  /* 0x0004000e04087981 */ /* 0x000ea8000c1e1900 */
[----:B------:R-:W3:Y:S04]  /*1070*/  LDG.E R9, desc[UR14][R4.64+0x800] ;  /* 0x0008000e04097981 */ /* 0x000ee8000c1e1900 */
[----:B------:R-:W3:Y:S04]  /*1080*/  LDG.E R10, desc[UR14][R4.64+0xc00] ;  /* 0x000c000e040a7981 */ /* 0x000ee8000c1e1900 */
[----:B------:R-:W4:Y:S04]  /*1090*/  LDG.E R11, desc[UR14][R4.64+0x1000] ;  /* 0x0010000e040b7981 */ /* 0x000f28000c1e1900 */
[----:B------:R-:W4:Y:S04]  /*10a0*/  LDG.E R12, desc[UR14][R4.64+0x1400] ;  /* 0x0014000e040c7981 */ /* 0x000f28000c1e1900 */
[----:B------:R-:W5:Y:S04]  /*10b0*/  LDG.E R13, desc[UR14][R4.64+0x1800] ;  /* 0x0018000e040d7981 */ /* 0x000f68000c1e1900 */
        /* <DEDUP_REMOVED lines=8> */
[----:B------:R-:W5:Y:S01]  /*1140*/  LDG.E R21, desc[UR14][R4.64+0x3c00] ;  /* 0x003c000e04157981 */ /* 0x000f62000c1e1900 */
[----:B------:R-:W-:-:S04]  /*1150*/  ISETP.GE.U32.AND P0, PT, R23, UR5, PT ;  /* 0x0000000517007c0c */ /* 0x000fc8000bf06070 */
[----:B------:R-:W-:Y:S01]  /*1160*/  ISETP.GE.U32.AND.EX P0, PT, R22, UR4, PT, P0 ;  /* 0x0000000416007c0c */ /* 0x000fe2000bf06100 */
        /* <DEDUP_REMOVED lines=13> */
[----:B------:R-:W-:-:S04]  /*1240*/  FADD R6, R15, R6 ;  /* 0x000000060f067221 */ /* 0x000fc80000000000 */
[----:B------:R-:W-:Y:S01]  /*1250*/  FADD R7, R7, R6 ;  /* 0x0000000607077221 */ /* 0x000fe20000000000 */
[----:B------:R-:W-:Y:S06]  /*1260*/  @!P0 BRA `(.L_x_73) ;  /* 0x0000000c006c8947 */ /* 0x000fec0003800000 */
[----:B------:R-:W-:Y:S01]  /*1270*/  UIADD3 UR8, UP0, UPT, UR5, UR7, URZ ;  /* 0x0000000705087290 */ /* 0x000fe2000ff1e0ff */
[----:B------:R-:W-:Y:S01]  /*1280*/  IADD3 R23, P2, PT, R2, -0x1000, RZ ;  /* 0xfffff00002177810 */ /* 0x000fe20007f5e0ff */
[----:B------:R-:W0:Y:S01]  /*1290*/  LDCU.64 UR12, c[0x0][0x380] ;  /* 0x00007000ff0c77ac */ /* 0x000e220008000a00 */
[----:B------:R-:W-:Y:S02]  /*12a0*/  LOP3.LUT R5, RZ, R0, RZ, 0x33, !PT ;  /* 0x00000000ff057212 */ /* 0x000fe400078e33ff */
[----:B------:R-:W-:Y:S01]  /*12b0*/  IADD3.X R8, PT, PT, R3, -0x1, RZ, P2, !PT ;  /* 0xffffffff03087810 */ /* 0x000fe200017fe4ff */
[----:B------:R-:W-:Y:S01]  /*12c0*/  UIADD3.X UR9, UPT, UPT, URZ, UR4, URZ, UP0, !UPT ;  /* 0x00000004ff097290 */ /* 0x000fe200087fe4ff */
[----:B------:R-:W-:Y:S01]  /*12d0*/  ISETP.LT.U32.AND P0, PT, R23, UR8, PT ;  /* 0x0000000817007c0c */ /* 0x000fe2000bf01070 */
[----:B------:R-:W-:Y:S01]  /*12e0*/  UMOV UR6, UR5 ;  /* 0x0000000500067c82 */ /* 0x000fe20008000000 */
[----:B------:R-:W-:Y:S01]  /*12f0*/  IADD3 R9, P1, PT, R0, UR8, RZ ;  /* 0x0000000800097c10 */ /* 0x000fe2000ff3e0ff */
[----:B------:R-:W-:Y:S01]  /*1300*/  UMOV UR4, URZ ;  /* 0x000000ff00047c82 */ /* 0x000fe20008000000 */
[----:B------:R-:W-:Y:S01]  /*1310*/  IADD3 R5, PT, PT, R2, -UR5, R5 ;  /* 0x8000000502057c10 */ /* 0x000fe2000fffe005 */
[----:B------:R-:W-:Y:S01]  /*1320*/  UMOV UR10, UR8 ;  /* 0x00000008000a7c82 */ /* 0x000fe20008000000 */
[----:B------:R-:W-:Y:S01]  /*1330*/  MOV R11, UR9 ;  /* 0x00000009000b7c02 */ /* 0x000fe20008000f00 */
[----:B------:R-:W-:-:S03]  /*1340*/  IMAD.X R0, RZ, RZ, UR9, P1 ;  /* 0x00000009ff007e24 */ /* 0x000fc600088e06ff */
[----:B------:R-:W-:Y:S02]  /*1350*/  ISETP.GT.U32.AND.EX P0, PT, R11, R8, PT, P0 ;  /* 0x000000080b00720c */ /* 0x000fe40003f04100 */
[----:B0-----:R-:W-:-:S04]  /*1360*/  LEA R6, P2, R9, UR12, 0x2 ;  /* 0x0000000c09067c11 */ /* 0x001fc8000f8410ff */
[----:B------:R-:W-:Y:S02]  /*1370*/  IADD3 R6, P1, PT, R6, 0x2000, RZ ;  /* 0x0000200006067810 */ /* 0x000fe40007f3e0ff */
[----:B------:R-:W-:Y:S02]  /*1380*/  LEA.HI.X R9, R9, UR13, R0, 0x2, P2 ;  /* 0x0000000d09097c11 */ /* 0x000fe400090f1400 */
[----:B------:R-:W-:Y:S01]  /*1390*/  IADD3 R0, PT, PT, R5, -UR7, RZ ;  /* 0x8000000705007c10 */ /* 0x000fe2000fffe0ff */
[----:B------:R-:W-:Y:S02]  /*13a0*/  UMOV UR7, UR9 ;  /* 0x0000000900077c82 */ /* 0x000fe40008000000 */
[----:B------:R-:W-:Y:S01]  /*13b0*/  IMAD.X R9, RZ, RZ, R9, P1 ;  /* 0x000000ffff097224 */ /* 0x000fe200008e0609 */
[----:B------:R-:W-:Y:S06]  /*13c0*/  @P0 BRA `(.L_x_74) ;  /* 0x0000000400000947 */ /* 0x000fec0003800000 */
[----:B------:R-:W0:Y:S01]  /*13d0*/  LDC.64 R2, c[0x0][0x3b8] ;  /* 0x0000ee00ff027b82 */ /* 0x000e220000000a00 */
[----:B------:R-:W1:Y:S01]  /*13e0*/  LDCU.64 UR12, c[0x0][0x380] ;  /* 0x00007000ff0c77ac */ /* 0x000e620008000a00 */
[----:B------:R-:W-:Y:S01]  /*13f0*/  NOP ;  /* 0x0000000000007918 */ /* 0x000fe20000000000 */
.L_x_75:
[----:B------:R-:W2:Y:S02]  /*1400*/  S2R R5, SR_TID.X ;  /* 0x0000000000057919 */ /* 0x000ea40000002100 */
[----:B--2---:R-:W-:-:S04]  /*1410*/  IADD3 R5, P0, PT, R5, UR8, RZ ;  /* 0x0000000805057c10 */ /* 0x004fc8000ff1e0ff */
[----:B------:R-:W-:Y:S02]  /*1420*/  IADD3.X R10, PT, PT, RZ, UR9, RZ, P0, !PT ;  /* 0x00000009ff0a7c10 */ /* 0x000fe400087fe4ff */
[----:B-1----:R-:W-:-:S04]  /*1430*/  LEA R4, P0, R5, UR12, 0x2 ;  /* 0x0000000c05047c11 */ /* 0x002fc8000f8010ff */
[----:B------:R-:W-:-:S05]  /*1440*/  LEA.HI.X R5, R5, UR13, R10, 0x2, P0 ;  /* 0x0000000d05057c11 */ /* 0x000fca00080f140a */
        /* <DEDUP_REMOVED lines=15> */
[----:B------:R1:W5:Y:S01]  /*1540*/  LDG.E R22, desc[UR14][R4.64+0x3c00] ;  /* 0x003c000e04167981 */ /* 0x000362000c1e1900 */
[----:B------:R-:W-:-:S02]  /*1550*/  USHF.R.S32.HI UR11, URZ, 0x1f, UR5 ;  /* 0x0000001fff0b7899 */ /* 0x000fc40008011405 */
[----:B------:R-:W-:-:S04]  /*1560*/  UIADD3 UR6, UP0, UPT, UR5, UR10, URZ ;  /* 0x0000000a05067290 */ /* 0x000fc8000ff1e0ff */
[----:B------:R-:W-:Y:S01]  /*1570*/  UIADD3.X UR7, UPT, UPT, UR11, UR7, URZ, UP0, !UPT ;  /* 0x000000070b077290 */ /* 0x000fe200087fe4ff */
[----:B--2---:R-:W-:Y:S01]  /*1580*/  FADD R7, R24, R7 ;  /* 0x0000000718077221 */ /* 0x004fe20000000000 */
[----:B0-----:R-:W-:-:S04]  /*1590*/  IADD3 R24, P1, PT, R2, -UR8, RZ ;  /* 0x8000000802187c10 */ /* 0x001fc8000ff3e0ff */
[----:B------:R-:W-:Y:S02]  /*15a0*/  ISETP.GE.U32.AND P0, PT, R24, UR5, PT ;  /* 0x0000000518007c0c */ /* 0x000fe4000bf06070 */
[----:B-1----:R-:W-:Y:S01]  /*15b0*/  IADD3.X R4, PT, PT, R3, ~UR9, RZ, P1, !PT ;  /* 0x8000000903047c10 */ /* 0x002fe20008ffe4ff */
[----:B---3--:R-:W-:-:S03]  /*15c0*/  FADD R26, R25, R26 ;  /* 0x0000001a191a7221 */ /* 0x008fc60000000000 */
[----:B------:R-:W-:Y:S01]  /*15d0*/  ISETP.GE.U32.AND.EX P0, PT, R4, UR11, PT, P0 ;  /* 0x0000000b04007c0c */ /* 0x000fe2000bf06100 */
        /* <DEDUP_REMOVED lines=12> */
[----:B------:R-:W-:-:S04]  /*16a0*/  FADD R7, R7, R10 ;  /* 0x0000000a07077221 */ /* 0x000fc80000000000 */
[----:B------:R-:W-:Y:S01]  /*16b0*/  FADD R7, R22, R7 ;  /* 0x0000000716077221 */ /* 0x000fe20000000000 */
[----:B------:R-:W-:Y:S06]  /*16c0*/  @!P0 BRA `(.L_x_73) ;  /* 0x0000000800548947 */ /* 0x000fec0003800000 */
[----:B------:R-:W-:Y:S01]  /*16d0*/  UIADD3 UR8, UP0, UPT, UR5, UR8, URZ ;  /* 0x0000000805087290 */ /* 0x000fe2000ff1e0ff */
[----:B------:R-:W-:Y:S01]  /*16e0*/  MOV R5, R9 ;  /* 0x0000000900057202 */ /* 0x000fe20000000f00 */
[----:B------:R-:W-:Y:S01]  /*16f0*/  IMAD.U32 R11, RZ, RZ, UR5 ;  /* 0x00000005ff0b7e24 */ /* 0x000fe2000f8e00ff */
[----:B------:R-:W-:Y:S01]  /*1700*/  UIADD3 UR4, UPT, UPT, UR4, 0x1, URZ ;  /* 0x0000000104047890 */ /* 0x000fe2000fffe0ff */
[----:B------:R-:W-:Y:S01]  /*1710*/  IMAD.MOV.U32 R4, RZ, RZ, R6 ;  /* 0x000000ffff047224 */ /* 0x000fe200078e0006 */
[----:B------:R-:W-:Y:S01]  /*1720*/  UIADD3.X UR9, UPT, UPT, UR11, UR9, URZ, UP0, !UPT ;  /* 0x000000090b097290 */ /* 0x000fe200087fe4ff */
[----:B------:R-:W-:Y:S01]  /*1730*/  ISETP.LT.U32.AND P0, PT, R23, UR8, PT ;  /* 0x0000000817007c0c */ /* 0x000fe2000bf01070 */
[----:B------:R-:W-:Y:S01]  /*1740*/  VIADD R0, R0, -UR5 ;  /* 0x8000000500007c36 */ /* 0x000fe20008000000 */
[----:B------:R-:W-:Y:S01]  /*1750*/  UMOV UR10, UR6 ;  /* 0x00000006000a7c82 */ /* 0x000fe20008000000 */
[----:B------:R-:W-:Y:S02]  /*1760*/  IMAD.WIDE R4, R11, 0x4, R4 ;  /* 0x000000040b047825 */ /* 0x000fe400078e0204 */
[----:B------:R-:W-:-:S02]  /*1770*/  MOV R13, UR9 ;  /* 0x00000009000d7c02 */ /* 0x000fc40008000f00 */
[----:B------:R-:W-:Y:S01]  /*1780*/  IMAD.MOV.U32 R6, RZ, RZ, R4 ;  /* 0x000000ffff067224 */ /* 0x000fe200078e0004 */
[----:B------:R-:W-:Y:S02]  /*1790*/  MOV R9, R5 ;  /* 0x0000000500097202 */ /* 0x000fe40000000f00 */
[----:B------:R-:W-:-:S13]  /*17a0*/  ISETP.GT.U32.AND.EX P0, PT, R13, R8, PT, P0 ;  /* 0x000000080d00720c */ /* 0x000fda0003f04100 */
[----:B------:R-:W-:Y:S05]  /*17b0*/  @!P0 BRA `(.L_x_75) ;  /* 0xfffffffc00108947 */ /* 0x000fea000383ffff */
[----:B------:R-:W-:-:S05]  /*17c0*/  UMOV UR6, UR5 ;  /* 0x0000000500067c82 */ /* 0x000fca0008000000 */
.L_x_74:
[----:B------:R-:W0:Y:S01]  /*17d0*/  S2R R5, SR_TID.X ;  /* 0x0000000000057919 */ /* 0x000e220000002100 */
[C---:B------:R-:W-:Y:S01]  /*17e0*/  IADD3 R4, PT, PT, R2.reuse, -UR8, RZ ;  /* 0x8000000802047c10 */ /* 0x040fe2000fffe0ff */
[----:B------:R-:W-:Y:S01]  /*17f0*/  IMAD.U32 R8, RZ, RZ, UR9 ;  /* 0x00000009ff087e24 */ /* 0x000fe2000f8e00ff */
[----:B------:R-:W-:Y:S01]  /*1800*/  ISETP.LE.U32.AND P1, PT, R2, UR8, PT ;  /* 0x0000000802007c0c */ /* 0x000fe2000bf23070 */
[----:B------:R-:W-:Y:S01]  /*1810*/  BSSY.RECONVERGENT B1, `(.L_x_73) ;  /* 0x0000080000017945 */ /* 0x000fe20003800200 */
[----:B0-----:R-:W-:-:S04]  /*1820*/  ISETP.GE.AND P0, PT, R5, R4, PT ;  /* 0x000000040500720c */ /* 0x001fc80003f06270 */
[----:B------:R-:W-:-:S13]  /*1830*/  ISETP.GE.U32.OR.EX P0, PT, R8, R3, P0, P1 ;  /* 0x000000030800720c */ /* 0x000fda0000706510 */
[----:B------:R-:W-:Y:S05]  /*1840*/  @P0 BRA `(.L_x_76) ;  /* 0x0000000400f00947 */ /* 0x000fea0003800000 */
[----:B------:R-:W0:Y:S01]  /*1850*/  LDC R4, c[0x0][0x3c0] ;  /* 0x0000f000ff047b82 */ /* 0x000e220000000800 */
[----:B------:R-:W-:Y:S01]  /*1860*/  USHF.L.U32 UR5, UR16, 0xc, URZ ;  /* 0x0000000c10057899 */ /* 0x000fe200080006ff */
[----:B------:R-:W-:Y:S01]  /*1870*/  LOP3.LUT R3, RZ, R5, RZ, 0x33, !PT ;  /* 0x00000005ff037212 */ /* 0x000fe200078e33ff */
[----:B------:R-:W-:Y:S02]  /*1880*/  BSSY.RECONVERGENT B2, `(.L_x_77) ;  /* 0x0000037000027945 */ /* 0x000fe40003800200 */
[----:B------:R-:W-:-:S06]  /*1890*/  UIADD3 UR5, UPT, UPT, UR5, UR6, URZ ;  /* 0x0000000605057290 */ /* 0x000fcc000fffe0ff */
[----:B------:R-:W-:Y:S01]  /*18a0*/  IADD3 R2, PT, PT, R2, -UR5, R3 ;  /* 0x8000000502027c10 */ /* 0x000fe2000fffe003 */
[----:B0-----:R-:W-:Y:S01]  /*18b0*/  IMAD R3, R4, UR4, RZ ;  /* 0x0000000404037c24 */ /* 0x001fe2000f8e02ff */
[----:B------:R-:W-:-:S03]  /*18c0*/  MOV R4, R5 ;  /* 0x0000000500047202 */ /* 0x000fc60000000f00 */
[----:B------:R-:W-:-:S05]  /*18d0*/  IMAD R2, R3, -0x1000, R2 ;  /* 0xfffff00003027824 */ /* 0x000fca00078e0202 */
[C---:B------:R-:W-:Y:S02]  /*18e0*/  ISETP.GE.U32.AND P0, PT, R2.reuse, 0xf00, PT ;  /* 0x00000f000200780c */ /* 0x040fe40003f06070 */
[----:B------:R-:W-:-:S04]  /*18f0*/  LEA.HI R19, R2, 0x1, RZ, 0x18 ;  /* 0x0000000102137811 */ /* 0x000fc800078fc0ff */
[----:B------:R-:W-:-:S04]  /*1900*/  LOP3.LUT R21, R19, 0xf, RZ, 0xc0, !PT ;  /* 0x0000000f13157812 */ /* 0x000fc800078ec0ff */
[----:B------:R-:W-:-:S03]  /*1910*/  ISETP.NE.AND P1, PT, R21, RZ, PT ;  /* 0x000000ff1500720c */ /* 0x000fc60003f25270 */
[----:B------:R-:W-:Y:S10]  /*1920*/  @!P0 BRA `(.L_x_78) ;  /* 0x0000000000b08947 */ /* 0x000ff40003800000 */
[----:B------:R-:W-:Y:S01]  /*1930*/  LEA.HI R2, R0, 0x1, RZ, 0x18 ;  /* 0x0000000100027811 */ /* 0x000fe200078fc0ff */
[----:B------:R-:W-:-:S03]  /*1940*/  IMAD.MOV.U32 R4, RZ, RZ, R5 ;  /* 0x000000ffff047224 */ /* 0x000fc600078e0005 */
[----:B------:R-:W-:-:S04]  /*1950*/  LOP3.LUT R2, R2, 0x1fffff0, RZ, 0xc0, !PT ;  /* 0x01fffff002027812 */ /* 0x000fc800078ec0ff */
[----:B------:R-:W-:-:S07]  /*1960*/  IADD3 R8, PT, PT, -R2, RZ, RZ ;  /* 0x000000ff02087210 */ /* 0x000fce0007ffe1ff */
.L_x_79:
[----:B------:R-:W-:Y:S01]  /*1970*/  IMAD.MOV.U32 R2, RZ, RZ, R6 ;  /* 0x000000ffff027224 */ /* 0x000fe200078e0006 */
[----:B------:R-:W-:-:S05]  /*1980*/  MOV R3, R9 ;  /* 0x0000000900037202 */ /* 0x000fca0000000f00 */
[----:B------:R-:W2:Y:S04]  /*1990*/  LDG.E R18, desc[UR14][R2.64+-0x2000] ;  /* 0xffe0000e02127981 */ /* 0x000ea8000c1e1900 */
[----:B------:R-:W3:Y:S04]  /*19a0*/  LDG.E R17, desc[UR14][R2.64+-0x1c00] ;  /* 0xffe4000e02117981 */ /* 0x000ee8000c1e1900 */
        /* <DEDUP_REMOVED lines=14> */
[----:B------:R-:W-:-:S02]  /*1a90*/  VIADD R8, R8, 0x10 ;  /* 0x0000001008087836 */ /* 0x000fc40000000000 */
[----:B------:R-:W-:-:S03]  /*1aa0*/  VIADD R4, R4, 0x1000 ;  /* 0x0000100004047836 */ /* 0x000fc60000000000 */
[----:B------:R-:W-:Y:S01]  /*1ab0*/  ISETP.NE.AND P0, PT, R8, RZ, PT ;  /* 0x000000ff0800720c */ /* 0x000fe20003f05270 */
[----:B--2---:R-:W-:-:S04]  /*1ac0*/  FADD R18, R18, R7 ;  /* 0x0000000712127221 */ /* 0x004fc80000000000 */
        /* <DEDUP_REMOVED lines=13> */
[----:B------:R-:W-:-:S03]  /*1ba0*/  IADD3 R6, P2, PT, R2, 0x4000, RZ ;  /* 0x0000400002067810 */ /* 0x000fc60007f5e0ff */
[----:B------:R-:W-:Y:S01]  /*1bb0*/  FADD R10, R10, R9 ;  /* 0x000000090a0a7221 */ /* 0x000fe20000000000 */
[----:B------:R-:W-:-:S03]  /*1bc0*/  IADD3.X R9, PT, PT, RZ, R3, RZ, P2, !PT ;  /* 0x00000003ff097210 */ /* 0x000fc600017fe4ff */
[----:B------:R-:W-:Y:S01]  /*1bd0*/  FADD R7, R10, R5 ;  /* 0x000000050a077221 */ /* 0x000fe20000000000 */
[----:B------:R-:W-:Y:S06]  /*1be0*/  @P0 BRA `(.L_x_79) ;  /* 0xfffffffc00600947 */ /* 0x000fec000383ffff */
.L_x_78:
[----:B------:R-:W-:Y:S05]  /*1bf0*/  BSYNC.RECONVERGENT B2 ;  /* 0x0000000000027941 */ /* 0x000fea0003800200 */
.L_x_77:
[----:B------:R-:W-:Y:S05]  /*1c00*/  @!P1 BRA `(.L_x_76) ;  /* 0x0000000400009947 */ /* 0x000fea0003800000 */
[----:B------:R-:W-:Y:S01]  /*1c10*/  ISETP.GE.U32.AND P0, PT, R21, 0x8, PT ;  /* 0x000000081500780c */ /* 0x000fe20003f06070 */
[----:B------:R-:W-:Y:S01]  /*1c20*/  BSSY.RECONVERGENT B2, `(.L_x_80) ;  /* 0x0000019000027945 */ /* 0x000fe20003800200 */
[----:B------:R-:W-:-:S04]  /*1c30*/  LOP3.LUT R9, R19, 0x7, RZ, 0xc0, !PT ;  /* 0x0000000713097812 */ /* 0x000fc800078ec0ff */
[----:B------:R-:W-:-:S07]  /*1c40*/  ISETP.NE.AND P1, PT, R9, RZ, PT ;  /* 0x000000ff0900720c */ /* 0x000fce0003f25270 */
[----:B------:R-:W-:Y:S06]  /*1c50*/  @!P0 BRA `(.L_x_81) ;  /* 0x0000000000548947 */ /* 0x000fec0003800000 */
[----:B------:R-:W-:-:S04]  /*1c60*/  IADD3 R3, P0, PT, R4, UR8, RZ ;  /* 0x0000000804037c10 */ /* 0x000fc8000ff1e0ff */
[----:B------:R-:W-:Y:S02]  /*1c70*/  IADD3.X R6, PT, PT, RZ, UR9, RZ, P0, !PT ;  /* 0x00000009ff067c10 */ /* 0x000fe400087fe4ff */
[----:B------:R-:W-:-:S04]  /*1c80*/  LEA R2, P0, R3, UR12, 0x2 ;  /* 0x0000000c03027c11 */ /* 0x000fc8000f8010ff */
[----:B------:R-:W-:-:S05]  /*1c90*/  LEA.HI.X R3, R3, UR13, R6, 0x2, P0 ;  /* 0x0000000d03037c11 */ /* 0x000fca00080f1406 */
[----:B------:R-:W2:Y:S04]  /*1ca0*/  LDG.E R6, desc[UR14][R2.64] ;  /* 0x0000000e02067981 */ /* 0x000ea8000c1e1900 */
[----:B------:R-:W3:Y:S04]  /*1cb0*/  LDG.E R5, desc[UR14][R2.64+0x400] ;  /* 0x0004000e02057981 */ /* 0x000ee8000c1e1900 */
[----:B------:R-:W4:Y:S04]  /*1cc0*/  LDG.E R8, desc[UR14][R2.64+0x800] ;  /* 0x0008000e02087981 */ /* 0x000f28000c1e1900 */
[----:B------:R-:W5:Y:S04]  /*1cd0*/  LDG.E R10, desc[UR14][R2.64+0xc00] ;  /* 0x000c000e020a7981 */ /* 0x000f68000c1e1900 */
[----:B------:R-:W5:Y:S04]  /*1ce0*/  LDG.E R12, desc[UR14][R2.64+0x1000] ;  /* 0x0010000e020c7981 */ /* 0x000f68000c1e1900 */
[----:B------:R-:W5:Y:S04]  /*1cf0*/  LDG.E R14, desc[UR14][R2.64+0x1400] ;  /* 0x0014000e020e7981 */ /* 0x000f68000c1e1900 */
[----:B------:R-:W5:Y:S04]  /*1d00*/  LDG.E R16, desc[UR14][R2.64+0x1800] ;  /* 0x0018000e02107981 */ /* 0x000f68000c1e1900 */
[----:B------:R-:W5:Y:S01]  /*1d10*/  LDG.E R18, desc[UR14][R2.64+0x1c00] ;  /* 0x001c000e02127981 */ /* 0x000f62000c1e1900 */
[----:B------:R-:W-:-:S02]  /*1d20*/  VIADD R4, R4, 0x800 ;  /* 0x0000080004047836 */ /* 0x000fc40000000000 */
[----:B--2---:R-:W-:-:S04]  /*1d30*/  FADD R6, R7, R6 ;  /* 0x0000000607067221 */ /* 0x004fc80000000000 */
[----:B---3--:R-:W-:-:S04]  /*1d40*/  FADD R5, R6, R5 ;  /* 0x0000000506057221 */ /* 0x008fc80000000000 */
[----:B----4-:R-:W-:-:S04]  /*1d50*/  FADD R5, R5, R8 ;  /* 0x0000000805057221 */ /* 0x010fc80000000000 */
[----:B-----5:R-:W-:-:S04]  /*1d60*/  FADD R5, R5, R10 ;  /* 0x0000000a05057221 */ /* 0x020fc80000000000 */
[----:B------:R-:W-:-:S04]  /*1d70*/  FADD R5, R5, R12 ;  /* 0x0000000c05057221 */ /* 0x000fc80000000000 */
[----:B------:R-:W-:-:S04]  /*1d80*/  FADD R5, R5, R14 ;  /* 0x0000000e05057221 */ /* 0x000fc80000000000 */
[----:B------:R-:W-:-:S04]  /*1d90*/  FADD R5, R5, R16 ;  /* 0x0000001005057221 */ /* 0x000fc80000000000 */
[----:B------:R-:W-:-:S07]  /*1da0*/  FADD R7, R5, R18 ;  /* 0x0000001205077221 */ /* 0x000fce0000000000 */
.L_x_81:
[----:B------:R-:W-:Y:S05]  /*1db0*/  BSYNC.RECONVERGENT B2 ;  /* 0x0000000000027941 */ /* 0x000fea0003800200 */
.L_x_80:
[----:B------:R-:W-:Y:S05]  /*1dc0*/  @!P1 BRA `(.L_x_76) ;  /* 0x0000000000909947 */ /* 0x000fea0003800000 */
[----:B------:R-:W-:Y:S01]  /*1dd0*/  ISETP.GE.U32.AND P0, PT, R9, 0x4, PT ;  /* 0x000000040900780c */ /* 0x000fe20003f06070 */
[----:B------:R-:W-:Y:S01]  /*1de0*/  BSSY.RECONVERGENT B2, `(.L_x_82) ;  /* 0x0000010000027945 */ /* 0x000fe20003800200 */
[----:B------:R-:W-:-:S11]  /*1df0*/  LOP3.LUT P1, RZ, R19, 0x3, RZ, 0xc0, !PT ;  /* 0x0000000313ff7812 */ /* 0x000fd6000782c0ff */
[----:B------:R-:W-:Y:S05]  /*1e00*/  @!P0 BRA `(.L_x_83) ;  /* 0x0000000000348947 */ /* 0x000fea0003800000 */
[----:B------:R-:W-:-:S04]  /*1e10*/  IADD3 R3, P0, PT, R4, UR8, RZ ;  /* 0x0000000804037c10 */ /* 0x000fc8000ff1e0ff */
[----:B------:R-:W-:Y:S02]  /*1e20*/  IADD3.X R6, PT, PT, RZ, UR9, RZ, P0, !PT ;  /* 0x00000009ff067c10 */ /* 0x000fe400087fe4ff */
[----:B------:R-:W-:-:S04]  /*1e30*/  LEA R2, P0, R3, UR12, 0x2 ;  /* 0x0000000c03027c11 */ /* 0x000fc8000f8010ff */
[----:B------:R-:W-:-:S05]  /*1e40*/  LEA.HI.X R3, R3, UR13, R6, 0x2, P0 ;  /* 0x0000000d03037c11 */ /* 0x000fca00080f1406 */
[----:B------:R-:W2:Y:S04]  /*1e50*/  LDG.E R6, desc[UR14][R2.64] ;  /* 0x0000000e02067981 */ /* 0x000ea8000c1e1900 */
[----:B------:R-:W3:Y:S04]  /*1e60*/  LDG.E R5, desc[UR14][R2.64+0x400] ;  /* 0x0004000e02057981 */ /* 0x000ee8000c1e1900 */
[----:B------:R-:W4:Y:S04]  /*1e70*/  LDG.E R8, desc[UR14][R2.64+0x800] ;  /* 0x0008000e02087981 */ /* 0x000f28000c1e1900 */
[----:B------:R-:W5:Y:S01]  /*1e80*/  LDG.E R10, desc[UR14][R2.64+0xc00] ;  /* 0x000c000e020a7981 */ /* 0x000f62000c1e1900 */
[----:B------:R-:W-:-:S02]  /*1e90*/  VIADD R4, R4, 0x400 ;  /* 0x0000040004047836 */ /* 0x000fc40000000000 */
[----:B--2---:R-:W-:-:S04]  /*1ea0*/  FADD R6, R7, R6 ;  /* 0x0000000607067221 */ /* 0x004fc80000000000 */
[----:B---3--:R-:W-:-:S04]  /*1eb0*/  FADD R5, R6, R5 ;  /* 0x0000000506057221 */ /* 0x008fc80000000000 */
[----:B----4-:R-:W-:-:S04]  /*1ec0*/  FADD R5, R5, R8 ;  /* 0x0000000805057221 */ /* 0x010fc80000000000 */
[----:B-----5:R-:W-:-:S07]  /*1ed0*/  FADD R7, R5, R10 ;  /* 0x0000000a05077221 */ /* 0x020fce0000000000 */
.L_x_83:
[----:B------:R-:W-:Y:S05]  /*1ee0*/  BSYNC.RECONVERGENT B2 ;  /* 0x0000000000027941 */ /* 0x000fea0003800200 */
.L_x_82:
[----:B------:R-:W-:Y:S05]  /*1ef0*/  @!P1 BRA `(.L_x_76) ;  /* 0x0000000000449947 */ /* 0x000fea0003800000 */
[----:B------:R-:W-:Y:S02]  /*1f00*/  LOP3.LUT R0, R0, 0xffff, RZ, 0xc0, !PT ;  /* 0x0000ffff00007812 */ /* 0x000fe400078ec0ff */
[----:B------:R-:W-:Y:S02]  /*1f10*/  IADD3 R5, P0, PT, R4, UR10, RZ ;  /* 0x0000000a04057c10 */ /* 0x000fe4000ff1e0ff */
[----:B------:R-:W-:Y:S02]  /*1f20*/  LEA.HI R0, R0, 0x1, RZ, 0x18 ;  /* 0x0000000100007811 */ /* 0x000fe400078fc0ff */
[----:B------:R-:W-:Y:S02]  /*1f30*/  LEA R4, P1, R5, UR12, 0x2 ;  /* 0x0000000c05047c11 */ /* 0x000fe4000f8210ff */
[----:B------:R-:W-:Y:S02]  /*1f40*/  LOP3.LUT R0, R0, 0x3, RZ, 0xc0, !PT ;  /* 0x0000000300007812 */ /* 0x000fe400078ec0ff */
[----:B------:R-:W-:-:S03]  /*1f50*/  IADD3.X R2, PT, PT, RZ, UR7, RZ, P0, !PT ;  /* 0x00000007ff027c10 */ /* 0x000fc600087fe4ff */
[----:B------:R-:W-:Y:S01]  /*1f60*/  IMAD.MOV R0, RZ, RZ, -R0 ;  /* 0x000000ffff007224 */ /* 0x000fe200078e0a00 */
[----:B------:R-:W-:-:S07]  /*1f70*/  LEA.HI.X R5, R5, UR13, R2, 0x2, P1 ;  /* 0x0000000d05057c11 */ /* 0x000fce00088f1402 */
.L_x_84:
[----:B------:R-:W-:Y:S01]  /*1f80*/  MOV R2, R4 ;  /* 0x0000000400027202 */ /* 0x000fe20000000f00 */
[----:B------:R-:W-:-:S05]  /*1f90*/  IMAD.MOV.U32 R3, RZ, RZ, R5 ;  /* 0x000000ffff037224 */ /* 0x000fca00078e0005 */
[----:B------:R-:W2:Y:S01]  /*1fa0*/  LDG.E R2, desc[UR14][R2.64] ;  /* 0x0000000e02027981 */ /* 0x000ea2000c1e1900 */
[----:B------:R-:W-:Y:S02]  /*1fb0*/  IADD3 R0, PT, PT, R0, 0x1, RZ ;  /* 0x0000000100007810 */ /* 0x000fe40007ffe0ff */
[----:B------:R-:W-:Y:S02]  /*1fc0*/  IADD3 R4, P1, PT, R4, 0x400, RZ ;  /* 0x0000040004047810 */ /* 0x000fe40007f3e0ff */
[----:B------:R-:W-:-:S03]  /*1fd0*/  ISETP.NE.AND P0, PT, R0, RZ, PT ;  /* 0x000000ff0000720c */ /* 0x000fc60003f05270 */
[----:B------:R-:W-:Y:S02]  /*1fe0*/  IMAD.X R5, RZ, RZ, R5, P1 ;  /* 0x000000ffff057224 */ /* 0x000fe400008e0605 */
[----:B--2---:R-:W-:-:S08]  /*1ff0*/  FADD R7, R2, R7 ;  /* 0x0000000702077221 */ /* 0x004fd00000000000 */
[----:B------:R-:W-:Y:S05]  /*2000*/  @P0 BRA `(.L_x_84) ;  /* 0xfffffffc00dc0947 */ /* 0x000fea000383ffff */
.L_x_76:
[----:B------:R-:W-:Y:S05]  /*2010*/  BSYNC.RECONVERGENT B1 ;  /* 0x0000000000017941 */ /* 0x000fea0003800200 */
.L_x_73:
[----:B------:R-:W0:Y:S01]  /*2020*/  S2R R6, SR_LANEID ;  /* 0x0000000000067919 */ /* 0x000e220000000000 */
[----:B------:R-:W1:Y:S01]  /*2030*/  SHFL.DOWN PT, R0, R7, 0x1, 0x1f ;  /* 0x08201f0007007f89 */ /* 0x000e6200000e0000 */
[----:B------:R-:W2:Y:S01]  /*2040*/  S2R R5, SR_TID.X ;  /* 0x0000000000057919 */ /* 0x000ea20000002100 */
[C---:B0-----:R-:W-:Y:S02]  /*2050*/  ISETP.GT.AND P0, PT, R6.reuse, 0x1e, PT ;  /* 0x0000001e0600780c */ /* 0x041fe40003f04270 */
[----:B------:R-:W-:-:S11]  /*2060*/  ISETP.NE.AND P1, PT, R6, RZ, PT ;  /* 0x000000ff0600720c */ /* 0x000fd60003f25270 */
[----:B-1----:R-:W-:Y:S01]  /*2070*/  @!P0 FADD R7, R0, R7 ;  /* 0x0000000700078221 */ /* 0x002fe20000000000 */
[----:B------:R-:W-:Y:S01]  /*2080*/  ISETP.GT.AND P0, PT, R6, 0x1d, PT ;  /* 0x0000001d0600780c */ /* 0x000fe20003f04270 */
[----:B------:R-:W0:Y:S01]  /*2090*/  @!P1 S2R R4, SR_CgaCtaId ;  /* 0x0000000000049919 */ /* 0x000e220000008800 */
[----:B------:R-:W-:Y:S02]  /*20a0*/  @!P1 MOV R3, 0x400 ;  /* 0x0000040000039802 */ /* 0x000fe40000000f00 */
[----:B--2---:R-:W-:Y:S01]  /*20b0*/  @!P1 SHF.R.U32.HI R2, RZ, 0x3, R5 ;  /* 0x00000003ff029819 */ /* 0x004fe20000011605 */
        /* <DEDUP_REMOVED lines=31> */
[----:B------:R-:W-:-:S07]  /*22b0*/  FADD R9, R2, R3 ;  /* 0x0000000302097221 */ /* 0x000fce0000000000 */
.L_x_72:
[----:B------:R-:W-:Y:S05]  /*22c0*/  BSYNC.RECONVERGENT B0 ;  /* 0x0000000000007941 */ /* 0x000fea0003800200 */
.L_x_57:
[----:B------:R-:W-:Y:S05]  /*22d0*/  @P0 EXIT ;  /* 0x000000000000094d */ /* 0x000fea0003800000 */
[----:B------:R-:W3:Y:S02]  /*22e0*/  LDCU.64 UR4, c[0x0][0x388] ;  /* 0x00007100ff0477ac */ /* 0x000ee40008000a00 */
[----:B---3--:R-:W-:-:S06]  /*22f0*/  UIMAD.WIDE.U32 UR4, UR16, 0x4, UR4 ;  /* 0x00000004100478a5 */ /* 0x008fcc000f8e0004 */
[----:B------:R-:W-:Y:S01]  /*2300*/  IMAD.U32 R2, RZ, RZ, UR4 ;  /* 0x00000004ff027e24 */ /* 0x000fe2000f8e00ff */
[----:B0-2---:R-:W-:-:S05]  /*2310*/  MOV R3, UR5 ;  /* 0x0000000500037c02 */ /* 0x005fca0008000f00 */
[----:B------:R-:W-:Y:S01]  /*2320*/  STG.E desc[UR14][R2.64], R9 ;  /* 0x0000000902007986 */ /* 0x000fe2000c10190e */
[----:B------:R-:W-:Y:S05]  /*2330*/  EXIT ;  /* 0x000000000000794d */ /* 0x000fea0003800000 */
.L_x_85:
        /* <DEDUP_REMOVED lines=12> */
.L_x_238:


//--------------------- .text._ZN3cub18CUB_300001_SM_10006detail6reduce28DeviceReduceSingleTileKernelINS2_10policy_hubIfyN4cuda3std3__44plusIfEEE10Policy1000EN6thrust24THRUST_300001_SM_1000_NS10device_ptrIfEEPfyS9_ffNS7_10__identityEEEvT0_T1_T2_T3_T4_T6_ --------------------------
	.section	.text._ZN3cub18CUB_300001_SM_10006detail6reduce28DeviceReduceSingleTileKernelINS2_10policy_hubIfyN4cuda3std3__44plusIfEEE10Policy1000EN6thrust24THRUST_300001_SM_1000_NS10device_ptrIfEEPfyS9_ffNS7_10__identityEEEvT0_T1_T2_T3_T4_T6_,"ax",@progbits
	.align	128
        .global         _ZN3cub18CUB_300001_SM_10006detail6reduce28DeviceReduceSingleTileKernelINS2_10policy_hubIfyN4cuda3std3__44plusIfEEE10Policy1000EN6thrust24THRUST_300001_SM_1000_NS10device_ptrIfEEPfyS9_ffNS7_10__identityEEEvT0_T1_T2_T3_T4_T6_
        .type           _ZN3cub18CUB_300001_SM_10006detail6reduce28DeviceReduceSingleTileKernelINS2_10policy_hubIfyN4cuda3std3__44plusIfEEE10Policy1000EN6thrust24THRUST_300001_SM_1000_NS10device_ptrIfEEPfyS9_ffNS7_10__identityEEEvT0_T1_T2_T3_T4_T6_,@function
        .size           _ZN3cub18CUB_300001_SM_10006detail6reduce28DeviceReduceSingleTileKernelINS2_10policy_hubIfyN4cuda3std3__44plusIfEEE10Policy1000EN6thrust24THRUST_300001_SM_1000_NS10device_ptrIfEEPfyS9_ffNS7_10__identityEEEvT0_T1_T2_T3_T4_T6_,(.L_x_239 - _ZN3cub18CUB_300001_SM_10006detail6reduce28DeviceReduceSingleTileKernelINS2_10policy_hubIfyN4cuda3std3__44plusIfEEE10Policy1000EN6thrust24THRUST_300001_SM_1000_NS10device_ptrIfEEPfyS9_ffNS7_10__identityEEEvT0_T1_T2_T3_T4_T6_)
        .other          _ZN3cub18CUB_300001_SM_10006detail6reduce28DeviceReduceSingleTileKernelINS2_10policy_hubIfyN4cuda3std3__44plusIfEEE10Policy1000EN6thrust24THRUST_300001_SM_1000_NS10device_ptrIfEEPfyS9_ffNS7_10__identityEEEvT0_T1_T2_T3_T4_T6_,@"STO_CUDA_ENTRY STV_DEFAULT"
_ZN3cub18CUB_300001_SM_10006detail6reduce28DeviceReduceSingleTileKernelINS2_10policy_hubIfyN4cuda3std3__44plusIfEEE10Policy1000EN6thrust24THRUST_300001_SM_1000_NS10device_ptrIfEEPfyS9_ffNS7_10__identityEEEvT0_T1_T2_T3_T4_T6_:
.text._ZN3cub18CUB_300001_SM_10006detail6reduce28DeviceReduceSingleTileKernelINS2_10policy_hubIfyN4cuda3std3__44plusIfEEE10Policy1000EN6thrust24THRUST_300001_SM_1000_NS10device_ptrIfEEPfyS9_ffNS7_10__identityEEEvT0_T1_T2_T3_T4_T6_:
[----:B------:R-:W-:Y:S01]  /*0000*/  LDC R1, c[0x0][0x37c] ;  /* 0x0000df00ff017b82 */ /* 0x000fe20000000800 */
[----:B------:R-:W0:Y:S01]  /*0010*/  LDCU.64 UR4, c[0x0][0x390] ;  /* 0x00007200ff0477ac */ /* 0x000e220008000a00 */
[----:B------:R-:W1:Y:S01]  /*0020*/  LDCU.64 UR6, c[0x0][0x358] ;  /* 0x00006b00ff0677ac */ /* 0x000e620008000a00 */
[----:B0-----:R-:W-:Y:S01]  /*0030*/  MOV R4, UR4 ;  /* 0x0000000400047c02 */ /* 0x001fe20008000f00 */
[----:B------:R-:W-:-:S03]  /*0040*/  IMAD.U32 R0, RZ, RZ, UR5 ;  /* 0x00000005ff007e24 */ /* 0x000fc6000f8e00ff */
[----:B------:R-:W-:-:S04]  /*0050*/  ISETP.NE.U32.AND P0, PT, R4, RZ, PT ;  /* 0x000000ff0400720c */ /* 0x000fc80003f05070 */
[----:B------:R-:W-:-:S13]  /*0060*/  ISETP.NE.AND.EX P0, PT, R0, RZ, PT, P0 ;  /* 0x000000ff0000720c */ /* 0x000fda0003f05300 */
        /* <DEDUP_REMOVED lines=8> */
.L_x_86:
[----:B------:R-:W-:Y:S01]  /*00f0*/  ISETP.GT.U32.AND P0, PT, R4, 0xfff, PT ;  /* 0x00000fff0400780c */ /* 0x000fe20003f04070 */
[----:B------:R-:W-:Y:S03]  /*0100*/  BSSY.RECONVERGENT B0, `(.L_x_87) ;  /* 0x00001f3000007945 */ /* 0x000fe60003800200 */
[----:B------:R-:W-:-:S13]  /*0110*/  ISETP.GT.U32.AND.EX P0, PT, R0, RZ, PT, P0 ;  /* 0x000000ff0000720c */ /* 0x000fda0003f04100 */
[----:B------:R-:W-:Y:S05]  /*0120*/  @P0 BRA `(.L_x_88) ;  /* 0x0000000c00ac0947 */ /* 0x000fea0003800000 */
[----:B------:R-:W0:Y:S01]  /*0130*/  S2R R5, SR_TID.X ;  /* 0x0000000000057919 */ /* 0x000e220000002100 */
[----:B------:R-:W-:Y:S01]  /*0140*/  BSSY.RECONVERGENT B1, `(.L_x_89) ;  /* 0x0000009000017945 */ /* 0x000fe20003800200 */
[----:B------:R-:W-:Y:S01]  /*0150*/  HFMA2 R6, -RZ, RZ, 0, 0 ;  /* 0x00000000ff067431 */ /* 0x000fe200000001ff */
[----:B0-----:R-:W-:Y:S01]  /*0160*/  ISETP.GE.U32.AND P0, PT, R5, R4, PT ;  /* 0x000000040500720c */ /* 0x001fe20003f06070 */
[----:B------:R-:W-:-:S12]  /*0170*/  IMAD.MOV.U32 R7, RZ, RZ, R5 ;  /* 0x000000ffff077224 */ /* 0x000fd800078e0005 */
[----:B------:R-:W-:Y:S05]  /*0180*/  @P0 BRA `(.L_x_90) ;  /* 0x0000000000100947 */ /* 0x000fea0003800000 */
[----:B------:R-:W0:Y:S02]  /*0190*/  LDC.64 R2, c[0x0][0x380] ;  /* 0x0000e000ff027b82 */ /* 0x000e240000000a00 */
[----:B0-----:R-:W-:-:S05]  /*01a0*/  IMAD.WIDE.U32 R2, R5, 0x4, R2 ;  /* 0x0000000405027825 */ /* 0x001fca00078e0002 */
[----:B------:R0:W5:Y:S01]  /*01b0*/  LDG.E R6, desc[UR6][R2.64] ;  /* 0x0000000602067981 */ /* 0x000162000c1e1900 */
[----:B------:R-:W-:-:S07]  /*01c0*/  IADD3 R7, PT, PT, R5, 0x100, RZ ;  /* 0x0000010005077810 */ /* 0x000fce0007ffe0ff */
.L_x_90:
[----:B------:R-:W-:Y:S05]  /*01d0*/  BSYNC.RECONVERGENT B1 ;  /* 0x0000000000017941 */ /* 0x000fea0003800200 */
.L_x_89:
[----:B------:R-:W-:Y:S01]  /*01e0*/  ISETP.GE.U32.AND P0, PT, R7, R4, PT ;  /* 0x000000040700720c */ /* 0x000fe20003f06070 */
[----:B------:R-:W-:-:S12]  /*01f0*/  BSSY.RECONVERGENT B1, `(.L_x_91) ;  /* 0x000006d000017945 */ /* 0x000fd80003800200 */
[----:B------:R-:W-:Y:S05]  /*0200*/  @P0 BRA `(.L_x_92) ;  /* 0x0000000400ac0947 */ /* 0x000fea0003800000 */
[----:B0-----:R-:W-:Y:S01]  /*0210*/  LOP3.LUT R3, RZ, R7, RZ, 0x33, !PT ;  /* 0x00000007ff037212 */ /* 0x001fe200078e33ff */
[----:B------:R-:W-:Y:S04]  /*0220*/  BSSY.RECONVERGENT B2, `(.L_x_93) ;  /* 0x0000033000027945 */ /* 0x000fe80003800200 */
[----:B------:R-:W-:-:S05]  /*0230*/  IMAD.IADD R3, R3, 0x1, R4 ;  /* 0x0000000103037824 */ /* 0x000fca00078e0204 */
[C---:B------:R-:W-:Y:S02]  /*0240*/  ISETP.GE.U32.AND P0, PT, R3.reuse, 0xf00, PT ;  /* 0x00000f000300780c */ /* 0x040fe40003f06070 */
[----:B------:R-:W-:-:S04]  /*0250*/  LEA.HI R8, R3, 0x1, RZ, 0x18 ;  /* 0x0000000103087811 */ /* 0x000fc800078fc0ff */
[----:B------:R-:W-:-:S04]  /*0260*/  LOP3.LUT R22, R8, 0xf, RZ, 0xc0, !PT ;  /* 0x0000000f08167812 */ /* 0x000fc800078ec0ff */
[----:B------:R-:W-:-:S03]  /*0270*/  ISETP.NE.AND P1, PT, R22, RZ, PT ;  /* 0x000000ff1600720c */ /* 0x000fc60003f25270 */
[----:B------:R-:W-:Y:S10]  /*0280*/  @!P0 BRA `(.L_x_94) ;  /* 0x0000000000b08947 */ /* 0x000ff40003800000 */
[----:B------:R-:W0:Y:S01]  /*0290*/  LDC.64 R2, c[0x0][0x380] ;  /* 0x0000e000ff027b82 */ /* 0x000e220000000a00 */
[----:B------:R-:W-:-:S04]  /*02a0*/  LOP3.LUT R9, R8, 0x1fffff0, RZ, 0xc0, !PT ;  /* 0x01fffff008097812 */ /* 0x000fc800078ec0ff */
[----:B------:R-:W-:Y:S01]  /*02b0*/  IADD3 R9, PT, PT, -R9, RZ, RZ ;  /* 0x000000ff09097210 */ /* 0x000fe20007ffe1ff */
[----:B0-----:R-:W-:-:S03]  /*02c0*/  IMAD.WIDE.U32 R2, R7, 0x4, R2 ;  /* 0x0000000407027825 */ /* 0x001fc600078e0002 */
[----:B------:R-:W-:-:S05]  /*02d0*/  IADD3 R2, P0, PT, R2, 0x2000, RZ ;  /* 0x0000200002027810 */ /* 0x000fca0007f1e0ff */
[----:B------:R-:W-:-:S08]  /*02e0*/  IMAD.X R3, RZ, RZ, R3, P0 ;  /* 0x000000ffff037224 */ /* 0x000fd000000e0603 */
.L_x_95:
        /* <DEDUP_REMOVED lines=38> */
.L_x_94:
[----:B------:R-:W-:Y:S05]  /*0550*/  BSYNC.RECONVERGENT B2 ;  /* 0x0000000000027941 */ /* 0x000fea0003800200 */
.L_x_93:
[----:B------:R-:W-:Y:S05]  /*0560*/  @!P1 BRA `(.L_x_92) ;  /* 0x0000000000d49947 */ /* 0x000fea0003800000 */
[----:B------:R-:W-:Y:S01]  /*0570*/  ISETP.GE.U32.AND P0, PT, R22, 0x8, PT ;  /* 0x000000081600780c */ /* 0x000fe20003f06070 */
[----:B------:R-:W-:Y:S01]  /*0580*/  BSSY.RECONVERGENT B2, `(.L_x_96) ;  /* 0x0000017000027945 */ /* 0x000fe20003800200 */
[----:B------:R-:W-:-:S04]  /*0590*/  LOP3.LUT R11, R8, 0x7, RZ, 0xc0, !PT ;  /* 0x00000007080b7812 */ /* 0x000fc800078ec0ff */
[----:B------:R-:W-:-:S07]  /*05a0*/  ISETP.NE.AND P1, PT, R11, RZ, PT ;  /* 0x000000ff0b00720c */ /* 0x000fce0003f25270 */
[----:B------:R-:W-:Y:S06]  /*05b0*/  @!P0 BRA `(.L_x_97) ;  /* 0x00000000004c8947 */ /* 0x000fec0003800000 */
[----:B------:R-:W0:Y:S02]  /*05c0*/  LDC.64 R2, c[0x0][0x380] ;  /* 0x0000e000ff027b82 */ /* 0x000e240000000a00 */
[----:B0-----:R-:W-:-:S05]  /*05d0*/  IMAD.WIDE R2, R7, 0x4, R2 ;  /* 0x0000000407027825 */ /* 0x001fca00078e0202 */
        /* <DEDUP_REMOVED lines=17> */
.L_x_97:
[----:B------:R-:W-:Y:S05]  /*06f0*/  BSYNC.RECONVERGENT B2 ;  /* 0x0000000000027941 */ /* 0x000fea0003800200 */
.L_x_96:
        /* <DEDUP_REMOVED lines=17> */
.L_x_99:
[----:B------:R-:W-:Y:S05]  /*0810*/  BSYNC.RECONVERGENT B2 ;  /* 0x0000000000027941 */ /* 0x000fea0003800200 */
.L_x_98:
[----:B------:R-:W-:Y:S05]  /*0820*/  @!P1 BRA `(.L_x_92) ;  /* 0x0000000000249947 */ /* 0x000fea0003800000 */
[----:B------:R-:W0:Y:S01]  /*0830*/  LDC.64 R8, c[0x0][0x380] ;  /* 0x0000e000ff087b82 */ /* 0x000e220000000a00 */
[----:B------:R-:W-:-:S07]  /*0840*/  IMAD.MOV R10, RZ, RZ, -R10 ;  /* 0x000000ffff0a7224 */ /* 0x000fce00078e0a0a */
.L_x_100:
[----:B0-----:R-:W-:-:S06]  /*0850*/  IMAD.WIDE R2, R7, 0x4, R8 ;  /* 0x0000000407027825 */ /* 0x001fcc00078e0208 */
[----:B------:R-:W2:Y:S01]  /*0860*/  LDG.E R3, desc[UR6][R2.64] ;  /* 0x0000000602037981 */ /* 0x000ea2000c1e1900 */
[----:B------:R-:W-:Y:S01]  /*0870*/  IADD3 R10, PT, PT, R10, 0x1, RZ ;  /* 0x000000010a0a7810 */ /* 0x000fe20007ffe0ff */
[----:B------:R-:W-:-:S03]  /*0880*/  VIADD R7, R7, 0x100 ;  /* 0x0000010007077836 */ /* 0x000fc60000000000 */
[----:B------:R-:W-:Y:S01]  /*0890*/  ISETP.NE.AND P0, PT, R10, RZ, PT ;  /* 0x000000ff0a00720c */ /* 0x000fe20003f05270 */
[----:B--2--5:R-:W-:-:S12]  /*08a0*/  FADD R6, R3, R6 ;  /* 0x0000000603067221 */ /* 0x024fd80000000000 */
[----:B------:R-:W-:Y:S05]  /*08b0*/  @P0 BRA `(.L_x_100) ;  /* 0xfffffffc00e40947 */ /* 0x000fea000383ffff */
.L_x_92:
[----:B------:R-:W-:Y:S05]  /*08c0*/  BSYNC.RECONVERGENT B1 ;  /* 0x0000000000017941 */ /* 0x000fea0003800200 */
.L_x_91:
[----:B------:R-:W-:Y:S02]  /*08d0*/  ISETP.GE.U32.AND P0, PT, R4, 0x100, PT ;  /* 0x000001000400780c */ /* 0x000fe40003f06070 */
[----:B-----5:R-:W-:Y:S02]  /*08e0*/  MOV R9, R6 ;  /* 0x0000000600097202 */ /* 0x020fe40000000f00 */
[----:B------:R-:W-:-:S13]  /*08f0*/  ISETP.GE.U32.AND.EX P0, PT, R0, RZ, PT, P0 ;  /* 0x000000ff0000720c */ /* 0x000fda0003f06100 */
[----:B------:R-:W-:Y:S05]  /*0900*/  @!P0 BRA `(.L_x_101) ;  /* 0x0000000000ac8947 */ /* 0x000fea0003800000 */
[----:B------:R-:W1:Y:S01]  /*0910*/  S2R R6, SR_LANEID ;  /* 0x0000000000067919 */ /* 0x000e620000000000 */
[----:B------:R-:W-:Y:S01]  /*0920*/  ISETP.NE.AND P5, PT, R5, RZ, PT ;  /* 0x000000ff0500720c */ /* 0x000fe20003fa5270 */
        /* <DEDUP_REMOVED lines=14> */
[----:B-1----:R-:W-:-:S05]  /*0a10*/  @!P1 LEA R7, R7, R4, 0x18 ;  /* 0x0000000407079211 */ /* 0x002fca00078ec0ff */
[----:B------:R-:W-:-:S03]  /*0a20*/  @!P1 IMAD.IADD R2, R2, 0x1, R7 ;  /* 0x0000000102029824 */ /* 0x000fc600078e0207 */
[----:B0-----:R-:W-:Y:S01]  /*0a30*/  @!P0 FADD R0, R0, R3 ;  /* 0x0000000300008221 */ /* 0x001fe20000000000 */
[----:B------:R-:W-:-:S04]  /*0a40*/  ISETP.GT.AND P0, PT, R6, 0x17, PT ;  /* 0x000000170600780c */ /* 0x000fc80003f04270 */
[----:B------:R-:W0:Y:S09]  /*0a50*/  SHFL.DOWN PT, R3, R0, 0x8, 0x1f ;  /* 0x09001f0000037f89 */ /* 0x000e3200000e0000 */
[----:B0-----:R-:W-:Y:S01]  /*0a60*/  @!P0 FADD R0, R0, R3 ;  /* 0x0000000300008221 */ /* 0x001fe20000000000 */
[----:B------:R-:W-:-:S04]  /*0a70*/  ISETP.GT.AND P0, PT, R6, 0xf, PT ;  /* 0x0000000f0600780c */ /* 0x000fc80003f04270 */
[----:B------:R-:W0:Y:S02]  /*0a80*/  SHFL.DOWN PT, R3, R0, 0x10, 0x1f ;  /* 0x0a001f0000037f89 */ /* 0x000e2400000e0000 */
[----:B0-----:R-:W-:-:S05]  /*0a90*/  FADD R3, R0, R3 ;  /* 0x0000000300037221 */ /* 0x001fca0000000000 */
[----:B------:R1:W-:Y:S01]  /*0aa0*/  @!P1 STS [R2+0x8], R3 ;  /* 0x0000080302009388 */ /* 0x0003e20000000800 */
[----:B------:R-:W-:Y:S01]  /*0ab0*/  FSEL R8, R0, R3, P0 ;  /* 0x0000000300087208 */ /* 0x000fe20000000000 */
[----:B------:R-:W-:Y:S06]  /*0ac0*/  BAR.SYNC.DEFER_BLOCKING 0x0 ;  /* 0x0000000000007b1d */ /* 0x000fec0000010000 */
[----:B------:R-:W-:Y:S05]  /*0ad0*/  @P5 BRA `(.L_x_102) ;  /* 0x0000001400545947 */ /* 0x000fea0003800000 */
[----:B------:R-:W0:Y:S01]  /*0ae0*/  S2UR UR5, SR_CgaCtaId ;  /* 0x00000000000579c3 */ /* 0x000e220000008800 */
[----:B------:R-:W-:Y:S02]  /*0af0*/  UMOV UR4, 0x400 ;  /* 0x0000040000047882 */ /* 0x000fe40000000000 */
[----:B0-----:R-:W-:-:S09]  /*0b00*/  ULEA UR4, UR5, UR4, 0x18 ;  /* 0x0000000405047291 */ /* 0x001fd2000f8ec0ff */
[----:B-1----:R-:W0:Y:S04]  /*0b10*/  LDS R3, [UR4+0xc] ;  /* 0x00000c04ff037984 */ /* 0x002e280008000800 */
        /* <DEDUP_REMOVED lines=10> */
.L_x_101:
[----:B------:R-:W1:Y:S01]  /*0bc0*/  S2R R8, SR_LANEID ;  /* 0x0000000000087919 */ /* 0x000e620000000000 */
[C---:B0-----:R-:W-:Y:S02]  /*0bd0*/  LOP3.LUT R2, R5.reuse, 0x3e0, RZ, 0xc0, !PT ;  /* 0x000003e005027812 */ /* 0x041fe400078ec0ff */
[----:B------:R-:W-:Y:S02]  /*0be0*/  ISETP.NE.AND P5, PT, R5, RZ, PT ;  /* 0x000000ff0500720c */ /* 0x000fe40003fa5270 */
[----:B------:R-:W-:Y:S02]  /*0bf0*/  LOP3.LUT R7, RZ, R2, RZ, 0x33, !PT ;  /* 0x00000002ff077212 */ /* 0x000fe400078e33ff */
[----:B------:R-:W-:-:S03]  /*0c00*/  IADD3 R3, PT, PT, R2, 0x20, RZ ;  /* 0x0000002002037810 */ /* 0x000fc60007ffe0ff */
[----:B------:R-:W-:Y:S01]  /*0c10*/  IMAD.IADD R7, R7, 0x1, R4 ;  /* 0x0000000107077824 */ /* 0x000fe200078e0204 */
[----:B------:R-:W-:-:S04]  /*0c20*/  ISETP.GT.U32.AND P0, PT, R3, R4, PT ;  /* 0x000000040300720c */ /* 0x000fc80003f04070 */
[----:B------:R-:W-:-:S05]  /*0c30*/  SEL R7, R7, 0x1f, P0 ;  /* 0x0000001f07077807 */ /* 0x000fca0000000000 */
[----:B------:R-:W0:Y:S01]  /*0c40*/  SHFL.DOWN PT, R2, R9, 0x1, R7 ;  /* 0x0820000009027989 */ /* 0x000e2200000e0007 */
[C---:B-1----:R-:W-:Y:S02]  /*0c50*/  ISETP.GE.AND P0, PT, R8.reuse, R7, PT ;  /* 0x000000070800720c */ /* 0x042fe40003f06270 */
[C---:B------:R-:W-:Y:S02]  /*0c60*/  IADD3 R6, PT, PT, R8.reuse, 0x2, RZ ;  /* 0x0000000208067810 */ /* 0x040fe40007ffe0ff */
[----:B------:R-:W-:-:S09]  /*0c70*/  ISETP.NE.AND P1, PT, R8, RZ, PT ;  /* 0x000000ff0800720c */ /* 0x000fd20003f25270 */
[----:B0-----:R-:W-:Y:S01]  /*0c80*/  @!P0 FADD R9, R2, R9 ;  /* 0x0000000902098221 */ /* 0x001fe20000000000 */
[----:B------:R-:W-:Y:S01]  /*0c90*/  ISETP.GT.AND P0, PT, R6, R7, PT ;  /* 0x000000070600720c */ /* 0x000fe20003f04270 */
[----:B------:R-:W-:Y:S02]  /*0ca0*/  VIADD R6, R8, 0x4 ;  /* 0x0000000408067836 */ /* 0x000fe40000000000 */
[----:B------:R-:W0:Y:S01]  /*0cb0*/  @!P1 S2R R11, SR_CgaCtaId ;  /* 0x00000000000b9919 */ /* 0x000e220000008800 */
[----:B------:R-:W-:Y:S01]  /*0cc0*/  @!P1 SHF.R.U32.HI R3, RZ, 0x3, R5 ;  /* 0x00000003ff039819 */ /* 0x000fe20000011605 */
[----:B------:R-:W1:Y:S03]  /*0cd0*/  SHFL.DOWN PT, R2, R9, 0x2, R7 ;  /* 0x0840000009027989 */ /* 0x000e6600000e0007 */
[----:B------:R-:W-:-:S05]  /*0ce0*/  @!P1 LOP3.LUT R3, R3, 0x7c, RZ, 0xc0, !PT ;  /* 0x0000007c03039812 */ /* 0x000fca00078ec0ff */
[----:B-1----:R-:W-:Y:S01]  /*0cf0*/  @!P0 FADD R9, R9, R2 ;  /* 0x0000000209098221 */ /* 0x002fe20000000000 */
[-C--:B------:R-:W-:Y:S02]  /*0d00*/  ISETP.GT.AND P0, PT, R6, R7.reuse, PT ;  /* 0x000000070600720c */ /* 0x080fe40003f04270 */
[----:B------:R-:W-:Y:S02]  /*0d10*/  IADD3 R6, PT, PT, R8, 0x8, RZ ;  /* 0x0000000808067810 */ /* 0x000fe40007ffe0ff */
[----:B------:R-:W1:Y:S09]  /*0d20*/  SHFL.DOWN PT, R2, R9, 0x4, R7 ;  /* 0x0880000009027989 */ /* 0x000e7200000e0007 */
[----:B-1----:R-:W-:Y:S01]  /*0d30*/  @!P0 FADD R9, R9, R2 ;  /* 0x0000000209098221 */ /* 0x002fe20000000000 */
[----:B------:R-:W-:Y:S01]  /*0d40*/  ISETP.GT.AND P0, PT, R6, R7, PT ;  /* 0x000000070600720c */ /* 0x000fe20003f04270 */
[----:B------:R-:W-:-:S03]  /*0d50*/  VIADD R6, R8, 0x10 ;  /* 0x0000001008067836 */ /* 0x000fc60000000000 */
[----:B------:R-:W1:Y:S09]  /*0d60*/  SHFL.DOWN PT, R2, R9, 0x8, R7 ;  /* 0x0900000009027989 */ /* 0x000e7200000e0007 */
[----:B-1----:R-:W-:Y:S01]  /*0d70*/  @!P0 FADD R9, R9, R2 ;  /* 0x0000000209098221 */ /* 0x002fe20000000000 */
[----:B------:R-:W-:-:S02]  /*0d80*/  ISETP.GT.AND P0, PT, R6, R7, PT ;  /* 0x000000070600720c */ /* 0x000fc40003f04270 */
[----:B------:R-:W-:Y:S02]  /*0d90*/  @!P1 MOV R6, 0x400 ;  /* 0x0000040000069802 */ /* 0x000fe40000000f00 */
[----:B------:R-:W1:Y:S02]  /*0da0*/  SHFL.DOWN PT, R2, R9, 0x10, R7 ;  /* 0x0a00000009027989 */ /* 0x000e6400000e0007 */
[----:B0-----:R-:W-:-:S04]  /*0db0*/  @!P1 LEA R6, R11, R6, 0x18 ;  /* 0x000000060b069211 */ /* 0x001fc800078ec0ff */
[----:B------:R-:W-:-:S03]  /*0dc0*/  @!P1 IADD3 R3, PT, PT, R3, R6, RZ ;  /* 0x0000000603039210 */ /* 0x000fc60007ffe0ff */
[----:B-1----:R-:W-:-:S04]  /*0dd0*/  @!P0 FADD R9, R9, R2 ;  /* 0x0000000209098221 */ /* 0x002fc80000000000 */
[----:B------:R-:W-:-:S05]  /*0de0*/  IMAD.MOV.U32 R8, RZ, RZ, R9 ;  /* 0x000000ffff087224 */ /* 0x000fca00078e0009 */
[----:B------:R0:W-:Y:S01]  /*0df0*/  @!P1 STS [R3+0x8], R8 ;  /* 0x0000080803009388 */ /* 0x0001e20000000800 */
[----:B------:R-:W-:Y:S06]  /*0e00*/  BAR.SYNC.DEFER_BLOCKING 0x0 ;  /* 0x0000000000007b1d */ /* 0x000fec0000010000 */
[----:B------:R-:W-:Y:S05]  /*0e10*/  @P5 BRA `(.L_x_102) ;  /* 0x0000001000845947 */ /* 0x000fea0003800000 */
[----:B------:R-:W1:Y:S01]  /*0e20*/  S2UR UR5, SR_CgaCtaId ;  /* 0x00000000000579c3 */ /* 0x000e620000008800 */
[----:B------:R-:W-:Y:S01]  /*0e30*/  UMOV UR4, 0x400 ;  /* 0x0000040000047882 */ /* 0x000fe20000000000 */
[C---:B------:R-:W-:Y:S02]  /*0e40*/  ISETP.GT.U32.AND P3, PT, R4.reuse, 0x20, PT ;  /* 0x000000200400780c */ /* 0x040fe40003f64070 */
[----:B------:R-:W-:Y:S02]  /*0e50*/  ISETP.GT.U32.AND P1, PT, R4, 0x40, PT ;  /* 0x000000400400780c */ /* 0x000fe40003f24070 */
[----:B------:R-:W-:Y:S02]  /*0e60*/  ISETP.GT.U32.AND.EX P3, PT, R0, RZ, PT, P3 ;  /* 0x000000ff0000720c */ /* 0x000fe40003f64130 */
[----:B------:R-:W-:Y:S02]  /*0e70*/  ISETP.GT.U32.AND P0, PT, R4, 0x60, PT ;  /* 0x000000600400780c */ /* 0x000fe40003f04070 */
[----:B------:R-:W-:-:S02]  /*0e80*/  ISETP.GT.U32.AND.EX P1, PT, R0, RZ, PT, P1 ;  /* 0x000000ff0000720c */ /* 0x000fc40003f24110 */
[----:B------:R-:W-:Y:S02]  /*0e90*/  ISETP.GT.U32.AND P2, PT, R4, 0x80, PT ;  /* 0x000000800400780c */ /* 0x000fe40003f44070 */
[----:B------:R-:W-:Y:S02]  /*0ea0*/  ISETP.GT.U32.AND.EX P0, PT, R0, RZ, PT, P0 ;  /* 0x000000ff0000720c */ /* 0x000fe40003f04100 */
[----:B------:R-:W-:Y:S02]  /*0eb0*/  ISETP.GT.U32.AND P4, PT, R4, 0xa0, PT ;  /* 0x000000a00400780c */ /* 0x000fe40003f84070 */
[C---:B------:R-:W-:Y:S02]  /*0ec0*/  ISETP.GT.U32.AND.EX P2, PT, R0.reuse, RZ, PT, P2 ;  /* 0x000000ff0000720c */ /* 0x040fe40003f44120 */
[----:B------:R-:W-:Y:S01]  /*0ed0*/  ISETP.GT.U32.AND.EX P4, PT, R0, RZ, PT, P4 ;  /* 0x000000ff0000720c */ /* 0x000fe20003f84140 */
[----:B-1----:R-:W-:-:S09]  /*0ee0*/  ULEA UR4, UR5, UR4, 0x18 ;  /* 0x0000000405047291 */ /* 0x002fd2000f8ec0ff */
[----:B0-----:R-:W0:Y:S04]  /*0ef0*/  LDS R3, [UR4+0xc] ;  /* 0x00000c04ff037984 */ /* 0x001e280008000800 */
[----:B------:R-:W1:Y:S04]  /*0f00*/  LDS.128 R12, [UR4+0x10] ;  /* 0x00001004ff0c7984 */ /* 0x000e680008000c00 */
[----:B------:R-:W2:Y:S01]  /*0f10*/  LDS.64 R6, [UR4+0x20] ;  /* 0x00002004ff067984 */ /* 0x000ea20008000a00 */
[----:B0-----:R-:W-:Y:S01]  /*0f20*/  @P3 FADD R8, R8, R3 ;  /* 0x0000000308083221 */ /* 0x001fe20000000000 */
[----:B------:R-:W-:-:S03]  /*0f30*/  ISETP.GT.U32.AND P3, PT, R4, 0xc0, PT ;  /* 0x000000c00400780c */ /* 0x000fc60003f64070 */
[----:B-1----:R-:W-:Y:S01]  /*0f40*/  @P1 FADD R8, R8, R12 ;  /* 0x0000000c08081221 */ /* 0x002fe20000000000 */
[----:B------:R-:W-:Y:S02]  /*0f50*/  ISETP.GT.U32.AND P1, PT, R4, 0xe0, PT ;  /* 0x000000e00400780c */ /* 0x000fe40003f24070 */
[----:B------:R-:W-:Y:S01]  /*0f60*/  ISETP.GT.U32.AND.EX P3, PT, R0, RZ, PT, P3 ;  /* 0x000000ff0000720c */ /* 0x000fe20003f64130 */
[----:B------:R-:W-:Y:S01]  /*0f70*/  @P0 FADD R8, R8, R13 ;  /* 0x0000000d08080221 */ /* 0x000fe20000000000 */
[----:B------:R-:W-:-:S03]  /*0f80*/  ISETP.GT.U32.AND.EX P1, PT, R0, RZ, PT, P1 ;  /* 0x000000ff0000720c */ /* 0x000fc60003f24110 */
[----:B------:R-:W-:-:S04]  /*0f90*/  @P2 FADD R8, R8, R14 ;  /* 0x0000000e08082221 */ /* 0x000fc80000000000 */
[----:B------:R-:W-:-:S04]  /*0fa0*/  @P4 FADD R8, R8, R15 ;  /* 0x0000000f08084221 */ /* 0x000fc80000000000 */
[----:B--2---:R-:W-:-:S04]  /*0fb0*/  @P3 FADD R8, R8, R6 ;  /* 0x0000000608083221 */ /* 0x004fc80000000000 */
[----:B------:R-:W-:Y:S01]  /*0fc0*/  @P1 FADD R8, R8, R7 ;  /* 0x0000000708081221 */ /* 0x000fe20000000000 */
[----:B------:R-:W-:Y:S06]  /*0fd0*/  BRA `(.L_x_102) ;  /* 0x0000001000147947 */ /* 0x000fec0003800000 */
.L_x_88:
[----:B------:R-:W0:Y:S01]  /*0fe0*/  S2R R8, SR_TID.X ;  /* 0x0000000000087919 */ /* 0x000e220000002100 */
[----:B------:R-:W0:Y:S02]  /*0ff0*/  LDC.64 R2, c[0x0][0x380] ;  /* 0x0000e000ff027b82 */ /* 0x000e240000000a00 */
[----:B0-----:R-:W-:-:S05]  /*1000*/  IMAD.WIDE.U32 R2, R8, 0x4, R2 ;  /* 0x0000000408027825 */ /* 0x001fca00078e0002 */
        /* <DEDUP_REMOVED lines=16> */
[----:B--2---:R-:W-:Y:S01]  /*1110*/  FADD R9, R9, R12 ;  /* 0x0000000c09097221 */ /* 0x004fe20000000000 */
[----:B---3--:R-:W-:Y:S01]  /*1120*/  FADD R14, R11, R14 ;  /* 0x0000000e0b0e7221 */ /* 0x008fe20000000000 */
[----:B------:R-:W-:-:S03]  /*1130*/  HFMA2 R11, -RZ, RZ, 0, 0.00048828125 ;  /* 0x00001000ff0b7431 */ /* 0x000fc600000001ff */
[----:B------:R-:W-:Y:S01]  /*1140*/  FADD R14, R9, R14 ;  /* 0x0000000e090e7221 */ /* 0x000fe20000000000 */
[----:B------:R-:W-:Y:S01]  /*1150*/  IADD3 R9, P1, PT, R4, -0x1000, RZ ;  /* 0xfffff00004097810 */ /* 0x000fe20007f3e0ff */
[----:B----4-:R-:W-:-:S03]  /*1160*/  FADD R13, R13, R16 ;  /* 0x000000100d0d7221 */ /* 0x010fc60000000000 */
[----:B------:R-:W-:Y:S02]  /*1170*/  ISETP.GE.U32.AND P0, PT, R9, 0x1000, PT ;  /* 0x000010000900780c */ /* 0x000fe40003f06070 */
[----:B------:R-:W-:-:S04]  /*1180*/  IADD3.X R12, PT, PT, R0, -0x1, RZ, P1, !PT ;  /* 0xffffffff000c7810 */ /* 0x000fc80000ffe4ff */
[----:B------:R-:W-:Y:S01]  /*1190*/  ISETP.GE.U32.AND.EX P0, PT, R12, RZ, PT, P0 ;  /* 0x000000ff0c00720c */ /* 0x000fe20003f06100 */
        /* <DEDUP_REMOVED lines=11> */
[----:B------:R-:W-:Y:S01]  /*1250*/  IMAD.MOV.U32 R13, RZ, RZ, RZ ;  /* 0x000000ffff0d7224 */ /* 0x000fe200078e00ff */
[----:B------:R-:W-:Y:S06]  /*1260*/  @!P0 BRA `(.L_x_103) ;  /* 0x0000000000c08947 */ /* 0x000fec0003800000 */
[----:B------:R-:W0:Y:S01]  /*1270*/  LDC.64 R4, c[0x0][0x390] ;  /* 0x0000e400ff047b82 */ /* 0x000e220000000a00 */
[----:B------:R-:W-:Y:S01]  /*1280*/  MOV R11, 0x1000 ;  /* 0x00001000000b7802 */ /* 0x000fe20000000f00 */
[----:B------:R-:W-:-:S07]  /*1290*/  IMAD.MOV.U32 R13, RZ, RZ, RZ ;  /* 0x000000ffff0d7224 */ /* 0x000fce00078e00ff */
.L_x_105:
[----:B------:R-:W-:-:S04]  /*12a0*/  LEA R6, P0, R11, R2, 0x2 ;  /* 0x000000020b067211 */ /* 0x000fc800078010ff */
[----:B------:R-:W-:-:S05]  /*12b0*/  LEA.HI.X R7, R11, R3, R13, 0x2, P0 ;  /* 0x000000030b077211 */ /* 0x000fca00000f140d */
[----:B------:R-:W2:Y:S04]  /*12c0*/  LDG.E R0, desc[UR6][R6.64+0x2400] ;  /* 0x0024000606007981 */ /* 0x000ea8000c1e1900 */
[----:B------:R-:W2:Y:S04]  /*12d0*/  LDG.E R15, desc[UR6][R6.64+0x2800] ;  /* 0x00280006060f7981 */ /* 0x000ea8000c1e1900 */
        /* <DEDUP_REMOVED lines=13> */
[----:B------:R0:W5:Y:S02]  /*13b0*/  LDG.E R20, desc[UR6][R6.64+0x3c00] ;  /* 0x003c000606147981 */ /* 0x000164000c1e1900 */
[----:B0-----:R-:W-:-:S04]  /*13c0*/  IADD3 R6, P1, PT, -R11, R4, RZ ;  /* 0x000000040b067210 */ /* 0x001fc80007f3e1ff */
[----:B------:R-:W-:Y:S01]  /*13d0*/  ISETP.GE.U32.AND P0, PT, R6, 0x1000, PT ;  /* 0x000010000600780c */ /* 0x000fe20003f06070 */
[----:B--2---:R-:W-:Y:S01]  /*13e0*/  FADD R15, R0, R15 ;  /* 0x0000000f000f7221 */ /* 0x004fe20000000000 */
[----:B------:R-:W-:-:S04]  /*13f0*/  MOV R0, R5 ;  /* 0x0000000500007202 */ /* 0x000fc80000000f00 */
[----:B------:R-:W-:Y:S01]  /*1400*/  IADD3.X R6, PT, PT, ~R13, R0, RZ, P1, !PT ;  /* 0x000000000d067210 */ /* 0x000fe20000ffe5ff */
[----:B---3--:R-:W-:-:S03]  /*1410*/  FADD R10, R27, R10 ;  /* 0x0000000a1b0a7221 */ /* 0x008fc60000000000 */
[----:B------:R-:W-:Y:S01]  /*1420*/  ISETP.GE.U32.AND.EX P0, PT, R6, RZ, PT, P0 ;  /* 0x000000ff0600720c */ /* 0x000fe20003f06100 */
[----:B----4-:R-:W-:-:S04]  /*1430*/  FADD R29, R26, R29 ;  /* 0x0000001d1a1d7221 */ /* 0x010fc80000000000 */
[----:B------:R-:W-:Y:S01]  /*1440*/  FADD R10, R10, R29 ;  /* 0x0000001d0a0a7221 */ /* 0x000fe20000000000 */
[----:B-----5:R-:W-:Y:S01]  /*1450*/  FADD R24, R24, R25 ;  /* 0x0000001918187221 */ /* 0x020fe20000000000 */
[----:B------:R-:W-:-:S04]  /*1460*/  FADD R23, R23, R22 ;  /* 0x0000001617177221 */ /* 0x000fc80000000000 */
        /* <DEDUP_REMOVED lines=11> */
[----:B------:R-:W-:-:S05]  /*1520*/  IADD3 R11, P0, PT, R11, 0x1000, RZ ;  /* 0x000010000b0b7810 */ /* 0x000fca0007f1e0ff */
[----:B------:R-:W-:Y:S01]  /*1530*/  IMAD.X R13, RZ, RZ, R13, P0 ;  /* 0x000000ffff0d7224 */ /* 0x000fe200000e060d */
[----:B------:R-:W-:-:S04]  /*1540*/  ISETP.GT.U32.AND P0, PT, R11, R9, PT ;  /* 0x000000090b00720c */ /* 0x000fc80003f04070 */
[----:B------:R-:W-:-:S13]  /*1550*/  ISETP.GT.U32.AND.EX P0, PT, R13, R12, PT, P0 ;  /* 0x0000000c0d00720c */ /* 0x000fda0003f04100 */
[----:B------:R-:W-:Y:S05]  /*1560*/  @!P0 BRA `(.L_x_105) ;  /* 0xfffffffc004c8947 */ /* 0x000fea000383ffff */
.L_x_103:
[CC--:B------:R-:W-:Y:S01]  /*1570*/  IADD3 R3, PT, PT, -R11.reuse, R4.reuse, RZ ;  /* 0x000000040b037210 */ /* 0x0c0fe20007ffe1ff */
[----:B------:R-:W-:Y:S01]  /*1580*/  BSSY.RECONVERGENT B1, `(.L_x_104) ;  /* 0x0000080000017945 */ /* 0x000fe20003800200 */
[----:B------:R-:W-:Y:S02]  /*1590*/  ISETP.GE.U32.AND P1, PT, R11, R4, PT ;  /* 0x000000040b00720c */ /* 0x000fe40003f26070 */
[----:B------:R-:W-:-:S04]  /*15a0*/  ISETP.GE.AND P0, PT, R8, R3, PT ;  /* 0x000000030800720c */ /* 0x000fc80003f06270 */
[----:B------:R-:W-:-:S13]  /*15b0*/  ISETP.GE.U32.OR.EX P0, PT, R13, R0, P0, P1 ;  /* 0x000000000d00720c */ /* 0x000fda0000706510 */
[----:B------:R-:W-:Y:S05]  /*15c0*/  @P0 BRA `(.L_x_106) ;  /* 0x0000000400ec0947 */ /* 0x000fea0003800000 */
[----:B------:R-:W-:Y:S01]  /*15d0*/  LOP3.LUT R0, RZ, R8, RZ, 0x33, !PT ;  /* 0x00000008ff007212 */ /* 0x000fe200078e33ff */
[----:B------:R-:W-:Y:S03]  /*15e0*/  BSSY.RECONVERGENT B2, `(.L_x_107) ;  /* 0x0000038000027945 */ /* 0x000fe60003800200 */
[----:B------:R-:W-:-:S04]  /*15f0*/  IADD3 R0, PT, PT, -R11, R4, R0 ;  /* 0x000000040b007210 */ /* 0x000fc80007ffe100 */
[C---:B------:R-:W-:Y:S02]  /*1600*/  ISETP.GE.U32.AND P1, PT, R0.reuse, 0xf00, PT ;  /* 0x00000f000000780c */ /* 0x040fe40003f26070 */
[----:B------:R-:W-:Y:S02]  /*1610*/  LEA.HI R4, R0, 0x1, RZ, 0x18 ;  /* 0x0000000100047811 */ /* 0x000fe400078fc0ff */
[----:B------:R-:W-:Y:S02]  /*1620*/  MOV R0, R8 ;  /* 0x0000000800007202 */ /* 0x000fe40000000f00 */
[----:B------:R-:W-:-:S04]  /*1630*/  LOP3.LUT R24, R4, 0xf, RZ, 0xc0, !PT ;  /* 0x0000000f04187812 */ /* 0x000fc800078ec0ff */
[----:B------:R-:W-:-:S03]  /*1640*/  ISETP.NE.AND P0, PT, R24, RZ, PT ;  /* 0x000000ff1800720c */ /* 0x000fc60003f05270 */
[----:B------:R-:W-:Y:S10]  /*1650*/  @!P1 BRA `(.L_x_108) ;  /* 0x0000000000c09947 */ /* 0x000ff40003800000 */
[----:B------:R-:W0:Y:S01]  /*1660*/  LDCU.64 UR4, c[0x0][0x380] ;  /* 0x00007000ff0477ac */ /* 0x000e220008000a00 */
[----:B------:R-:W-:Y:S02]  /*1670*/  IADD3 R3, P1, PT, R8, R11, RZ ;  /* 0x0000000b08037210 */ /* 0x000fe40007f3e0ff */
[----:B------:R-:W-:-:S03]  /*1680*/  LOP3.LUT R9, R4, 0x1fffff0, RZ, 0xc0, !PT ;  /* 0x01fffff004097812 */ /* 0x000fc600078ec0ff */
[----:B------:R-:W-:Y:S01]  /*1690*/  IMAD.X R0, RZ, RZ, R13, P1 ;  /* 0x000000ffff007224 */ /* 0x000fe200008e060d */
[----:B------:R-:W-:Y:S02]  /*16a0*/  IADD3 R9, PT, PT, -R9, RZ, RZ ;  /* 0x000000ff09097210 */ /* 0x000fe40007ffe1ff */
[----:B0-----:R-:W-:-:S04]  /*16b0*/  LEA R2, P2, R3, UR4, 0x2 ;  /* 0x0000000403027c11 */ /* 0x001fc8000f8410ff */
[----:B------:R-:W-:Y:S02]  /*16c0*/  IADD3 R2, P1, PT, R2, 0x2000, RZ ;  /* 0x0000200002027810 */ /* 0x000fe40007f3e0ff */
[----:B------:R-:W-:Y:S02]  /*16d0*/  LEA.HI.X R3, R3, UR5, R0, 0x2, P2 ;  /* 0x0000000503037c11 */ /* 0x000fe400090f1400 */
[----:B------:R-:W-:-:S03]  /*16e0*/  MOV R0, R8 ;  /* 0x0000000800007202 */ /* 0x000fc60000000f00 */
[----:B------:R-:W-:-:S07]  /*16f0*/  IMAD.X R3, RZ, RZ, R3, P1 ;  /* 0x000000ffff037224 */ /* 0x000fce00008e0603 */
.L_x_109:
        /* <DEDUP_REMOVED lines=16> */
[----:B------:R-:W-:Y:S01]  /*1800*/  IADD3 R9, PT, PT, R9, 0x10, RZ ;  /* 0x0000001009097810 */ /* 0x000fe20007ffe0ff */
[----:B------:R-:W-:-:S03]  /*1810*/  VIADD R0, R0, 0x1000 ;  /* 0x0000100000007836 */ /* 0x000fc60000000000 */
[----:B------:R-:W-:Y:S02]  /*1820*/  ISETP.NE.AND P1, PT, R9, RZ, PT ;  /* 0x000000ff0900720c */ /* 0x000fe40003f25270 */
[----:B0-----:R-:W-:-:S04]  /*1830*/  IADD3 R2, P2, PT, R2, 0x4000, RZ ;  /* 0x0000400002027810 */ /* 0x001fc80007f5e0ff */
[----:B------:R-:W-:Y:S01]  /*1840*/  IADD3.X R3, PT, PT, RZ, R3, RZ, P2, !PT ;  /* 0x00000003ff037210 */ /* 0x000fe200017fe4ff */
        /* <DEDUP_REMOVED lines=17> */
.L_x_108:
[----:B------:R-:W-:Y:S05]  /*1960*/  BSYNC.RECONVERGENT B2 ;  /* 0x0000000000027941 */ /* 0x000fea0003800200 */
.L_x_107:
[----:B------:R-:W-:Y:S05]  /*1970*/  @!P0 BRA `(.L_x_106) ;  /* 0x0000000400008947 */ /* 0x000fea0003800000 */
[----:B------:R-:W-:Y:S01]  /*1980*/  ISETP.GE.U32.AND P0, PT, R24, 0x8, PT ;  /* 0x000000081800780c */ /* 0x000fe20003f06070 */
[----:B------:R-:W-:Y:S01]  /*1990*/  BSSY.RECONVERGENT B2, `(.L_x_110) ;  /* 0x000001a000027945 */ /* 0x000fe20003800200 */
[----:B------:R-:W-:-:S04]  /*19a0*/  LOP3.LUT R7, R4, 0x7, RZ, 0xc0, !PT ;  /* 0x0000000704077812 */ /* 0x000fc800078ec0ff */
[----:B------:R-:W-:-:S07]  /*19b0*/  ISETP.NE.AND P1, PT, R7, RZ, PT ;  /* 0x000000ff0700720c */ /* 0x000fce0003f25270 */
[----:B------:R-:W-:Y:S06]  /*19c0*/  @!P0 BRA `(.L_x_111) ;  /* 0x0000000000588947 */ /* 0x000fec0003800000 */
[----:B------:R-:W0:Y:S01]  /*19d0*/  LDCU.64 UR4, c[0x0][0x380] ;  /* 0x00007000ff0477ac */ /* 0x000e220008000a00 */
[----:B------:R-:W-:-:S04]  /*19e0*/  IADD3 R3, P0, PT, R0, R11, RZ ;  /* 0x0000000b00037210 */ /* 0x000fc80007f1e0ff */
[----:B------:R-:W-:Y:S02]  /*19f0*/  IADD3.X R6, PT, PT, RZ, R13, RZ, P0, !PT ;  /* 0x0000000dff067210 */ /* 0x000fe400007fe4ff */
[----:B0-----:R-:W-:-:S04]  /*1a00*/  LEA R2, P0, R3, UR4, 0x2 ;  /* 0x0000000403027c11 */ /* 0x001fc8000f8010ff */
        /* <DEDUP_REMOVED lines=9> */
[----:B------:R-:W-:Y:S01]  /*1aa0*/  IADD3 R0, PT, PT, R0, 0x800, RZ ;  /* 0x0000080000007810 */ /* 0x000fe20007ffe0ff */
        /* <DEDUP_REMOVED lines=8> */
.L_x_111:
[----:B------:R-:W-:Y:S05]  /*1b30*/  BSYNC.RECONVERGENT B2 ;  /* 0x0000000000027941 */ /* 0x000fea0003800200 */
.L_x_110:
[----:B------:R-:W-:Y:S05]  /*1b40*/  @!P1 BRA `(.L_x_106) ;  /* 0x00000000008c9947 */ /* 0x000fea0003800000 */
[----:B------:R-:W-:Y:S01]  /*1b50*/  ISETP.GE.U32.AND P0, PT, R7, 0x4, PT ;  /* 0x000000040700780c */ /* 0x000fe20003f06070 */
[----:B------:R-:W-:Y:S01]  /*1b60*/  BSSY.RECONVERGENT B2, `(.L_x_112) ;  /* 0x0000012000027945 */ /* 0x000fe20003800200 */
[----:B------:R-:W-:-:S04]  /*1b70*/  LOP3.LUT R6, R4, 0x3, RZ, 0xc0, !PT ;  /* 0x0000000304067812 */ /* 0x000fc800078ec0ff */
[----:B------:R-:W-:-:S07]  /*1b80*/  ISETP.NE.AND P1, PT, R6, RZ, PT ;  /* 0x000000ff0600720c */ /* 0x000fce0003f25270 */
[----:B------:R-:W-:Y:S06]  /*1b90*/  @!P0 BRA `(.L_x_113) ;  /* 0x0000000000388947 */ /* 0x000fec0003800000 */
[----:B------:R-:W0:Y:S01]  /*1ba0*/  LDCU.64 UR4, c[0x0][0x380] ;  /* 0x00007000ff0477ac */ /* 0x000e220008000a00 */
[----:B------:R-:W-:-:S05]  /*1bb0*/  IADD3 R3, P0, PT, R0, R11, RZ ;  /* 0x0000000b00037210 */ /* 0x000fca0007f1e0ff */
[----:B------:R-:W-:Y:S01]  /*1bc0*/  IMAD.X R4, RZ, RZ, R13, P0 ;  /* 0x000000ffff047224 */ /* 0x000fe200000e060d */
[----:B0-----:R-:W-:-:S04]  /*1bd0*/  LEA R2, P0, R3, UR4, 0x2 ;  /* 0x0000000403027c11 */ /* 0x001fc8000f8010ff */
[----:B------:R-:W-:-:S05]  /*1be0*/  LEA.HI.X R3, R3, UR5, R4, 0x2, P0 ;  /* 0x0000000503037c11 */ /* 0x000fca00080f1404 */
[----:B------:R-:W2:Y:S04]  /*1bf0*/  LDG.E R5, desc[UR6][R2.64] ;  /* 0x0000000602057981 */ /* 0x000ea8000c1e1900 */
[----:B------:R-:W3:Y:S04]  /*1c00*/  LDG.E R4, desc[UR6][R2.64+0x400] ;  /* 0x0004000602047981 */ /* 0x000ee8000c1e1900 */
[----:B------:R-:W4:Y:S04]  /*1c10*/  LDG.E R7, desc[UR6][R2.64+0x800] ;  /* 0x0008000602077981 */ /* 0x000f28000c1e1900 */
[----:B------:R-:W5:Y:S01]  /*1c20*/  LDG.E R9, desc[UR6][R2.64+0xc00] ;  /* 0x000c000602097981 */ /* 0x000f62000c1e1900 */
[----:B------:R-:W-:Y:S01]  /*1c30*/  IADD3 R0, PT, PT, R0, 0x400, RZ ;  /* 0x0000040000007810 */ /* 0x000fe20007ffe0ff */
[----:B--2---:R-:W-:-:S04]  /*1c40*/  FADD R5, R10, R5 ;  /* 0x000000050a057221 */ /* 0x004fc80000000000 */
[----:B---3--:R-:W-:-:S04]  /*1c50*/  FADD R4, R5, R4 ;  /* 0x0000000405047221 */ /* 0x008fc80000000000 */
[----:B----4-:R-:W-:-:S04]  /*1c60*/  FADD R4, R4, R7 ;  /* 0x0000000704047221 */ /* 0x010fc80000000000 */
[----:B-----5:R-:W-:-:S07]  /*1c70*/  FADD R10, R4, R9 ;  /* 0x00000009040a7221 */ /* 0x020fce0000000000 */
.L_x_113:
[----:B------:R-:W-:Y:S05]  /*1c80*/  BSYNC.RECONVERGENT B2 ;  /* 0x0000000000027941 */ /* 0x000fea0003800200 */
.L_x_112:
[----:B------:R-:W-:Y:S05]  /*1c90*/  @!P1 BRA `(.L_x_106) ;  /* 0x0000000000389947 */ /* 0x000fea0003800000 */
[----:B------:R-:W0:Y:S01]  /*1ca0*/  LDCU.64 UR4, c[0x0][0x380] ;  /* 0x00007000ff0477ac */ /* 0x000e220008000a00 */
[----:B------:R-:W-:Y:S01]  /*1cb0*/  IADD3 R5, P0, PT, R0, R11, RZ ;  /* 0x0000000b00057210 */ /* 0x000fe20007f1e0ff */
[----:B------:R-:W-:-:S03]  /*1cc0*/  IMAD.MOV R0, RZ, RZ, -R6 ;  /* 0x000000ffff007224 */ /* 0x000fc600078e0a06 */
[----:B------:R-:W-:Y:S02]  /*1cd0*/  IADD3.X R4, PT, PT, RZ, R13, RZ, P0, !PT ;  /* 0x0000000dff047210 */ /* 0x000fe400007fe4ff */
[----:B0-----:R-:W-:-:S04]  /*1ce0*/  LEA R2, P1, R5, UR4, 0x2 ;  /* 0x0000000405027c11 */ /* 0x001fc8000f8210ff */
[----:B------:R-:W-:-:S09]  /*1cf0*/  LEA.HI.X R5, R5, UR5, R4, 0x2, P1 ;  /* 0x0000000505057c11 */ /* 0x000fd200088f1404 */
.L_x_114:
[----:B------:R-:W-:-:S06]  /*1d00*/  MOV R3, R5 ;  /* 0x0000000500037202 */ /* 0x000fcc0000000f00 */
[----:B------:R0:W2:Y:S01]  /*1d10*/  LDG.E R3, desc[UR6][R2.64] ;  /* 0x0000000602037981 */ /* 0x0000a2000c1e1900 */
[----:B------:R-:W-:-:S04]  /*1d20*/  IADD3 R0, PT, PT, R0, 0x1, RZ ;  /* 0x0000000100007810 */ /* 0x000fc80007ffe0ff */
[----:B------:R-:W-:Y:S02]  /*1d30*/  ISETP.NE.AND P0, PT, R0, RZ, PT ;  /* 0x000000ff0000720c */ /* 0x000fe40003f05270 */
[----:B0-----:R-:W-:-:S05]  /*1d40*/  IADD3 R2, P1, PT, R2, 0x400, RZ ;  /* 0x0000040002027810 */ /* 0x001fca0007f3e0ff */
[----:B------:R-:W-:Y:S02]  /*1d50*/  IMAD.X R5, RZ, RZ, R5, P1 ;  /* 0x000000ffff057224 */ /* 0x000fe400008e0605 */
[----:B--2---:R-:W-:-:S04]  /*1d60*/  FADD R10, R3, R10 ;  /* 0x0000000a030a7221 */ /* 0x004fc80000000000 */
[----:B------:R-:W-:Y:S05]  /*1d70*/  @P0 BRA `(.L_x_114) ;  /* 0xfffffffc00e00947 */ /* 0x000fea000383ffff */
.L_x_106:
[----:B------:R-:W-:Y:S05]  /*1d80*/  BSYNC.RECONVERGENT B1 ;  /* 0x0000000000017941 */ /* 0x000fea0003800200 */
.L_x_104:
[----:B------:R-:W0:Y:S01]  /*1d90*/  S2R R6, SR_LANEID ;  /* 0x0000000000067919 */ /* 0x000e220000000000 */
[----:B------:R-:W-:Y:S02]  /*1da0*/  MOV R3, R10 ;  /* 0x0000000a00037202 */ /* 0x000fe40000000f00 */
[----:B------:R-:W-:-:S03]  /*1db0*/  ISETP.NE.AND P5, PT, R8, RZ, PT ;  /* 0x000000ff0800720c */ /* 0x000fc60003fa5270 */
        /* <DEDUP_REMOVED lines=39> */
.L_x_102:
[----:B------:R-:W-:Y:S05]  /*2030*/  BSYNC.RECONVERGENT B0 ;  /* 0x0000000000007941 */ /* 0x000fea0003800200 */
.L_x_87:
[----:B------:R-:W-:Y:S05]  /*2040*/  @P5 EXIT ;  /* 0x000000000000594d */ /* 0x000fea0003800000 */
[----:B01----:R-:W0:Y:S01]  /*2050*/  LDC.64 R2, c[0x0][0x388] ;  /* 0x0000e200ff027b82 */ /* 0x003e220000000a00 */
[----:B------:R-:W2:Y:S02]  /*2060*/  LDCU UR4, c[0x0][0x39c] ;  /* 0x00007380ff0477ac */ /* 0x000ea40008000800 */
[----:B--2---:R-:W-:-:S05]  /*2070*/  FADD R5, R8, UR4 ;  /* 0x0000000408057e21 */ /* 0x004fca0008000000 */
[----:B0-----:R-:W-:Y:S01]  /*2080*/  STG.E desc[UR6][R2.64], R5 ;  /* 0x0000000502007986 */ /* 0x001fe2000c101906 */
[----:B------:R-:W-:Y:S05]  /*2090*/  EXIT ;  /* 0x000000000000794d */ /* 0x000fea0003800000 */
.L_x_115:
        /* <DEDUP_REMOVED lines=14> */
.L_x_239:


//--------------------- .text._ZN3cub18CUB_300001_SM_10006detail6reduce28DeviceReduceSingleTileKernelINS2_10policy_hubIfjN4cuda3std3__44plusIfEEE10Policy1000EPfSC_iS9_ffNS7_10__identityEEEvT0_T1_T2_T3_T4_T6_ --------------------------
	.section	.text._ZN3cub18CUB_300001_SM_10006detail6reduce28DeviceReduceSingleTileKernelINS2_10policy_hubIfjN4cuda3std3__44plusIfEEE10Policy1000EPfSC_iS9_ffNS7_10__identityEEEvT0_T1_T2_T3_T4_T6_,"ax",@progbits
	.align	128
        .global         _ZN3cub18CUB_300001_SM_10006detail6reduce28DeviceReduceSingleTileKernelINS2_10policy_hubIfjN4cuda3std3__44plusIfEEE10Policy1000EPfSC_iS9_ffNS7_10__identityEEEvT0_T1_T2_T3_T4_T6_
        .type           _ZN3cub18CUB_300001_SM_10006detail6reduce28DeviceReduceSingleTileKernelINS2_10policy_hubIfjN4cuda3std3__44plusIfEEE10Policy1000EPfSC_iS9_ffNS7_10__identityEEEvT0_T1_T2_T3_T4_T6_,@function
        .size           _ZN3cub18CUB_300001_SM_10006detail6reduce28DeviceReduceSingleTileKernelINS2_10policy_hubIfjN4cuda3std3__44plusIfEEE10Policy1000EPfSC_iS9_ffNS7_10__identityEEEvT0_T1_T2_T3_T4_T6_,(.L_x_240 - _ZN3cub18CUB_300001_SM_10006detail6reduce28DeviceReduceSingleTileKernelINS2_10policy_hubIfjN4cuda3std3__44plusIfEEE10Policy1000EPfSC_iS9_ffNS7_10__identityEEEvT0_T1_T2_T3_T4_T6_)
        .other          _ZN3cub18CUB_300001_SM_10006detail6reduce28DeviceReduceSingleTileKernelINS2_10policy_hubIfjN4cuda3std3__44plusIfEEE10Policy1000EPfSC_iS9_ffNS7_10__identityEEEvT0_T1_T2_T3_T4_T6_,@"STO_CUDA_ENTRY STV_DEFAULT"
_ZN3cub18CUB_300001_SM_10006detail6reduce28DeviceReduceSingleTileKernelINS2_10policy_hubIfjN4cuda3std3__44plusIfEEE10Policy1000EPfSC_iS9_ffNS7_10__identityEEEvT0_T1_T2_T3_T4_T6_:
.text._ZN3cub18CUB_300001_SM_10006detail6reduce28DeviceReduceSingleTileKernelINS2_10policy_hubIfjN4cuda3std3__44plusIfEEE10Policy1000EPfSC_iS9_ffNS7_10__identityEEEvT0_T1_T2_T3_T4_T6_:
        /* <DEDUP_REMOVED lines=13> */
.L_x_116:
        /* <DEDUP_REMOVED lines=16> */
.L_x_121:
[----:B------:R-:W-:Y:S05]  /*01d0*/  BSYNC.RECONVERGENT B1 ;  /* 0x0000000000017941 */ /* 0x000fea0003800200 */
.L_x_120:
        /* <DEDUP_REMOVED lines=16> */
.L_x_126:
        /* <DEDUP_REMOVED lines=9> */
.L_x_125:
[----:B------:R-:W-:Y:S05]  /*0370*/  BSYNC.RECONVERGENT B2 ;  /* 0x0000000000027941 */ /* 0x000fea0003800200 */
.L_x_124:
        /* <DEDUP_REMOVED lines=8> */
.L_x_129:
        /* <DEDUP_REMOVED lines=43> */
.L_x_128:
[----:B------:R-:W-:Y:S05]  /*06b0*/  BSYNC.RECONVERGENT B2 ;  /* 0x0000000000027941 */ /* 0x000fea0003800200 */
.L_x_127:
        /* <DEDUP_REMOVED lines=26> */
.L_x_131:
[----:B------:R-:W-:Y:S05]  /*0860*/  BSYNC.RECONVERGENT B2 ;  /* 0x0000000000027941 */ /* 0x000fea0003800200 */
.L_x_130:
        /* <DEDUP_REMOVED lines=12> */
.L_x_123:
[----:B------:R-:W-:Y:S05]  /*0930*/  BSYNC.RECONVERGENT B1 ;  /* 0x0000000000017941 */ /* 0x000fea0003800200 */
.L_x_122:
        /* <DEDUP_REMOVED lines=10> */
[----:B------:R-:W1:Y:S06]  /*09e0*/  SHFL.DOWN PT, R3, R0, 0x2, 0x1f ;  /* 0x08401f0000037f89 */ /* 0x000e6c00000e0000 */
[----:B------:R-:W2:Y:S01]  /*09f0*/  @!P1 S2R R6, SR_CgaCtaId ;  /* 0x0000000000069919 */ /* 0x000ea20000008800 */
[----:B0-----:R-:W-:Y:S02]  /*0a00*/  @!P1 MOV R5, 0x400 ;  /* 0x0000040000059802 */ /* 0x001fe40000000f00 */
[----:B------:R-:W-:-:S04]  /*0a10*/  @!P1 SHF.R.U32.HI R4, RZ, 0x3, R2 ;  /* 0x00000003ff049819 */ /* 0x000fc80000011602 */
[----:B------:R-:W-:Y:S01]  /*0a20*/  @!P1 LOP3.LUT R4, R4, 0x7c, RZ, 0xc0, !PT ;  /* 0x0000007c04049812 */ /* 0x000fe200078ec0ff */
[----:B-1----:R-:W-:Y:S01]  /*0a30*/  @!P0 FADD R0, R0, R3 ;  /* 0x0000000300008221 */ /* 0x002fe20000000000 */
[----:B------:R-:W-:-:S04]  /*0a40*/  ISETP.GT.AND P0, PT, R8, 0x1b, PT ;  /* 0x0000001b0800780c */ /* 0x000fc80003f04270 */
[----:B------:R-:W0:Y:S01]  /*0a50*/  SHFL.DOWN PT, R3, R0, 0x4, 0x1f ;  /* 0x08801f0000037f89 */ /* 0x000e2200000e0000 */
[----:B--2---:R-:W-:-:S04]  /*0a60*/  @!P1 LEA R5, R6, R5, 0x18 ;  /* 0x0000000506059211 */ /* 0x004fc800078ec0ff */
        /* <DEDUP_REMOVED lines=16> */
[----:B0-----:R-:W0:Y:S04]  /*0b70*/  LDS.128 R4, [UR4+0x10] ;  /* 0x00001004ff047984 */ /* 0x001e280008000c00 */
[----:B------:R-:W1:Y:S04]  /*0b80*/  LDS.128 R12, [UR4+0x20] ;  /* 0x00002004ff0c7984 */ /* 0x000e680008000c00 */
[----:B------:R-:W2:Y:S04]  /*0b90*/  LDS.128 R8, [UR4+0x30] ;  /* 0x00003004ff087984 */ /* 0x000ea80008000c00 */
[----:B------:R-:W3:Y:S01]  /*0ba0*/  LDS.128 R16, [UR4+0x40] ;  /* 0x00004004ff107984 */ /* 0x000ee20008000c00 */
[----:B0-----:R-:W-:-:S04]  /*0bb0*/  FADD R5, R0, R5 ;  /* 0x0000000500057221 */ /* 0x001fc80000000000 */
[----:B------:R-:W-:-:S04]  /*0bc0*/  FADD R6, R5, R6 ;  /* 0x0000000605067221 */ /* 0x000fc80000000000 */
[----:B------:R-:W-:-:S04]  /*0bd0*/  FADD R7, R6, R7 ;  /* 0x0000000706077221 */ /* 0x000fc80000000000 */
[----:B-1----:R-:W-:-:S04]  /*0be0*/  FADD R12, R7, R12 ;  /* 0x0000000c070c7221 */ /* 0x002fc80000000000 */
[----:B------:R-:W-:-:S04]  /*0bf0*/  FADD R13, R12, R13 ;  /* 0x0000000d0c0d7221 */ /* 0x000fc80000000000 */
[----:B------:R-:W-:-:S04]  /*0c00*/  FADD R14, R13, R14 ;  /* 0x0000000e0d0e7221 */ /* 0x000fc80000000000 */
[----:B------:R-:W-:-:S04]  /*0c10*/  FADD R15, R14, R15 ;  /* 0x0000000f0e0f7221 */ /* 0x000fc80000000000 */
[----:B--2---:R-:W-:-:S04]  /*0c20*/  FADD R8, R15, R8 ;  /* 0x000000080f087221 */ /* 0x004fc80000000000 */
[----:B------:R-:W-:-:S04]  /*0c30*/  FADD R9, R8, R9 ;  /* 0x0000000908097221 */ /* 0x000fc80000000000 */
[----:B------:R-:W-:-:S04]  /*0c40*/  FADD R10, R9, R10 ;  /* 0x0000000a090a7221 */ /* 0x000fc80000000000 */
[----:B------:R-:W-:-:S04]  /*0c50*/  FADD R11, R10, R11 ;  /* 0x0000000b0a0b7221 */ /* 0x000fc80000000000 */
[----:B---3--:R-:W-:-:S04]  /*0c60*/  FADD R16, R11, R16 ;  /* 0x000000100b107221 */ /* 0x008fc80000000000 */
[----:B------:R-:W-:-:S04]  /*0c70*/  FADD R17, R16, R17 ;  /* 0x0000001110117221 */ /* 0x000fc80000000000 */
[----:B------:R-:W-:-:S04]  /*0c80*/  FADD R18, R17, R18 ;  /* 0x0000001211127221 */ /* 0x000fc80000000000 */
[----:B------:R-:W-:Y:S01]  /*0c90*/  FADD R0, R18, R19 ;  /* 0x0000001312007221 */ /* 0x000fe20000000000 */
[----:B------:R-:W-:Y:S06]  /*0ca0*/  BRA `(.L_x_133) ;  /* 0x0000003400707947 */ /* 0x000fec0003800000 */
.L_x_132:
        /* <DEDUP_REMOVED lines=23> */
[-C--:B------:R-:W-:Y:S02]  /*0e20*/  ISETP.GT.AND P0, PT, R5, R4.reuse, PT ;  /* 0x000000040500720c */ /* 0x080fe40003f04270 */
[----:B------:R-:W-:Y:S02]  /*0e30*/  IADD3 R5, PT, PT, R9, 0x10, RZ ;  /* 0x0000001009057810 */ /* 0x000fe40007ffe0ff */
        /* <DEDUP_REMOVED lines=20> */
[----:B------:R-:W0:Y:S04]  /*0f80*/  LDS.128 R16, [UR4+0x10] ;  /* 0x00001004ff107984 */ /* 0x000e280008000c00 */
[----:B----4-:R-:W1:Y:S04]  /*0f90*/  LDS.128 R4, [UR4+0x20] ;  /* 0x00002004ff047984 */ /* 0x010e680008000c00 */
[----:B------:R-:W2:Y:S04]  /*0fa0*/  LDS.128 R8, [UR4+0x30] ;  /* 0x00003004ff087984 */ /* 0x000ea80008000c00 */
[----:B------:R-:W3:Y:S01]  /*0fb0*/  LDS.128 R12, [UR4+0x40] ;  /* 0x00004004ff0c7984 */ /* 0x000ee20008000c00 */
[----:B0-----:R-:W-:Y:S01]  /*0fc0*/  @P2 FADD R0, R0, R17 ;  /* 0x0000001100002221 */ /* 0x001fe20000000000 */
[----:B------:R-:W-:-:S03]  /*0fd0*/  ISETP.GT.AND P2, PT, R3, 0x80, PT ;  /* 0x000000800300780c */ /* 0x000fc60003f44270 */
[----:B------:R-:W-:Y:S01]  /*0fe0*/  @P3 FADD R0, R0, R18 ;  /* 0x0000001200003221 */ /* 0x000fe20000000000 */
[----:B------:R-:W-:-:S03]  /*0ff0*/  ISETP.GT.AND P3, PT, R3, 0xa0, PT ;  /* 0x000000a00300780c */ /* 0x000fc60003f64270 */
[----:B------:R-:W-:Y:S01]  /*1000*/  @P1 FADD R0, R0, R19 ;  /* 0x0000001300001221 */ /* 0x000fe20000000000 */
[----:B------:R-:W-:-:S05]  /*1010*/  ISETP.GT.AND P1, PT, R3, 0xe0, PT ;  /* 0x000000e00300780c */ /* 0x000fca0003f24270 */
[----:B-1----:R-:W-:Y:S01]  /*1020*/  @P2 FADD R0, R0, R4 ;  /* 0x0000000400002221 */ /* 0x002fe20000000000 */
[----:B------:R-:W-:-:S03]  /*1030*/  ISETP.GT.AND P2, PT, R3, 0x100, PT ;  /* 0x000001000300780c */ /* 0x000fc60003f44270 */
[----:B------:R-:W-:Y:S01]  /*1040*/  @P3 FADD R0, R0, R5 ;  /* 0x0000000500003221 */ /* 0x000fe20000000000 */
[----:B------:R-:W-:-:S03]  /*1050*/  ISETP.GT.AND P3, PT, R3, 0x120, PT ;  /* 0x000001200300780c */ /* 0x000fc60003f64270 */
[----:B------:R-:W-:Y:S01]  /*1060*/  @P4 FADD R0, R0, R6 ;  /* 0x0000000600004221 */ /* 0x000fe20000000000 */
[----:B------:R-:W-:-:S03]  /*1070*/  ISETP.GT.AND P4, PT, R3, 0x140, PT ;  /* 0x000001400300780c */ /* 0x000fc60003f84270 */
[----:B------:R-:W-:Y:S01]  /*1080*/  @P1 FADD R0, R0, R7 ;  /* 0x0000000700001221 */ /* 0x000fe20000000000 */
[----:B------:R-:W-:-:S03]  /*1090*/  ISETP.GT.AND P1, PT, R3, 0x160, PT ;  /* 0x000001600300780c */ /* 0x000fc60003f24270 */
[----:B--2---:R-:W-:Y:S01]  /*10a0*/  @P2 FADD R0, R0, R8 ;  /* 0x0000000800002221 */ /* 0x004fe20000000000 */
[----:B------:R-:W-:-:S03]  /*10b0*/  ISETP.GT.AND P2, PT, R3, 0x180, PT ;  /* 0x000001800300780c */ /* 0x000fc60003f44270 */
[----:B------:R-:W-:Y:S01]  /*10c0*/  @P3 FADD R0, R0, R9 ;  /* 0x0000000900003221 */ /* 0x000fe20000000000 */
[----:B------:R-:W-:-:S03]  /*10d0*/  ISETP.GT.AND P3, PT, R3, 0x1a0, PT ;  /* 0x000001a00300780c */ /* 0x000fc60003f64270 */
[----:B------:R-:W-:Y:S01]  /*10e0*/  @P4 FADD R0, R0, R10 ;  /* 0x0000000a00004221 */ /* 0x000fe20000000000 */
[----:B------:R-:W-:-:S03]  /*10f0*/  ISETP.GT.AND P4, PT, R3, 0x1c0, PT ;  /* 0x000001c00300780c */ /* 0x000fc60003f84270 */
[----:B------:R-:W-:Y:S01]  /*1100*/  @P1 FADD R0, R0, R11 ;  /* 0x0000000b00001221 */ /* 0x000fe20000000000 */
[----:B------:R-:W-:-:S03]  /*1110*/  ISETP.GT.AND P1, PT, R3, 0x1e0, PT ;  /* 0x000001e00300780c */ /* 0x000fc60003f24270 */
[----:B---3--:R-:W-:-:S04]  /*1120*/  @P2 FADD R0, R0, R12 ;  /* 0x0000000c00002221 */ /* 0x008fc80000000000 */
[----:B------:R-:W-:-:S04]  /*1130*/  @P3 FADD R0, R0, R13 ;  /* 0x0000000d00003221 */ /* 0x000fc80000000000 */
[----:B------:R-:W-:-:S04]  /*1140*/  @P4 FADD R0, R0, R14 ;  /* 0x0000000e00004221 */ /* 0x000fc80000000000 */
[----:B------:R-:W-:Y:S01]  /*1150*/  @P1 FADD R0, R0, R15 ;  /* 0x0000000f00001221 */ /* 0x000fe20000000000 */
[----:B------:R-:W-:Y:S06]  /*1160*/  BRA `(.L_x_133) ;  /* 0x0000003000407947 */ /* 0x000fec0003800000 */
.L_x_119:
[----:B------:R-:W0:Y:S01]  /*1170*/  S2R R2, SR_TID.X ;  /* 0x0000000000027919 */ /* 0x000e220000002100 */
[----:B------:R-:W1:Y:S01]  /*1180*/  LDC.64 R4, c[0x0][0x380] ;  /* 0x0000e000ff047b82 */ /* 0x000e620000000a00 */
[----:B0-----:R-:W-:-:S05]  /*1190*/  SHF.L.U32 R7, R2, 0x1, RZ ;  /* 0x0000000102077819 */ /* 0x001fca00000006ff */
[----:B-1----:R-:W-:-:S05]  /*11a0*/  IMAD.WIDE.U32 R4, R7, 0x4, R4 ;  /* 0x0000000407047825 */ /* 0x002fca00078e0004 */
[----:B------:R-:W2:Y:S04]  /*11b0*/  LDG.E.64.CONSTANT R14, desc[UR6][R4.64] ;  /* 0x00000006040e7981 */ /* 0x000ea8000c1e9b00 */
[----:B------:R-:W3:Y:S04]  /*11c0*/  LDG.E.64.CONSTANT R16, desc[UR6][R4.64+0x1000] ;  /* 0x0010000604107981 */ /* 0x000ee8000c1e9b00 */
[----:B------:R-:W4:Y:S04]  /*11d0*/  LDG.E.64.CONSTANT R18, desc[UR6][R4.64+0x2000] ;  /* 0x0020000604127981 */ /* 0x000f28000c1e9b00 */
[----:B------:R-:W5:Y:S04]  /*11e0*/  LDG.E.64.CONSTANT R20, desc[UR6][R4.64+0x3000] ;  /* 0x0030000604147981 */ /* 0x000f68000c1e9b00 */
[----:B------:R-:W5:Y:S04]  /*11f0*/  LDG.E.64.CONSTANT R12, desc[UR6][R4.64+0x4000] ;  /* 0x00400006040c7981 */ /* 0x000f68000c1e9b00 */
[----:B------:R-:W5:Y:S04]  /*1200*/  LDG.E.64.CONSTANT R10, desc[UR6][R4.64+0x5000] ;  /* 0x00500006040a7981 */ /* 0x000f68000c1e9b00 */
[----:B------:R-:W5:Y:S04]  /*1210*/  LDG.E.64.CONSTANT R6, desc[UR6][R4.64+0x6000] ;  /* 0x0060000604067981 */ /* 0x000f68000c1e9b00 */
[----:B------:R-:W5:Y:S01]  /*1220*/  LDG.E.64.CONSTANT R8, desc[UR6][R4.64+0x7000] ;  /* 0x0070000604087981 */ /* 0x000f62000c1e9b00 */
[----:B------:R-:W-:Y:S01]  /*1230*/  ISETP.GE.U32.AND P0, PT, R3, 0x4000, PT ;  /* 0x000040000300780c */ /* 0x000fe20003f06070 */
[----:B--2---:R-:W-:Y:S01]  /*1240*/  FADD R14, R14, R15 ;  /* 0x0000000f0e0e7221 */ /* 0x004fe20000000000 */
[----:B---3--:R-:W-:Y:S01]  /*1250*/  FADD R17, R16, R17 ;  /* 0x0000001110117221 */ /* 0x008fe20000000000 */
[----:B----4-:R-:W-:-:S03]  /*1260*/  FADD R18, R18, R19 ;  /* 0x0000001312127221 */ /* 0x010fc60000000000 */
[----:B------:R-:W-:Y:S01]  /*1270*/  FADD R14, R14, R17 ;  /* 0x000000110e0e7221 */ /* 0x000fe20000000000 */
[----:B-----5:R-:W-:Y:S01]  /*1280*/  FADD R21, R20, R21 ;  /* 0x0000001514157221 */ /* 0x020fe20000000000 */
[----:B------:R-:W-:Y:S02]  /*1290*/  HFMA2 R20, -RZ, RZ, 0, 0.0078125 ;  /* 0x00002000ff147431 */ /* 0x000fe400000001ff */
[----:B------:R-:W-:Y:S01]  /*12a0*/  FADD R12, R12, R13 ;  /* 0x0000000d0c0c7221 */ /* 0x000fe20000000000 */
[----:B------:R-:W-:Y:S01]  /*12b0*/  FADD R21, R18, R21 ;  /* 0x0000001512157221 */ /* 0x000fe20000000000 */
[----:B------:R-:W-:-:S03]  /*12c0*/  FADD R11, R10, R11 ;  /* 0x0000000b0a0b7221 */ /* 0x000fc60000000000 */
[----:B------:R-:W-:Y:S01]  /*12d0*/  FADD R14, R14, R21 ;  /* 0x000000150e0e7221 */ /* 0x000fe20000000000 */
[----:B------:R-:W-:Y:S01]  /*12e0*/  FADD R6, R6, R7 ;  /* 0x0000000706067221 */ /* 0x000fe20000000000 */
[----:B------:R-:W-:Y:S01]  /*12f0*/  FADD R11, R12, R11 ;  /* 0x0000000b0c0b7221 */ /* 0x000fe20000000000 */
[----:B------:R-:W-:-:S04]  /*1300*/  FADD R9, R8, R9 ;  /* 0x0000000908097221 */ /* 0x000fc80000000000 */
[----:B------:R-:W-:-:S04]  /*1310*/  FADD R6, R6, R9 ;  /* 0x0000000906067221 */ /* 0x000fc80000000000 */
[----:B------:R-:W-:-:S04]  /*1320*/  FADD R11, R11, R6 ;  /* 0x000000060b0b7221 */ /* 0x000fc80000000000 */
[----:B------:R-:W-:Y:S01]  /*1330*/  FADD R0, R14, R11 ;  /* 0x0000000b0e007221 */ /* 0x000fe20000000000 */
[----:B------:R-:W-:Y:S06]  /*1340*/  @!P0 BRA `(.L_x_134) ;  /* 0x00000000008c8947 */ /* 0x000fec0003800000 */
[----:B------:R-:W0:Y:S01]  /*1350*/  LDC R24, c[0x0][0x390] ;  /* 0x0000e400ff187b82 */ /* 0x000e220000000800 */
[----:B------:R-:W-:Y:S02]  /*1360*/  IADD3 R21, PT, PT, R3, -0x2000, RZ ;  /* 0xffffe00003157810 */ /* 0x000fe40007ffe0ff */
[----:B------:R-:W-:-:S07]  /*1370*/  MOV R20, 0x2000 ;  /* 0x0000200000147802 */ /* 0x000fce0000000f00 */
.L_x_136:
[----:B------:R-:W-:-:S05]  /*1380*/  IMAD.WIDE R26, R20, 0x4, R4 ;  /* 0x00000004141a7825 */ /* 0x000fca00078e0204 */
[----:B------:R-:W2:Y:S04]  /*1390*/  LDG.E.64.CONSTANT R14, desc[UR6][R26.64+0x6000] ;  /* 0x006000061a0e7981 */ /* 0x000ea8000c1e9b00 */
[----:B------:R-:W2:Y:S04]  /*13a0*/  LDG.E.64.CONSTANT R6, desc[UR6][R26.64+0x7000] ;  /* 0x007000061a067981 */ /* 0x000ea8000c1e9b00 */
[----:B------:R-:W3:Y:S04]  /*13b0*/  LDG.E.64.CONSTANT R22, desc[UR6][R26.64] ;  /* 0x000000061a167981 */ /* 0x000ee8000c1e9b00 */
[----:B------:R-:W4:Y:S04]  /*13c0*/  LDG.E.64.CONSTANT R18, desc[UR6][R26.64+0x1000] ;  /* 0x001000061a127981 */ /* 0x000f28000c1e9b00 */
[----:B------:R-:W5:Y:S04]  /*13d0*/  LDG.E.64.CONSTANT R16, desc[UR6][R26.64+0x2000] ;  /* 0x002000061a107981 */ /* 0x000f68000c1e9b00 */
[----:B------:R-:W5:Y:S04]  /*13e0*/  LDG.E.64.CONSTANT R12, desc[UR6][R26.64+0x3000] ;  /* 0x003000061a0c7981 */ /* 0x000f68000c1e9b00 */
[----:B------:R-:W5:Y:S04]  /*13f0*/  LDG.E.64.CONSTANT R10, desc[UR6][R26.64+0x4000] ;  /* 0x004000061a0a7981 */ /* 0x000f68000c1e9b00 */
[----:B------:R-:W5:Y:S01]  /*1400*/  LDG.E.64.CONSTANT R8, desc[UR6][R26.64+0x5000] ;  /* 0x005000061a087981 */ /* 0x000f62000c1e9b00 */
[----:B0-----:R-:W-:Y:S01]  /*1410*/  MOV R3, R24 ;  /* 0x0000001800037202 */ /* 0x001fe20000000f00 */
[----:B--2---:R-:W-:-:S03]  /*1420*/  FADD R15, R15, R6 ;  /* 0x000000060f0f7221 */ /* 0x004fc60000000000 */
[----:B------:R-:W-:Y:S01]  /*1430*/  IADD3 R6, PT, PT, -R20, R3, RZ ;  /* 0x0000000314067210 */ /* 0x000fe20007ffe1ff */
[----:B---3--:R-:W-:-:S03]  /*1440*/  FADD R0, R22, R0 ;  /* 0x0000000016007221 */ /* 0x008fc60000000000 */
[----:B------:R-:W-:Y:S01]  /*1450*/  ISETP.GE.AND P0, PT, R6, 0x2000, PT ;  /* 0x000020000600780c */ /* 0x000fe20003f06270 */
[----:B----4-:R-:W-:Y:S01]  /*1460*/  FADD R23, R23, R18 ;  /* 0x0000001217177221 */ /* 0x010fe20000000000 */
[----:B-----5:R-:W-:Y:S01]  /*1470*/  FADD R18, R19, R16 ;  /* 0x0000001013127221 */ /* 0x020fe20000000000 */
[----:B------:R-:W-:Y:S01]  /*1480*/  FADD R17, R17, R12 ;  /* 0x0000000c11117221 */ /* 0x000fe20000000000 */
[----:B------:R-:W-:Y:S01]  /*1490*/  FADD R12, R13, R10 ;  /* 0x0000000a0d0c7221 */ /* 0x000fe20000000000 */
[----:B------:R-:W-:Y:S01]  /*14a0*/  FADD R11, R11, R8 ;  /* 0x000000080b0b7221 */ /* 0x000fe20000000000 */
[----:B------:R-:W-:Y:S01]  /*14b0*/  FADD R8, R9, R14 ;  /* 0x0000000e09087221 */ /* 0x000fe20000000000 */
[----:B------:R-:W-:Y:S01]  /*14c0*/  FADD R0, R0, R23 ;  /* 0x0000001700007221 */ /* 0x000fe20000000000 */
[----:B------:R-:W-:Y:S01]  /*14d0*/  FADD R17, R18, R17 ;  /* 0x0000001112117221 */ /* 0x000fe20000000000 */
[----:B------:R-:W-:Y:S01]  /*14e0*/  FADD R11, R12, R11 ;  /* 0x0000000b0c0b7221 */ /* 0x000fe20000000000 */
[----:B------:R-:W-:-:S02]  /*14f0*/  FADD R8, R8, R15 ;  /* 0x0000000f08087221 */ /* 0x000fc40000000000 */
[----:B------:R-:W-:Y:S02]  /*1500*/  FADD R0, R0, R17 ;  /* 0x0000001100007221 */ /* 0x000fe40000000000 */
[----:B------:R-:W-:-:S04]  /*1510*/  FADD R11, R11, R8 ;  /* 0x000000080b0b7221 */ /* 0x000fc80000000000 */
[----:B------:R-:W-:-:S04]  /*1520*/  FADD R11, R0, R11 ;  /* 0x0000000b000b7221 */ /* 0x000fc80000000000 */
[----:B------:R-:W-:Y:S01]  /*1530*/  FADD R0, R7, R11 ;  /* 0x0000000b07007221 */ /* 0x000fe20000000000 */
[----:B------:R-:W-:Y:S06]  /*1540*/  @!P0 BRA `(.L_x_135) ;  /* 0x0000000800308947 */ /* 0x000fec0003800000 */
[----:B------:R-:W-:-:S04]  /*1550*/  IADD3 R20, PT, PT, R20, 0x2000, RZ ;  /* 0x0000200014147810 */ /* 0x000fc80007ffe0ff */
[----:B------:R-:W-:-:S13]  /*1560*/  ISETP.GT.AND P0, PT, R20, R21, PT ;  /* 0x000000151400720c */ /* 0x000fda0003f04270 */
[----:B------:R-:W-:Y:S05]  /*1570*/  @!P0 BRA `(.L_x_136) ;  /* 0xfffffffc00808947 */ /* 0x000fea000383ffff */
.L_x_134:
        /* <DEDUP_REMOVED lines=20> */
.L_x_140:
        /* <DEDUP_REMOVED lines=8> */
.L_x_139:
[----:B------:R-:W-:Y:S05]  /*1740*/  BSYNC.RECONVERGENT B2 ;  /* 0x0000000000027941 */ /* 0x000fea0003800200 */
.L_x_138:
[----:B------:R-:W-:Y:S05]  /*1750*/  @!P1 BRA `(.L_x_137) ;  /* 0x0000000400a89947 */ /* 0x000fea0003800000 */
[----:B------:R-:W0:Y:S01]  /*1760*/  LDCU.64 UR4, c[0x0][0x380] ;  /* 0x00007000ff0477ac */ /* 0x000e220008000a00 */
[----:B------:R-:W-:Y:S01]  /*1770*/  IADD3 R5, PT, PT, R11, -R10, RZ ;  /* 0x8000000a0b057210 */ /* 0x000fe20007ffe0ff */
[----:B------:R-:W-:Y:S01]  /*1780*/  BSSY.RECONVERGENT B2, `(.L_x_141) ;  /* 0x000003b000027945 */ /* 0x000fe20003800200 */
[----:B------:R-:W-:Y:S02]  /*1790*/  IADD3 R3, P0, PT, R10, R20, RZ ;  /* 0x000000140a037210 */ /* 0x000fe40007f1e0ff */
[----:B------:R-:W-:Y:S02]  /*17a0*/  ISETP.GT.AND P1, PT, R5, 0x1800, PT ;  /* 0x000018000500780c */ /* 0x000fe40003f24270 */
[----:B------:R-:W-:Y:S02]  /*17b0*/  IADD3.X R6, PT, PT, RZ, RZ, RZ, P0, !PT ;  /* 0x000000ffff067210 */ /* 0x000fe400007fe4ff */
[----:B0-----:R-:W-:-:S04]  /*17c0*/  LEA R4, P0, R3, UR4, 0x2 ;  /* 0x0000000403047c11 */ /* 0x001fc8000f8010ff */
[----:B------:R-:W-:Y:S02]  /*17d0*/  LEA.HI.X R3, R3, UR5, R6, 0x2, P0 ;  /* 0x0000000503037c11 */ /* 0x000fe400080f1406 */
[----:B------:R-:W-:-:S04]  /*17e0*/  IADD3 R4, P0, PT, R4, 0x1000, RZ ;  /* 0x0000100004047810 */ /* 0x000fc80007f1e0ff */
[----:B------:R-:W-:Y:S02]  /*17f0*/  IADD3.X R5, PT, PT, RZ, R3, RZ, P0, !PT ;  /* 0x00000003ff057210 */ /* 0x000fe400007fe4ff */
[----:B------:R-:W-:Y:S02]  /*1800*/  PLOP3.LUT P0, PT, PT, PT, PT, 0x80, 0x8 ;  /* 0x000000000008781c */ /* 0x000fe40003f0f070 */
[----:B------:R-:W-:Y:S01]  /*1810*/  IADD3 R3, PT, PT, R10, R20, RZ ;  /* 0x000000140a037210 */ /* 0x000fe20007ffe0ff */
[----:B------:R-:W-:Y:S10]  /*1820*/  @!P1 BRA `(.L_x_142) ;  /* 0x0000000000c09947 */ /* 0x000ff40003800000 */
[----:B------:R-:W-:Y:S02]  /*1830*/  PLOP3.LUT P0, PT, PT, PT, PT, 0x8, 0x80 ;  /* 0x000000000080781c */ /* 0x000fe40003f0e170 */
[----:B------:R-:W-:-:S11]  /*1840*/  IADD3 R13, PT, PT, R11, -0x1800, RZ ;  /* 0xffffe8000b0d7810 */ /* 0x000fd60007ffe0ff */
.L_x_143:
        /* <DEDUP_REMOVED lines=46> */
.L_x_142:
[----:B------:R-:W-:Y:S05]  /*1b30*/  BSYNC.RECONVERGENT B2 ;  /* 0x0000000000027941 */ /* 0x000fea0003800200 */
.L_x_141:
        /* <DEDUP_REMOVED lines=31> */
.L_x_145:
[----:B------:R-:W-:Y:S05]  /*1d30*/  BSYNC.RECONVERGENT B2 ;  /* 0x0000000000027941 */ /* 0x000fea0003800200 */
.L_x_144:
        /* <DEDUP_REMOVED lines=9> */
[----:B----4-:R-:W-:-:S04]  /*1dd0*/  FADD R0, R0, R3 ;  /* 0x0000000300007221 */ /* 0x010fc80000000000 */
[----:B--2---:R-:W-:-:S04]  /*1de0*/  FADD R0, R0, R9 ;  /* 0x0000000900007221 */ /* 0x004fc80000000000 */
[----:B---3--:R-:W-:-:S07]  /*1df0*/  FADD R0, R0, R11 ;  /* 0x0000000b00007221 */ /* 0x008fce0000000000 */
.L_x_137:
[----:B------:R-:W-:Y:S05]  /*1e00*/  BSYNC.RECONVERGENT B1 ;  /* 0x0000000000017941 */ /* 0x000fea0003800200 */
.L_x_135:
        /* <DEDUP_REMOVED lines=32> */
[----:B---3--:R-:W0:Y:S04]  /*2010*/  LDS.128 R4, [UR4+0x10] ;  /* 0x00001004ff047984 */ /* 0x008e280008000c00 */
        /* <DEDUP_REMOVED lines=19> */
.L_x_118:
        /* <DEDUP_REMOVED lines=12> */
.L_x_148:
[----:B------:R-:W-:Y:S05]  /*2210*/  BSYNC.RECONVERGENT B1 ;  /* 0x0000000000017941 */ /* 0x000fea0003800200 */
.L_x_147:
        /* <DEDUP_REMOVED lines=16> */
.L_x_153:
        /* <DEDUP_REMOVED lines=9> */
.L_x_152:
[----:B------:R-:W-:Y:S05]  /*23b0*/  BSYNC.RECONVERGENT B2 ;  /* 0x0000000000027941 */ /* 0x000fea0003800200 */
.L_x_151:
        /* <DEDUP_REMOVED lines=8> */
.L_x_156:
        /* <DEDUP_REMOVED lines=43> */
.L_x_155:
[----:B------:R-:W-:Y:S05]  /*26f0*/  BSYNC.RECONVERGENT B2 ;  /* 0x0000000000027941 */ /* 0x000fea0003800200 */
.L_x_154:
        /* <DEDUP_REMOVED lines=26> */
.L_x_158:
[----:B------:R-:W-:Y:S05]  /*28a0*/  BSYNC.RECONVERGENT B2 ;  /* 0x0000000000027941 */ /* 0x000fea0003800200 */
.L_x_157:
        /* <DEDUP_REMOVED lines=12> */
.L_x_150:
[----:B------:R-:W-:Y:S05]  /*2970*/  BSYNC.RECONVERGENT B1 ;  /* 0x0000000000017941 */ /* 0x000fea0003800200 */
.L_x_149:
[----:B------:R-:W-:Y:S02]  /*2980*/  ISETP.GE.AND P0, PT, R3, 0x200, PT ;  /* 0x000002000300780c */ /* 0x000fe40003f06270 */
[----:B0----5:R-:W-:-:S11]  /*2990*/  MOV R5, R0 ;  /* 0x0000000000057202 */ /* 0x021fd60000000f00 */
[----:B------:R-:W-:Y:S05]  /*29a0*/  @!P0 BRA `(.L_x_159) ;  /* 0x0000000000d08947 */ /* 0x000fea0003800000 */
[----:B------:R-:W0:Y:S01]  /*29b0*/  S2R R7, SR_LANEID ;  /* 0x0000000000077919 */ /* 0x000e220000000000 */
[----:B------:R-:W1:Y:S02]  /*29c0*/  SHFL.DOWN PT, R0, R5, 0x1, 0x1f ;  /* 0x08201f0005007f89 */ /* 0x000e6400000e0000 */
[----:B-1----:R-:W-:Y:S01]  /*29d0*/  FADD R0, R0, R5 ;  /* 0x0000000500007221 */ /* 0x002fe20000000000 */
[C---:B0-----:R-:W-:Y:S02]  /*29e0*/  ISETP.GT.AND P0, PT, R7.reuse, 0x1e, PT ;  /* 0x0000001e0700780c */ /* 0x041fe40003f04270 */
[----:B------:R-:W-:Y:S02]  /*29f0*/  ISETP.NE.AND P1, PT, R7, RZ, PT ;  /* 0x000000ff0700720c */ /* 0x000fe40003f25270 */
[----:B------:R-:W-:Y:S02]  /*2a00*/  FSEL R0, R5, R0, P0 ;  /* 0x0000000005007208 */ /* 0x000fe40000000000 */
[----:B------:R-:W-:-:S03]  /*2a10*/  ISETP.GT.AND P0, PT, R7, 0x1d, PT ;  /* 0x0000001d0700780c */ /* 0x000fc60003f04270 */
[----:B------:R-:W0:Y:S06]  /*2a20*/  SHFL.DOWN PT, R3, R0, 0x2, 0x1f ;  /* 0x08401f0000037f89 */ /* 0x000e2c00000e0000 */
        /* <DEDUP_REMOVED lines=24> */
[----:B--2---:R-:W0:Y:S04]  /*2bb0*/  LDS.128 R4, [UR4+0x10] ;  /* 0x00001004ff047984 */ /* 0x004e280008000c00 */
        /* <DEDUP_REMOVED lines=19> */
.L_x_159:
[----:B------:R-:W0:Y:S01]  /*2cf0*/  S2R R4, SR_LANEID ;  /* 0x0000000000047919 */ /* 0x000e220000000000 */
[----:B------:R-:W-:-:S04]  /*2d00*/  LOP3.LUT R0, R2, 0x3e0, RZ, 0xc0, !PT ;  /* 0x000003e002007812 */ /* 0x000fc800078ec0ff */
[----:B------:R-:W-:Y:S02]  /*2d10*/  IADD3 R6, PT, PT, R0, 0x20, RZ ;  /* 0x0000002000067810 */ /* 0x000fe40007ffe0ff */
[----:B------:R-:W-:Y:S02]  /*2d20*/  LOP3.LUT R0, RZ, R0, RZ, 0x33, !PT ;  /* 0x00000000ff007212 */ /* 0x000fe400078e33ff */
[-C--:B------:R-:W-:Y:S02]  /*2d30*/  ISETP.GT.AND P0, PT, R6, R3.reuse, PT ;  /* 0x000000030600720c */ /* 0x080fe40003f04270 */
[----:B------:R-:W-:-:S04]  /*2d40*/  IADD3 R0, PT, PT, R0, R3, RZ ;  /* 0x0000000300007210 */ /* 0x000fc80007ffe0ff */
[----:B------:R-:W-:-:S05]  /*2d50*/  SEL R6, R0, 0x1f, P0 ;  /* 0x0000001f00067807 */ /* 0x000fca0000000000 */
[----:B------:R-:W1:Y:S01]  /*2d60*/  SHFL.DOWN PT, R0, R5, 0x1, R6 ;  /* 0x0820000005007989 */ /* 0x000e6200000e0006 */
[C---:B0-----:R-:W-:Y:S02]  /*2d70*/  ISETP.GE.AND P0, PT, R4.reuse, R6, PT ;  /* 0x000000060400720c */ /* 0x041fe40003f06270 */
[C---:B------:R-:W-:Y:S02]  /*2d80*/  IADD3 R7, PT, PT, R4.reuse, 0x2, RZ ;  /* 0x0000000204077810 */ /* 0x040fe40007ffe0ff */
[----:B------:R-:W-:-:S09]  /*2d90*/  ISETP.NE.AND P1, PT, R4, RZ, PT ;  /* 0x000000ff0400720c */ /* 0x000fd20003f25270 */
[----:B-1----:R-:W-:Y:S01]  /*2da0*/  @!P0 FADD R5, R0, R5 ;  /* 0x0000000500058221 */ /* 0x002fe20000000000 */
[-C--:B------:R-:W-:Y:S02]  /*2db0*/  ISETP.GT.AND P0, PT, R7, R6.reuse, PT ;  /* 0x000000060700720c */ /* 0x080fe40003f04270 */
[----:B------:R-:W-:Y:S01]  /*2dc0*/  IADD3 R7, PT, PT, R4, 0x4, RZ ;  /* 0x0000000404077810 */ /* 0x000fe20007ffe0ff */
[----:B------:R-:W0:Y:S01]  /*2dd0*/  @!P1 S2R R8, SR_CgaCtaId ;  /* 0x0000000000089919 */ /* 0x000e220000008800 */
        /* <DEDUP_REMOVED lines=31> */
[----:B-1----:R-:W1:Y:S04]  /*2fd0*/  LDS.128 R4, [UR4+0x20] ;  /* 0x00002004ff047984 */ /* 0x002e680008000c00 */
        /* <DEDUP_REMOVED lines=29> */
.L_x_146:
        /* <DEDUP_REMOVED lines=28> */
[----:B------:R-:W-:Y:S02]  /*3370*/  HFMA2 R11, -RZ, RZ, 0, 0.0078125 ;  /* 0x00002000ff0b7431 */ /* 0x000fe400000001ff */
        /* <DEDUP_REMOVED lines=11> */
.L_x_162:
[----:B------:R-:W-:-:S05]  /*3430*/  IMAD.WIDE R2, R11, 0x4, R4 ;  /* 0x000000040b027825 */ /* 0x000fca00078e0204 */
        /* <DEDUP_REMOVED lines=15> */
[----:B------:R0:W5:Y:S02]  /*3530*/  LDG.E.CONSTANT R18, desc[UR6][R2.64+0x7800] ;  /* 0x0078000602127981 */ /* 0x000164000c1e9900 */
[----:B0-----:R-:W-:-:S04]  /*3540*/  MOV R3, R7 ;  /* 0x0000000700037202 */ /* 0x001fc80000000f00 */
[----:B------:R-:W-:-:S04]  /*3550*/  IADD3 R2, PT, PT, -R11, R3, RZ ;  /* 0x000000030b027210 */ /* 0x000fc80007ffe1ff */
[----:B------:R-:W-:Y:S01]  /*3560*/  ISETP.GE.AND P0, PT, R2, 0x2000, PT ;  /* 0x000020000200780c */ /* 0x000fe20003f06270 */
        /* <DEDUP_REMOVED lines=17> */
[----:B------:R-:W-:-:S04]  /*3680*/  IADD3 R11, PT, PT, R11, 0x2000, RZ ;  /* 0x000020000b0b7810 */ /* 0x000fc80007ffe0ff */
[----:B------:R-:W-:-:S13]  /*3690*/  ISETP.GT.AND P0, PT, R11, R6, PT ;  /* 0x000000060b00720c */ /* 0x000fda0003f04270 */
[----:B------:R-:W-:Y:S05]  /*36a0*/  @!P0 BRA `(.L_x_162) ;  /* 0xfffffffc00608947 */ /* 0x000fea000383ffff */
.L_x_160:
        /* <DEDUP_REMOVED lines=20> */
.L_x_166:
        /* <DEDUP_REMOVED lines=8> */
.L_x_165:
[----:B------:R-:W-:Y:S05]  /*3870*/  BSYNC.RECONVERGENT B2 ;  /* 0x0000000000027941 */ /* 0x000fea0003800200 */
.L_x_164:
        /* <DEDUP_REMOVED lines=16> */
.L_x_169:
        /* <DEDUP_REMOVED lines=46> */
.L_x_168:
[----:B------:R-:W-:Y:S05]  /*3c60*/  BSYNC.RECONVERGENT B2 ;  /* 0x0000000000027941 */ /* 0x000fea0003800200 */
.L_x_167:
        /* <DEDUP_REMOVED lines=31> */
.L_x_171:
[----:B------:R-:W-:Y:S05]  /*3e60*/  BSYNC.RECONVERGENT B2 ;  /* 0x0000000000027941 */ /* 0x000fea0003800200 */
.L_x_170:
        /* <DEDUP_REMOVED lines=12> */
.L_x_163:
[----:B------:R-:W-:Y:S05]  /*3f30*/  BSYNC.RECONVERGENT B1 ;  /* 0x0000000000017941 */ /* 0x000fea0003800200 */
.L_x_161:
        /* <DEDUP_REMOVED lines=50> */
[----:B------:R-:W-:-:S07]  /*4260*/  FADD R0, R18, R19 ;  /* 0x0000001312007221 */ /* 0x000fce0000000000 */
.L_x_133:
[----:B------:R-:W-:Y:S05]  /*4270*/  BSYNC.RECONVERGENT B0 ;  /* 0x0000000000007941 */ /* 0x000fea0003800200 */
.L_x_117:
[----:B------:R-:W-:Y:S05]  /*4280*/  @P0 EXIT ;  /* 0x000000000000094d */ /* 0x000fea0003800000 */
[----:B0-23--:R-:W0:Y:S01]  /*4290*/  LDC.64 R2, c[0x0][0x388] ;  /* 0x0000e200ff027b82 */ /* 0x00de220000000a00 */
[----:B------:R-:W4:Y:S02]  /*42a0*/  LDCU UR4, c[0x0][0x398] ;  /* 0x00007300ff0477ac */ /* 0x000f240008000800 */
[----:B----4-:R-:W-:-:S05]  /*42b0*/  FADD R5, R0, UR4 ;  /* 0x0000000400057e21 */ /* 0x010fca0008000000 */
[----:B0-----:R-:W-:Y:S01]  /*42c0*/  STG.E desc[UR6][R2.64], R5 ;  /* 0x0000000502007986 */ /* 0x001fe2000c101906 */
[----:B------:R-:W-:Y:S05]  /*42d0*/  EXIT ;  /* 0x000000000000794d */ /* 0x000fea0003800000 */
.L_x_172:
        /* <DEDUP_REMOVED lines=10> */
.L_x_240:


//--------------------- .text._ZN3cub18CUB_300001_SM_10006detail6reduce18DeviceReduceKernelINS2_10policy_hubIfjN4cuda3std3__44plusIfEEE10Policy1000EN6thrust24THRUST_300001_SM_1000_NS10device_ptrIfEEjS9_fNS7_10__identityEEEvT0_PT3_T1_NS0_13GridEvenShareISK_EET2_T4_ --------------------------
	.section	.text._ZN3cub18CUB_300001_SM_10006detail6reduce18DeviceReduceKernelINS2_10policy_hubIfjN4cuda3std3__44plusIfEEE10Policy1000EN6thrust24THRUST_300001_SM_1000_NS10device_ptrIfEEjS9_fNS7_10__identityEEEvT0_PT3_T1_NS0_13GridEvenShareISK_EET2_T4_,"ax",@progbits
	.align	128
        .global         _ZN3cub18CUB_300001_SM_10006detail6reduce18DeviceReduceKernelINS2_10policy_hubIfjN4cuda3std3__44plusIfEEE10Policy1000EN6thrust24THRUST_300001_SM_1000_NS10device_ptrIfEEjS9_fNS7_10__identityEEEvT0_PT3_T1_NS0_13GridEvenShareISK_EET2_T4_
        .type           _ZN3cub18CUB_300001_SM_10006detail6reduce18DeviceReduceKernelINS2_10policy_hubIfjN4cuda3std3__44plusIfEEE10Policy1000EN6thrust24THRUST_300001_SM_1000_NS10device_ptrIfEEjS9_fNS7_10__identityEEEvT0_PT3_T1_NS0_13GridEvenShareISK_EET2_T4_,@function
        .size           _ZN3cub18CUB_300001_SM_10006detail6reduce18DeviceReduceKernelINS2_10policy_hubIfjN4cuda3std3__44plusIfEEE10Policy1000EN6thrust24THRUST_300001_SM_1000_NS10device_ptrIfEEjS9_fNS7_10__identityEEEvT0_PT3_T1_NS0_13GridEvenShareISK_EET2_T4_,(.L_x_241 - _ZN3cub18CUB_300001_SM_10006detail6reduce18DeviceReduceKernelINS2_10policy_hubIfjN4cuda3std3__44plusIfEEE10Policy1000EN6thrust24THRUST_300001_SM_1000_NS10device_ptrIfEEjS9_fNS7_10__identityEEEvT0_PT3_T1_NS0_13GridEvenShareISK_EET2_T4_)
        .other          _ZN3cub18CUB_300001_SM_10006detail6reduce18DeviceReduceKernelINS2_10policy_hubIfjN4cuda3std3__44plusIfEEE10Policy1000EN6thrust24THRUST_300001_SM_1000_NS10device_ptrIfEEjS9_fNS7_10__identityEEEvT0_PT3_T1_NS0_13GridEvenShareISK_EET2_T4_,@"STO_CUDA_ENTRY STV_DEFAULT"
_ZN3cub18CUB_300001_SM_10006detail6reduce18DeviceReduceKernelINS2_10policy_hubIfjN4cuda3std3__44plusIfEEE10Policy1000EN6thrust24THRUST_300001_SM_1000_NS10device_ptrIfEEjS9_fNS7_10__identityEEEvT0_PT3_T1_NS0_13GridEvenShareISK_EET2_T4_:
.text._ZN3cub18CUB_300001_SM_10006detail6reduce18DeviceReduceKernelINS2_10policy_hubIfjN4cuda3std3__44plusIfEEE10Policy1000EN6thrust24THRUST_300001_SM_1000_NS10device_ptrIfEEjS9_fNS7_10__identityEEEvT0_PT3_T1_NS0_13GridEvenShareISK_EET2_T4_:
[----:B------:R-:W-:Y:S01]  /*0000*/  LDC R1, c[0x0][0x37c] ;  /* 0x0000df00ff017b82 */ /* 0x000fe20000000800 */
[----:B------:R-:W0:Y:S07]  /*0010*/  S2R R3, SR_CTAID.X ;  /* 0x0000000000037919 */ /* 0x000e2e0000002500 */
[----:B------:R-:W1:Y:S01]  /*0020*/  LDC.64 R6, c[0x0][0x3a8] ;  /* 0x0000ea00ff067b82 */ /* 0x000e620000000a00 */
[----:B------:R-:W2:Y:S01]  /*0030*/  LDCU.64 UR6, c[0x0][0x358] ;  /* 0x00006b00ff0677ac */ /* 0x000ea20008000a00 */
[----:B------:R-:W-:Y:S01]  /*0040*/  BSSY.RECONVERGENT B0, `(.L_x_173) ;  /* 0x000027a000007945 */ /* 0x000fe20003800200 */
[----:B-1----:R-:W-:Y:S01]  /*0050*/  SHF.L.U32 R13, R7, 0xd, RZ ;  /* 0x0000000d070d7819 */ /* 0x002fe200000006ff */
[----:B0-----:R-:W-:-:S05]  /*0060*/  IMAD R0, R3, -0x2000, R6 ;  /* 0xffffe00003007824 */ /* 0x001fca00078e0206 */
[----:B------:R-:W-:-:S13]  /*0070*/  ISETP.GT.U32.AND P0, PT, R0, 0x1fff, PT ;  /* 0x00001fff0000780c */ /* 0x000fda0003f04070 */
[----:B--2---:R-:W-:Y:S05]  /*0080*/  @P0 BRA `(.L_x_174) ;  /* 0x0000001000d40947 */ /* 0x004fea0003800000 */
[----:B------:R-:W0:Y:S01]  /*0090*/  S2R R2, SR_TID.X ;  /* 0x0000000000027919 */ /* 0x000e220000002100 */
[----:B------:R-:W-:Y:S01]  /*00a0*/  BSSY.RECONVERGENT B1, `(.L_x_175) ;  /* 0x000000a000017945 */ /* 0x000fe20003800200 */
[----:B------:R-:W-:Y:S01]  /*00b0*/  HFMA2 R15, -RZ, RZ, 0, 0 ;  /* 0x00000000ff0f7431 */ /* 0x000fe200000001ff */
[----:B0-----:R-:W-:Y:S02]  /*00c0*/  ISETP.GE.U32.AND P0, PT, R2, R0, PT ;  /* 0x000000000200720c */ /* 0x001fe40003f06070 */
[----:B------:R-:W-:-:S11]  /*00d0*/  MOV R4, R2 ;  /* 0x0000000200047202 */ /* 0x000fd60000000f00 */
[----:B------:R-:W-:Y:S05]  /*00e0*/  @P0 BRA `(.L_x_176) ;  /* 0x0000000000140947 */ /* 0x000fea0003800000 */
[----:B------:R-:W0:Y:S01]  /*00f0*/  LDC.64 R8, c[0x0][0x380] ;  /* 0x0000e000ff087b82 */ /* 0x000e220000000a00 */
[----:B------:R-:W-:-:S05]  /*0100*/  LEA R5, R3, R2, 0xd ;  /* 0x0000000203057211 */ /* 0x000fca00078e68ff */
[----:B0-----:R-:W-:-:S05]  /*0110*/  IMAD.WIDE.U32 R8, R5, 0x4, R8 ;  /* 0x0000000405087825 */ /* 0x001fca00078e0008 */
[----:B------:R0:W5:Y:S01]  /*0120*/  LDG.E R15, desc[UR6][R8.64] ;  /* 0x00000006080f7981 */ /* 0x000162000c1e1900 */
[----:B------:R-:W-:-:S07]  /*0130*/  IADD3 R4, PT, PT, R2, 0x200, RZ ;  /* 0x0000020002047810 */ /* 0x000fce0007ffe0ff */
.L_x_176:
[----:B------:R-:W-:Y:S05]  /*0140*/  BSYNC.RECONVERGENT B1 ;  /* 0x0000000000017941 */ /* 0x000fea0003800200 */
.L_x_175:
[----:B------:R-:W-:Y:S01]  /*0150*/  ISETP.GE.U32.AND P0, PT, R4, R0, PT ;  /* 0x000000000400720c */ /* 0x000fe20003f06070 */
[----:B------:R-:W-:-:S12]  /*0160*/  BSSY.RECONVERGENT B1, `(.L_x_177) ;  /* 0x00000a5000017945 */ /* 0x000fd80003800200 */
[----:B------:R-:W-:Y:S05]  /*0170*/  @P0 BRA `(.L_x_178) ;  /* 0x00000008008c0947 */ /* 0x000fea0003800000 */
[----:B------:R-:W-:Y:S01]  /*0180*/  LOP3.LUT R5, RZ, R4, RZ, 0x33, !PT ;  /* 0x00000004ff057212 */ /* 0x000fe200078e33ff */
[----:B------:R-:W-:Y:S03]  /*0190*/  BSSY.RECONVERGENT B2, `(.L_x_179) ;  /* 0x0000053000027945 */ /* 0x000fe60003800200 */
[----:B------:R-:W-:-:S05]  /*01a0*/  IADD3 R6, PT, PT, R5, R6, RZ ;  /* 0x0000000605067210 */ /* 0x000fca0007ffe0ff */
[----:B------:R-:W-:-:S05]  /*01b0*/  IMAD R6, R3, -0x2000, R6 ;  /* 0xffffe00003067824 */ /* 0x000fca00078e0206 */
[C---:B------:R-:W-:Y:S02]  /*01c0*/  ISETP.GE.U32.AND P0, PT, R6.reuse, 0x1e00, PT ;  /* 0x00001e000600780c */ /* 0x040fe40003f06070 */
[----:B------:R-:W-:-:S04]  /*01d0*/  LEA.HI R5, R6, 0x1, RZ, 0x17 ;  /* 0x0000000106057811 */ /* 0x000fc800078fb8ff */
[----:B------:R-:W-:-:S07]  /*01e0*/  LOP3.LUT R6, R5, 0xf, RZ, 0xc0, !PT ;  /* 0x0000000f05067812 */ /* 0x000fce00078ec0ff */
[----:B------:R-:W-:Y:S05]  /*01f0*/  @!P0 BRA `(.L_x_180) ;  /* 0x0000000400308947 */ /* 0x000fea0003800000 */
[----:B------:R-:W-:Y:S01]  /*0200*/  LOP3.LUT R10, R5, 0xfffff0, RZ, 0xc0, !PT ;  /* 0x00fffff0050a7812 */ /* 0x000fe200078ec0ff */
[----:B------:R-:W-:Y:S01]  /*0210*/  BSSY.RECONVERGENT B3, `(.L_x_181) ;  /* 0x0000049000037945 */ /* 0x000fe20003800200 */
[----:B0-----:R-:W-:Y:S02]  /*0220*/  LOP3.LUT R9, R4, 0x1000, RZ, 0xfc, !PT ;  /* 0x0000100004097812 */ /* 0x001fe400078efcff */
[----:B------:R-:W-:Y:S02]  /*0230*/  LEA R4, R3, R4, 0xd ;  /* 0x0000000403047211 */ /* 0x000fe400078e68ff */
[----:B------:R-:W-:-:S07]  /*0240*/  IADD3 R10, PT, PT, -R10, RZ, RZ ;  /* 0x000000ff0a0a7210 */ /* 0x000fce0007ffe1ff */
.L_x_182:
[----:B------:R-:W0:Y:S02]  /*0250*/  LDC.64 R12, c[0x0][0x380] ;  /* 0x0000e000ff0c7b82 */ /* 0x000e240000000a00 */
[----:B0-----:R-:W-:-:S05]  /*0260*/  IMAD.WIDE.U32 R22, R4, 0x4, R12 ;  /* 0x0000000404167825 */ /* 0x001fca00078e000c */
[----:B------:R0:W2:Y:S01]  /*0270*/  LDG.E R8, desc[UR6][R22.64] ;  /* 0x0000000616087981 */ /* 0x0000a2000c1e1900 */
[C---:B------:R-:W-:Y:S02]  /*0280*/  IADD3 R25, PT, PT, R4.reuse, 0x200, RZ ;  /* 0x0000020004197810 */ /* 0x040fe40007ffe0ff */
[C---:B------:R-:W-:Y:S02]  /*0290*/  IADD3 R21, PT, PT, R4.reuse, 0x400, RZ ;  /* 0x0000040004157810 */ /* 0x040fe40007ffe0ff */
[C---:B------:R-:W-:Y:S01]  /*02a0*/  IADD3 R17, PT, PT, R4.reuse, 0x600, RZ ;  /* 0x0000060004117810 */ /* 0x040fe20007ffe0ff */
[----:B------:R-:W-:Y:S01]  /*02b0*/  IMAD.WIDE.U32 R24, R25, 0x4, R12 ;  /* 0x0000000419187825 */ /* 0x000fe200078e000c */
[----:B------:R-:W-:-:S03]  /*02c0*/  IADD3 R19, PT, PT, R4, 0x800, RZ ;  /* 0x0000080004137810 */ /* 0x000fc60007ffe0ff */
[--C-:B------:R-:W-:Y:S01]  /*02d0*/  IMAD.WIDE.U32 R20, R21, 0x4, R12.reuse ;  /* 0x0000000415147825 */ /* 0x100fe200078e000c */
[----:B------:R-:W3:Y:S01]  /*02e0*/  LDG.E R7, desc[UR6][R24.64] ;  /* 0x0000000618077981 */ /* 0x000ee2000c1e1900 */
[C---:B------:R-:W-:Y:S02]  /*02f0*/  IADD3 R11, PT, PT, R4.reuse, 0xa00, RZ ;  /* 0x00000a00040b7810 */ /* 0x040fe40007ffe0ff */
[--C-:B------:R-:W-:Y:S01]  /*0300*/  IMAD.WIDE.U32 R16, R17, 0x4, R12.reuse ;  /* 0x0000000411107825 */ /* 0x100fe200078e000c */
[----:B------:R1:W4:Y:S01]  /*0310*/  LDG.E R29, desc[UR6][R20.64] ;  /* 0x00000006141d7981 */ /* 0x000322000c1e1900 */
[C---:B------:R-:W-:Y:S02]  /*0320*/  IADD3 R14, PT, PT, R4.reuse, 0xc00, RZ ;  /* 0x00000c00040e7810 */ /* 0x040fe40007ffe0ff */
[--C-:B------:R-:W-:Y:S01]  /*0330*/  IMAD.WIDE.U32 R18, R19, 0x4, R12.reuse ;  /* 0x0000000413127825 */ /* 0x100fe200078e000c */
[----:B------:R1:W4:Y:S03]  /*0340*/  LDG.E R28, desc[UR6][R16.64] ;  /* 0x00000006101c7981 */ /* 0x000326000c1e1900 */
[----:B0-----:R-:W-:Y:S01]  /*0350*/  IMAD.WIDE.U32 R22, R11, 0x4, R12 ;  /* 0x000000040b167825 */ /* 0x001fe200078e000c */
[----:B------:R-:W4:Y:S01]  /*0360*/  LDG.E R27, desc[UR6][R18.64] ;  /* 0x00000006121b7981 */ /* 0x000f22000c1e1900 */
[----:B------:R-:W-:-:S02]  /*0370*/  IADD3 R11, PT, PT, R4, 0xe00, RZ ;  /* 0x00000e00040b7810 */ /* 0x000fc40007ffe0ff */
[--C-:B-1----:R-:W-:Y:S01]  /*0380*/  IMAD.WIDE.U32 R20, R14, 0x4, R12.reuse ;  /* 0x000000040e147825 */ /* 0x102fe200078e000c */
[----:B------:R0:W4:Y:S01]  /*0390*/  LDG.E R26, desc[UR6][R22.64] ;  /* 0x00000006161a7981 */ /* 0x000122000c1e1900 */
[C---:B------:R-:W-:Y:S02]  /*03a0*/  IADD3 R14, PT, PT, R4.reuse, 0x1000, RZ ;  /* 0x00001000040e7810 */ /* 0x040fe40007ffe0ff */
[C---:B------:R-:W-:Y:S01]  /*03b0*/  IADD3 R24, PT, PT, R4.reuse, 0x1200, RZ ;  /* 0x0000120004187810 */ /* 0x040fe20007ffe0ff */
[--C-:B------:R-:W-:Y:S01]  /*03c0*/  IMAD.WIDE.U32 R16, R11, 0x4, R12.reuse ;  /* 0x000000040b107825 */ /* 0x100fe200078e000c */
[----:B------:R1:W4:Y:S01]  /*03d0*/  LDG.E R25, desc[UR6][R20.64] ;  /* 0x0000000614197981 */ /* 0x000322000c1e1900 */
[----:B------:R-:W-:Y:S02]  /*03e0*/  IADD3 R11, PT, PT, R4, 0x1400, RZ ;  /* 0x00001400040b7810 */ /* 0x000fe40007ffe0ff */
[--C-:B0-----:R-:W-:Y:S02]  /*03f0*/  IMAD.WIDE.U32 R22, R24, 0x4, R12.reuse ;  /* 0x0000000418167825 */ /* 0x101fe400078e000c */
[----:B------:R0:W4:Y:S02]  /*0400*/  LDG.E R24, desc[UR6][R16.64] ;  /* 0x0000000610187981 */ /* 0x000124000c1e1900 */
[--C-:B-1----:R-:W-:Y:S01]  /*0410*/  IMAD.WIDE.U32 R20, R14, 0x4, R12.reuse ;  /* 0x000000040e147825 */ /* 0x102fe200078e000c */
[C---:B------:R-:W-:Y:S01]  /*0420*/  IADD3 R14, PT, PT, R4.reuse, 0x1600, RZ ;  /* 0x00001600040e7810 */ /* 0x040fe20007ffe0ff */
[----:B------:R1:W4:Y:S04]  /*0430*/  LDG.E R18, desc[UR6][R22.64] ;  /* 0x0000000616127981 */ /* 0x000328000c1e1900 */
[----:B------:R1:W4:Y:S01]  /*0440*/  LDG.E R19, desc[UR6][R20.64] ;  /* 0x0000000614137981 */ /* 0x000322000c1e1900 */
[----:B0-----:R-:W-:Y:S01]  /*0450*/  IMAD.WIDE.U32 R16, R11, 0x4, R12 ;  /* 0x000000040b107825 */ /* 0x001fe200078e000c */
[----:B-1----:R-:W-:-:S04]  /*0460*/  IADD3 R23, PT, PT, R4, 0x1800, RZ ;  /* 0x0000180004177810 */ /* 0x002fc80007ffe0ff */
[----:B------:R0:W4:Y:S01]  /*0470*/  LDG.E R11, desc[UR6][R16.64] ;  /* 0x00000006100b7981 */ /* 0x000122000c1e1900 */
[C---:B------:R-:W-:Y:S01]  /*0480*/  IADD3 R21, PT, PT, R4.reuse, 0x1a00, RZ ;  /* 0x00001a0004157810 */ /* 0x040fe20007ffe0ff */
[----:B0-----:R-:W-:Y:S01]  /*0490*/  IMAD.WIDE.U32 R16, R23, 0x4, R12 ;  /* 0x0000000417107825 */ /* 0x001fe200078e000c */
[----:B------:R-:W-:-:S03]  /*04a0*/  IADD3 R23, PT, PT, R4, 0x1c00, RZ ;  /* 0x00001c0004177810 */ /* 0x000fc60007ffe0ff */
[--C-:B------:R-:W-:Y:S02]  /*04b0*/  IMAD.WIDE.U32 R20, R21, 0x4, R12.reuse ;  /* 0x0000000415147825 */ /* 0x100fe400078e000c */
[----:B------:R-:W4:Y:S02]  /*04c0*/  LDG.E R16, desc[UR6][R16.64] ;  /* 0x0000000610107981 */ /* 0x000f24000c1e1900 */
[----:B------:R-:W-:Y:S02]  /*04d0*/  IMAD.WIDE.U32 R22, R23, 0x4, R12 ;  /* 0x0000000417167825 */ /* 0x000fe400078e000c */
[----:B------:R-:W4:Y:S04]  /*04e0*/  LDG.E R20, desc[UR6][R20.64] ;  /* 0x0000000614147981 */ /* 0x000f28000c1e1900 */
[----:B------:R-:W4:Y:S01]  /*04f0*/  LDG.E R22, desc[UR6][R22.64] ;  /* 0x0000000616167981 */ /* 0x000f22000c1e1900 */
[----:B--2--5:R-:W-:Y:S01]  /*0500*/  FADD R8, R8, R15 ;  /* 0x0000000f08087221 */ /* 0x024fe20000000000 */
[----:B------:R-:W-:-:S06]  /*0510*/  IMAD.WIDE.U32 R14, R14, 0x4, R12 ;  /* 0x000000040e0e7825 */ /* 0x000fcc00078e000c */
[----:B------:R0:W2:Y:S02]  /*0520*/  LDG.E R14, desc[UR6][R14.64] ;  /* 0x000000060e0e7981 */ /* 0x0000a4000c1e1900 */
[----:B0-----:R-:W-:-:S05]  /*0530*/  IADD3 R15, PT, PT, R4, 0x1e00, RZ ;  /* 0x00001e00040f7810 */ /* 0x001fca0007ffe0ff */
[----:B------:R-:W-:-:S06]  /*0540*/  IMAD.WIDE.U32 R12, R15, 0x4, R12 ;  /* 0x000000040f0c7825 */ /* 0x000fcc00078e000c */
[----:B------:R-:W2:Y:S01]  /*0550*/  LDG.E R12, desc[UR6][R12.64] ;  /* 0x000000060c0c7981 */ /* 0x000ea2000c1e1900 */
        /* <DEDUP_REMOVED lines=8> */
[----:B------:R-:W-:Y:S01]  /*05e0*/  FADD R18, R19, R18 ;  /* 0x0000001213127221 */ /* 0x000fe20000000000 */
[----:B------:R-:W-:-:S03]  /*05f0*/  IADD3 R10, PT, PT, R10, 0x10, RZ ;  /* 0x000000100a0a7810 */ /* 0x000fc60007ffe0ff */
[----:B------:R-:W-:Y:S01]  /*0600*/  FADD R11, R18, R11 ;  /* 0x0000000b120b7221 */ /* 0x000fe20000000000 */
[----:B------:R-:W-:Y:S02]  /*0610*/  ISETP.NE.AND P0, PT, R10, RZ, PT ;  /* 0x000000ff0a00720c */ /* 0x000fe40003f05270 */
[----:B------:R-:W-:Y:S02]  /*0620*/  IADD3 R9, PT, PT, R9, 0x2000, RZ ;  /* 0x0000200009097810 */ /* 0x000fe40007ffe0ff */
[----:B------:R-:W-:Y:S01]  /*0630*/  IADD3 R4, PT, PT, R4, 0x2000, RZ ;  /* 0x0000200004047810 */ /* 0x000fe20007ffe0ff */
[----:B--2---:R-:W-:-:S04]  /*0640*/  FADD R11, R11, R14 ;  /* 0x0000000e0b0b7221 */ /* 0x004fc80000000000 */
[----:B------:R-:W-:-:S04]  /*0650*/  FADD R11, R11, R16 ;  /* 0x000000100b0b7221 */ /* 0x000fc80000000000 */
[----:B------:R-:W-:-:S04]  /*0660*/  FADD R11, R11, R20 ;  /* 0x000000140b0b7221 */ /* 0x000fc80000000000 */
[----:B------:R-:W-:-:S04]  /*0670*/  FADD R11, R11, R22 ;  /* 0x000000160b0b7221 */ /* 0x000fc80000000000 */
[----:B------:R-:W-:Y:S01]  /*0680*/  FADD R15, R11, R12 ;  /* 0x0000000c0b0f7221 */ /* 0x000fe20000000000 */
[----:B------:R-:W-:Y:S06]  /*0690*/  @P0 BRA `(.L_x_182) ;  /* 0xfffffff800ec0947 */ /* 0x000fec000383ffff */
[----:B------:R-:W-:Y:S05]  /*06a0*/  BSYNC.RECONVERGENT B3 ;  /* 0x0000000000037941 */ /* 0x000fea0003800200 */
.L_x_181:
[----:B------:R-:W-:-:S07]  /*06b0*/  IADD3 R4, PT, PT, R9, -0x1000, RZ ;  /* 0xfffff00009047810 */ /* 0x000fce0007ffe0ff */
.L_x_180:
[----:B------:R-:W-:Y:S05]  /*06c0*/  BSYNC.RECONVERGENT B2 ;  /* 0x0000000000027941 */ /* 0x000fea0003800200 */
.L_x_179:
[----:B------:R-:W-:-:S13]  /*06d0*/  ISETP.NE.AND P0, PT, R6, RZ, PT ;  /* 0x000000ff0600720c */ /* 0x000fda0003f05270 */
[----:B------:R-:W-:Y:S05]  /*06e0*/  @!P0 BRA `(.L_x_178) ;  /* 0x0000000400308947 */ /* 0x000fea0003800000 */
[----:B------:R-:W-:Y:S01]  /*06f0*/  ISETP.GE.U32.AND P0, PT, R6, 0x8, PT ;  /* 0x000000080600780c */ /* 0x000fe20003f06070 */
[----:B------:R-:W-:Y:S01]  /*0700*/  BSSY.RECONVERGENT B2, `(.L_x_183) ;  /* 0x0000026000027945 */ /* 0x000fe20003800200 */
[----:B------:R-:W-:-:S04]  /*0710*/  LOP3.LUT R22, R5, 0x7, RZ, 0xc0, !PT ;  /* 0x0000000705167812 */ /* 0x000fc800078ec0ff */
[----:B------:R-:W-:-:S07]  /*0720*/  ISETP.NE.AND P1, PT, R22, RZ, PT ;  /* 0x000000ff1600720c */ /* 0x000fce0003f25270 */
[----:B------:R-:W-:Y:S06]  /*0730*/  @!P0 BRA `(.L_x_184) ;  /* 0x0000000000888947 */ /* 0x000fec0003800000 */
[----:B------:R-:W1:Y:S01]  /*0740*/  LDC.64 R6, c[0x0][0x380] ;  /* 0x0000e000ff067b82 */ /* 0x000e620000000a00 */
[----:B------:R-:W-:-:S04]  /*0750*/  LEA R19, R3, R4, 0xd ;  /* 0x0000000403137211 */ /* 0x000fc800078e68ff */
[C---:B------:R-:W-:Y:S02]  /*0760*/  IADD3 R17, PT, PT, R19.reuse, 0x200, RZ ;  /* 0x0000020013117810 */ /* 0x040fe40007ffe0ff */
[C---:B------:R-:W-:Y:S02]  /*0770*/  IADD3 R21, PT, PT, R19.reuse, 0x400, RZ ;  /* 0x0000040013157810 */ /* 0x040fe40007ffe0ff */
[C---:B------:R-:W-:Y:S02]  /*0780*/  IADD3 R13, PT, PT, R19.reuse, 0x600, RZ ;  /* 0x00000600130d7810 */ /* 0x040fe40007ffe0ff */
[C---:B0-----:R-:W-:Y:S01]  /*0790*/  IADD3 R9, PT, PT, R19.reuse, 0x800, RZ ;  /* 0x0000080013097810 */ /* 0x041fe20007ffe0ff */
[----:B-1----:R-:W-:-:S04]  /*07a0*/  IMAD.WIDE.U32 R10, R19, 0x4, R6 ;  /* 0x00000004130a7825 */ /* 0x002fc800078e0006 */
[--C-:B------:R-:W-:Y:S01]  /*07b0*/  IMAD.WIDE.U32 R16, R17, 0x4, R6.reuse ;  /* 0x0000000411107825 */ /* 0x100fe200078e0006 */
[----:B------:R0:W2:Y:S03]  /*07c0*/  LDG.E R14, desc[UR6][R10.64] ;  /* 0x000000060a0e7981 */ /* 0x0000a6000c1e1900 */
[--C-:B------:R-:W-:Y:S01]  /*07d0*/  IMAD.WIDE.U32 R20, R21, 0x4, R6.reuse ;  /* 0x0000000415147825 */ /* 0x100fe200078e0006 */
[----:B------:R1:W3:Y:S03]  /*07e0*/  LDG.E R18, desc[UR6][R16.64] ;  /* 0x0000000610127981 */ /* 0x0002e6000c1e1900 */
[--C-:B------:R-:W-:Y:S01]  /*07f0*/  IMAD.WIDE.U32 R12, R13, 0x4, R6.reuse ;  /* 0x000000040d0c7825 */ /* 0x100fe200078e0006 */
[----:B------:R-:W-:Y:S01]  /*0800*/  IADD3 R23, PT, PT, R19, 0xa00, RZ ;  /* 0x00000a0013177810 */ /* 0x000fe20007ffe0ff */
[----:B------:R-:W4:Y:S02]  /*0810*/  LDG.E R20, desc[UR6][R20.64] ;  /* 0x0000000614147981 */ /* 0x000f24000c1e1900 */
[--C-:B------:R-:W-:Y:S01]  /*0820*/  IMAD.WIDE.U32 R8, R9, 0x4, R6.reuse ;  /* 0x0000000409087825 */ /* 0x100fe200078e0006 */
[----:B------:R-:W-:Y:S01]  /*0830*/  IADD3 R25, PT, PT, R19, 0xc00, RZ ;  /* 0x00000c0013197810 */ /* 0x000fe20007ffe0ff */
[----:B------:R-:W4:Y:S02]  /*0840*/  LDG.E R12, desc[UR6][R12.64] ;  /* 0x000000060c0c7981 */ /* 0x000f24000c1e1900 */
[--C-:B0-----:R-:W-:Y:S01]  /*0850*/  IMAD.WIDE.U32 R10, R23, 0x4, R6.reuse ;  /* 0x00000004170a7825 */ /* 0x101fe200078e0006 */
[----:B------:R-:W-:Y:S01]  /*0860*/  IADD3 R19, PT, PT, R19, 0xe00, RZ ;  /* 0x00000e0013137810 */ /* 0x000fe20007ffe0ff */
[----:B------:R-:W4:Y:S02]  /*0870*/  LDG.E R8, desc[UR6][R8.64] ;  /* 0x0000000608087981 */ /* 0x000f24000c1e1900 */
[----:B-1----:R-:W-:-:S02]  /*0880*/  IMAD.WIDE.U32 R16, R25, 0x4, R6 ;  /* 0x0000000419107825 */ /* 0x002fc400078e0006 */
[----:B------:R-:W4:Y:S02]  /*0890*/  LDG.E R11, desc[UR6][R10.64] ;  /* 0x000000060a0b7981 */ /* 0x000f24000c1e1900 */
[----:B------:R-:W-:Y:S02]  /*08a0*/  IMAD.WIDE.U32 R6, R19, 0x4, R6 ;  /* 0x0000000413067825 */ /* 0x000fe400078e0006 */
[----:B------:R-:W4:Y:S04]  /*08b0*/  LDG.E R17, desc[UR6][R16.64] ;  /* 0x0000000610117981 */ /* 0x000f28000c1e1900 */
[----:B------:R-:W4:Y:S01]  /*08c0*/  LDG.E R7, desc[UR6][R6.64] ;  /* 0x0000000606077981 */ /* 0x000f22000c1e1900 */
        /* <DEDUP_REMOVED lines=9> */
.L_x_184:
[----:B------:R-:W-:Y:S05]  /*0960*/  BSYNC.RECONVERGENT B2 ;  /* 0x0000000000027941 */ /* 0x000fea0003800200 */
.L_x_183:
[----:B------:R-:W-:Y:S05]  /*0970*/  @!P1 BRA `(.L_x_178) ;  /* 0x00000000008c9947 */ /* 0x000fea0003800000 */
[----:B------:R-:W-:Y:S01]  /*0980*/  ISETP.GE.U32.AND P0, PT, R22, 0x4, PT ;  /* 0x000000041600780c */ /* 0x000fe20003f06070 */
[----:B------:R-:W-:Y:S01]  /*0990*/  BSSY.RECONVERGENT B2, `(.L_x_185) ;  /* 0x0000016000027945 */ /* 0x000fe20003800200 */
[----:B------:R-:W-:-:S04]  /*09a0*/  LOP3.LUT R5, R5, 0x3, RZ, 0xc0, !PT ;  /* 0x0000000305057812 */ /* 0x000fc800078ec0ff */
[----:B------:R-:W-:-:S07]  /*09b0*/  ISETP.NE.AND P1, PT, R5, RZ, PT ;  /* 0x000000ff0500720c */ /* 0x000fce0003f25270 */
[----:B------:R-:W-:Y:S06]  /*09c0*/  @!P0 BRA `(.L_x_186) ;  /* 0x0000000000488947 */ /* 0x000fec0003800000 */
[----:B------:R-:W0:Y:S01]  /*09d0*/  LDC.64 R6, c[0x0][0x380] ;  /* 0x0000e000ff067b82 */ /* 0x000e220000000a00 */
[----:B------:R-:W-:-:S04]  /*09e0*/  LEA R13, R3, R4, 0xd ;  /* 0x00000004030d7211 */ /* 0x000fc800078e68ff */
[C---:B------:R-:W-:Y:S02]  /*09f0*/  IADD3 R11, PT, PT, R13.reuse, 0x200, RZ ;  /* 0x000002000d0b7810 */ /* 0x040fe40007ffe0ff */
[C---:B------:R-:W-:Y:S02]  /*0a00*/  IADD3 R17, PT, PT, R13.reuse, 0x400, RZ ;  /* 0x000004000d117810 */ /* 0x040fe40007ffe0ff */
[C---:B------:R-:W-:Y:S01]  /*0a10*/  IADD3 R19, PT, PT, R13.reuse, 0x600, RZ ;  /* 0x000006000d137810 */ /* 0x040fe20007ffe0ff */
[----:B0-----:R-:W-:-:S04]  /*0a20*/  IMAD.WIDE.U32 R8, R13, 0x4, R6 ;  /* 0x000000040d087825 */ /* 0x001fc800078e0006 */
[--C-:B------:R-:W-:Y:S02]  /*0a30*/  IMAD.WIDE.U32 R10, R11, 0x4, R6.reuse ;  /* 0x000000040b0a7825 */ /* 0x100fe400078e0006 */
[----:B------:R-:W2:Y:S02]  /*0a40*/  LDG.E R8, desc[UR6][R8.64] ;  /* 0x0000000608087981 */ /* 0x000ea4000c1e1900 */
[--C-:B------:R-:W-:Y:S02]  /*0a50*/  IMAD.WIDE.U32 R12, R17, 0x4, R6.reuse ;  /* 0x00000004110c7825 */ /* 0x100fe400078e0006 */
[----:B------:R-:W3:Y:S02]  /*0a60*/  LDG.E R10, desc[UR6][R10.64] ;  /* 0x000000060a0a7981 */ /* 0x000ee4000c1e1900 */
[----:B------:R-:W-:Y:S02]  /*0a70*/  IMAD.WIDE.U32 R6, R19, 0x4, R6 ;  /* 0x0000000413067825 */ /* 0x000fe400078e0006 */
[----:B------:R-:W4:Y:S04]  /*0a80*/  LDG.E R12, desc[UR6][R12.64] ;  /* 0x000000060c0c7981 */ /* 0x000f28000c1e1900 */
[----:B------:R-:W4:Y:S01]  /*0a90*/  LDG.E R6, desc[UR6][R6.64] ;  /* 0x0000000606067981 */ /* 0x000f22000c1e1900 */
[----:B------:R-:W-:Y:S01]  /*0aa0*/  IADD3 R4, PT, PT, R4, 0x800, RZ ;  /* 0x0000080004047810 */ /* 0x000fe20007ffe0ff */
[----:B--2--5:R-:W-:-:S04]  /*0ab0*/  FADD R15, R15, R8 ;  /* 0x000000080f0f7221 */ /* 0x024fc80000000000 */
[----:B---3--:R-:W-:-:S04]  /*0ac0*/  FADD R15, R15, R10 ;  /* 0x0000000a0f0f7221 */ /* 0x008fc80000000000 */
[----:B----4-:R-:W-:-:S04]  /*0ad0*/  FADD R15, R15, R12 ;  /* 0x0000000c0f0f7221 */ /* 0x010fc80000000000 */
[----:B------:R-:W-:-:S07]  /*0ae0*/  FADD R15, R15, R6 ;  /* 0x000000060f0f7221 */ /* 0x000fce0000000000 */
.L_x_186:
[----:B------:R-:W-:Y:S05]  /*0af0*/  BSYNC.RECONVERGENT B2 ;  /* 0x0000000000027941 */ /* 0x000fea0003800200 */
.L_x_185:
[----:B------:R-:W-:Y:S05]  /*0b00*/  @!P1 BRA `(.L_x_178) ;  /* 0x0000000000289947 */ /* 0x000fea0003800000 */
[----:B------:R-:W1:Y:S01]  /*0b10*/  LDC.64 R6, c[0x0][0x380] ;  /* 0x0000e000ff067b82 */ /* 0x000e620000000a00 */
[----:B0-----:R-:W-:Y:S02]  /*0b20*/  LEA R9, R3, R4, 0xd ;  /* 0x0000000403097211 */ /* 0x001fe400078e68ff */
[----:B------:R-:W-:-:S07]  /*0b30*/  IADD3 R8, PT, PT, -R5, RZ, RZ ;  /* 0x000000ff05087210 */ /* 0x000fce0007ffe1ff */
.L_x_187:
[----:B-1----:R-:W-:-:S06]  /*0b40*/  IMAD.WIDE.U32 R4, R9, 0x4, R6 ;  /* 0x0000000409047825 */ /* 0x002fcc00078e0006 */
[----:B------:R-:W2:Y:S01]  /*0b50*/  LDG.E R4, desc[UR6][R4.64] ;  /* 0x0000000604047981 */ /* 0x000ea2000c1e1900 */
[----:B------:R-:W-:Y:S02]  /*0b60*/  IADD3 R8, PT, PT, R8, 0x1, RZ ;  /* 0x0000000108087810 */ /* 0x000fe40007ffe0ff */
[----:B------:R-:W-:Y:S02]  /*0b70*/  IADD3 R9, PT, PT, R9, 0x200, RZ ;  /* 0x0000020009097810 */ /* 0x000fe40007ffe0ff */
[----:B------:R-:W-:Y:S01]  /*0b80*/  ISETP.NE.AND P0, PT, R8, RZ, PT ;  /* 0x000000ff0800720c */ /* 0x000fe20003f05270 */
[----:B--2--5:R-:W-:-:S12]  /*0b90*/  FADD R15, R4, R15 ;  /* 0x0000000f040f7221 */ /* 0x024fd80000000000 */
[----:B------:R-:W-:Y:S05]  /*0ba0*/  @P0 BRA `(.L_x_187) ;  /* 0xfffffffc00e40947 */ /* 0x000fea000383ffff */
.L_x_178:
[----:B------:R-:W-:Y:S05]  /*0bb0*/  BSYNC.RECONVERGENT B1 ;  /* 0x0000000000017941 */ /* 0x000fea0003800200 */
.L_x_177:
[----:B------:R-:W-:-:S13]  /*0bc0*/  ISETP.GE.U32.AND P0, PT, R0, 0x200, PT ;  /* 0x000002000000780c */ /* 0x000fda0003f06070 */
[----:B------:R-:W-:Y:S05]  /*0bd0*/  @!P0 BRA `(.L_x_188) ;  /* 0x0000000000d08947 */ /* 0x000fea0003800000 */
[----:B0-----:R-:W0:Y:S01]  /*0be0*/  S2R R8, SR_LANEID ;  /* 0x0000000000087919 */ /* 0x001e220000000000 */
[----:B-----5:R-:W1:Y:S02]  /*0bf0*/  SHFL.DOWN PT, R0, R15, 0x1, 0x1f ;  /* 0x08201f000f007f89 */ /* 0x020e6400000e0000 */
[----:B-1----:R-:W-:Y:S01]  /*0c00*/  FADD R0, R0, R15 ;  /* 0x0000000f00007221 */ /* 0x002fe20000000000 */
[C---:B0-----:R-:W-:Y:S02]  /*0c10*/  ISETP.GT.AND P0, PT, R8.reuse, 0x1e, PT ;  /* 0x0000001e0800780c */ /* 0x041fe40003f04270 */
[C---:B------:R-:W-:Y:S02]  /*0c20*/  ISETP.NE.AND P1, PT, R8.reuse, RZ, PT ;  /* 0x000000ff0800720c */ /* 0x040fe40003f25270 */
        /* <DEDUP_REMOVED lines=27> */
[----:B------:R-:W0:Y:S04]  /*0de0*/  LDS.128 R12, [UR4+0x10] ;  /* 0x00001004ff0c7984 */ /* 0x000e280008000c00 */
[----:B------:R-:W2:Y:S04]  /*0df0*/  LDS.128 R8, [UR4+0x20] ;  /* 0x00002004ff087984 */ /* 0x000ea80008000c00 */
[----:B-1----:R-:W1:Y:S04]  /*0e00*/  LDS.128 R4, [UR4+0x30] ;  /* 0x00003004ff047984 */ /* 0x002e680008000c00 */
[----:B------:R-:W3:Y:S01]  /*0e10*/  LDS.128 R16, [UR4+0x40] ;  /* 0x00004004ff107984 */ /* 0x000ee20008000c00 */
[----:B0-----:R-:W-:-:S04]  /*0e20*/  FADD R13, R20, R13 ;  /* 0x0000000d140d7221 */ /* 0x001fc80000000000 */
[----:B------:R-:W-:-:S04]  /*0e30*/  FADD R14, R13, R14 ;  /* 0x0000000e0d0e7221 */ /* 0x000fc80000000000 */
[----:B------:R-:W-:-:S04]  /*0e40*/  FADD R15, R14, R15 ;  /* 0x0000000f0e0f7221 */ /* 0x000fc80000000000 */
[----:B--2---:R-:W-:-:S04]  /*0e50*/  FADD R8, R15, R8 ;  /* 0x000000080f087221 */ /* 0x004fc80000000000 */
[----:B------:R-:W-:-:S04]  /*0e60*/  FADD R9, R8, R9 ;  /* 0x0000000908097221 */ /* 0x000fc80000000000 */
[----:B------:R-:W-:-:S04]  /*0e70*/  FADD R10, R9, R10 ;  /* 0x0000000a090a7221 */ /* 0x000fc80000000000 */
[----:B------:R-:W-:-:S04]  /*0e80*/  FADD R11, R10, R11 ;  /* 0x0000000b0a0b7221 */ /* 0x000fc80000000000 */
[----:B-1----:R-:W-:-:S04]  /*0e90*/  FADD R4, R11, R4 ;  /* 0x000000040b047221 */ /* 0x002fc80000000000 */
        /* <DEDUP_REMOVED lines=8> */
.L_x_188:
[----:B0-----:R-:W0:Y:S01]  /*0f20*/  S2R R8, SR_LANEID ;  /* 0x0000000000087919 */ /* 0x001e220000000000 */
[----:B------:R-:W-:-:S04]  /*0f30*/  LOP3.LUT R4, R2, 0x3e0, RZ, 0xc0, !PT ;  /* 0x000003e002047812 */ /* 0x000fc800078ec0ff */
[----:B------:R-:W-:Y:S02]  /*0f40*/  IADD3 R5, PT, PT, R4, 0x20, RZ ;  /* 0x0000002004057810 */ /* 0x000fe40007ffe0ff */
[----:B------:R-:W-:Y:S02]  /*0f50*/  LOP3.LUT R7, RZ, R4, RZ, 0x33, !PT ;  /* 0x00000004ff077212 */ /* 0x000fe400078e33ff */
[----:B------:R-:W-:Y:S02]  /*0f60*/  ISETP.GT.U32.AND P0, PT, R5, R0, PT ;  /* 0x000000000500720c */ /* 0x000fe40003f04070 */
[----:B------:R-:W-:-:S04]  /*0f70*/  IADD3 R7, PT, PT, R0, R7, RZ ;  /* 0x0000000700077210 */ /* 0x000fc80007ffe0ff */
[----:B------:R-:W-:-:S05]  /*0f80*/  SEL R7, R7, 0x1f, P0 ;  /* 0x0000001f07077807 */ /* 0x000fca0000000000 */
[----:B-----5:R-:W1:Y:S01]  /*0f90*/  SHFL.DOWN PT, R4, R15, 0x1, R7 ;  /* 0x082000000f047989 */ /* 0x020e6200000e0007 */
[C---:B0-----:R-:W-:Y:S02]  /*0fa0*/  ISETP.GE.AND P0, PT, R8.reuse, R7, PT ;  /* 0x000000070800720c */ /* 0x041fe40003f06270 */
[C---:B------:R-:W-:Y:S02]  /*0fb0*/  IADD3 R6, PT, PT, R8.reuse, 0x2, RZ ;  /* 0x0000000208067810 */ /* 0x040fe40007ffe0ff */
[----:B------:R-:W-:-:S09]  /*0fc0*/  ISETP.NE.AND P1, PT, R8, RZ, PT ;  /* 0x000000ff0800720c */ /* 0x000fd20003f25270 */
[----:B-1----:R-:W-:Y:S01]  /*0fd0*/  @!P0 FADD R15, R4, R15 ;  /* 0x0000000f040f8221 */ /* 0x002fe20000000000 */
[----:B------:R-:W-:Y:S02]  /*0fe0*/  ISETP.GT.AND P0, PT, R6, R7, PT ;  /* 0x000000070600720c */ /* 0x000fe40003f04270 */
[----:B------:R-:W-:Y:S01]  /*0ff0*/  IADD3 R6, PT, PT, R8, 0x4, RZ ;  /* 0x0000000408067810 */ /* 0x000fe20007ffe0ff */
        /* <DEDUP_REMOVED lines=24> */
[----:B------:R-:W1:Y:S01]  /*1180*/  S2UR UR5, SR_CgaCtaId ;  /* 0x00000000000579c3 */ /* 0x000e620000008800 */
[----:B------:R-:W-:Y:S01]  /*1190*/  UMOV UR4, 0x400 ;  /* 0x0000040000047882 */ /* 0x000fe20000000000 */
[C---:B------:R-:W-:Y:S02]  /*11a0*/  ISETP.GT.U32.AND P2, PT, R0.reuse, 0x20, PT ;  /* 0x000000200000780c */ /* 0x040fe40003f44070 */
[C---:B------:R-:W-:Y:S02]  /*11b0*/  ISETP.GT.U32.AND P3, PT, R0.reuse, 0x40, PT ;  /* 0x000000400000780c */ /* 0x040fe40003f64070 */
[C---:B------:R-:W-:Y:S02]  /*11c0*/  ISETP.GT.U32.AND P1, PT, R0.reuse, 0x60, PT ;  /* 0x000000600000780c */ /* 0x040fe40003f24070 */
[----:B------:R-:W-:Y:S01]  /*11d0*/  ISETP.GT.U32.AND P4, PT, R0, 0xc0, PT ;  /* 0x000000c00000780c */ /* 0x000fe20003f84070 */
[----:B-1----:R-:W-:-:S09]  /*11e0*/  ULEA UR4, UR5, UR4, 0x18 ;  /* 0x0000000405047291 */ /* 0x002fd2000f8ec0ff */
[----:B0-----:R-:W0:Y:S04]  /*11f0*/  LDS.128 R4, [UR4+0x10] ;  /* 0x00001004ff047984 */ /* 0x001e280008000c00 */
[----:B------:R-:W1:Y:S04]  /*1200*/  LDS.128 R8, [UR4+0x20] ;  /* 0x00002004ff087984 */ /* 0x000e680008000c00 */
[----:B------:R-:W2:Y:S04]  /*1210*/  LDS.128 R12, [UR4+0x30] ;  /* 0x00003004ff0c7984 */ /* 0x000ea80008000c00 */
[----:B------:R-:W3:Y:S01]  /*1220*/  LDS.128 R16, [UR4+0x40] ;  /* 0x00004004ff107984 */ /* 0x000ee20008000c00 */
[----:B0-----:R-:W-:Y:S01]  /*1230*/  @P2 FADD R20, R20, R5 ;  /* 0x0000000514142221 */ /* 0x001fe20000000000 */
[----:B------:R-:W-:-:S03]  /*1240*/  ISETP.GT.U32.AND P2, PT, R0, 0x80, PT ;  /* 0x000000800000780c */ /* 0x000fc60003f44070 */
[----:B------:R-:W-:Y:S01]  /*1250*/  @P3 FADD R20, R20, R6 ;  /* 0x0000000614143221 */ /* 0x000fe20000000000 */
[----:B------:R-:W-:-:S03]  /*1260*/  ISETP.GT.U32.AND P3, PT, R0, 0xa0, PT ;  /* 0x000000a00000780c */ /* 0x000fc60003f64070 */
[----:B------:R-:W-:Y:S01]  /*1270*/  @P1 FADD R20, R20, R7 ;  /* 0x0000000714141221 */ /* 0x000fe20000000000 */
[----:B------:R-:W-:-:S05]  /*1280*/  ISETP.GT.U32.AND P1, PT, R0, 0xe0, PT ;  /* 0x000000e00000780c */ /* 0x000fca0003f24070 */
[----:B-1----:R-:W-:Y:S01]  /*1290*/  @P2 FADD R20, R20, R8 ;  /* 0x0000000814142221 */ /* 0x002fe20000000000 */
[----:B------:R-:W-:-:S03]  /*12a0*/  ISETP.GT.U32.AND P2, PT, R0, 0x100, PT ;  /* 0x000001000000780c */ /* 0x000fc60003f44070 */
[----:B------:R-:W-:Y:S01]  /*12b0*/  @P3 FADD R20, R20, R9 ;  /* 0x0000000914143221 */ /* 0x000fe20000000000 */
[----:B------:R-:W-:-:S03]  /*12c0*/  ISETP.GT.U32.AND P3, PT, R0, 0x120, PT ;  /* 0x000001200000780c */ /* 0x000fc60003f64070 */
[----:B------:R-:W-:Y:S01]  /*12d0*/  @P4 FADD R20, R20, R10 ;  /* 0x0000000a14144221 */ /* 0x000fe20000000000 */
[----:B------:R-:W-:-:S03]  /*12e0*/  ISETP.GT.U32.AND P4, PT, R0, 0x140, PT ;  /* 0x000001400000780c */ /* 0x000fc60003f84070 */
[----:B------:R-:W-:Y:S01]  /*12f0*/  @P1 FADD R20, R20, R11 ;  /* 0x0000000b14141221 */ /* 0x000fe20000000000 */
[----:B------:R-:W-:-:S03]  /*1300*/  ISETP.GT.U32.AND P1, PT, R0, 0x160, PT ;  /* 0x000001600000780c */ /* 0x000fc60003f24070 */
[----:B--2---:R-:W-:Y:S01]  /*1310*/  @P2 FADD R20, R20, R12 ;  /* 0x0000000c14142221 */ /* 0x004fe20000000000 */
[----:B------:R-:W-:-:S03]  /*1320*/  ISETP.GT.U32.AND P2, PT, R0, 0x180, PT ;  /* 0x000001800000780c */ /* 0x000fc60003f44070 */
[----:B------:R-:W-:Y:S01]  /*1330*/  @P3 FADD R20, R20, R13 ;  /* 0x0000000d14143221 */ /* 0x000fe20000000000 */
[----:B------:R-:W-:-:S03]  /*1340*/  ISETP.GT.U32.AND P3, PT, R0, 0x1a0, PT ;  /* 0x000001a00000780c */ /* 0x000fc60003f64070 */
[----:B------:R-:W-:Y:S01]  /*1350*/  @P4 FADD R20, R20, R14 ;  /* 0x0000000e14144221 */ /* 0x000fe20000000000 */
[----:B------:R-:W-:-:S03]  /*1360*/  ISETP.GT.U32.AND P4, PT, R0, 0x1c0, PT ;  /* 0x000001c00000780c */ /* 0x000fc60003f84070 */
[----:B------:R-:W-:Y:S01]  /*1370*/  @P1 FADD R20, R20, R15 ;  /* 0x0000000f14141221 */ /* 0x000fe20000000000 */
[----:B------:R-:W-:-:S03]  /*1380*/  ISETP.GT.U32.AND P1, PT, R0, 0x1e0, PT ;  /* 0x000001e00000780c */ /* 0x000fc60003f24070 */
[----:B---3--:R-:W-:-:S04]  /*1390*/  @P2 FADD R20, R20, R16 ;  /* 0x0000001014142221 */ /* 0x008fc80000000000 */
[----:B------:R-:W-:-:S04]  /*13a0*/  @P3 FADD R20, R20, R17 ;  /* 0x0000001114143221 */ /* 0x000fc80000000000 */
[----:B------:R-:W-:-:S04]  /*13b0*/  @P4 FADD R20, R20, R18 ;  /* 0x0000001214144221 */ /* 0x000fc80000000000 */
[----:B------:R-:W-:Y:S01]  /*13c0*/  @P1 FADD R20, R20, R19 ;  /* 0x0000001314141221 */ /* 0x000fe20000000000 */
[----:B------:R-:W-:Y:S06]  /*13d0*/  BRA `(.L_x_189) ;  /* 0x0000001400007947 */ /* 0x000fec0003800000 */
.L_x_174:
[----:B------:R-:W0:Y:S01]  /*13e0*/  S2R R2, SR_TID.X ;  /* 0x0000000000027919 */ /* 0x000e220000002100 */
[----:B------:R-:W1:Y:S02]  /*13f0*/  LDCU.64 UR4, c[0x0][0x380] ;  /* 0x00007000ff0477ac */ /* 0x000e640008000a00 */
[----:B-1----:R-:W-:Y:S02]  /*1400*/  MOV R4, UR4 ;  /* 0x0000000400047c02 */ /* 0x002fe40008000f00 */
[----:B------:R-:W-:Y:S02]  /*1410*/  MOV R5, UR5 ;  /* 0x0000000500057c02 */ /* 0x000fe40008000f00 */
[----:B0-----:R-:W-:-:S05]  /*1420*/  LEA R9, R3, R2, 0xd ;  /* 0x0000000203097211 */ /* 0x001fca00078e68ff */
[----:B------:R-:W-:-:S05]  /*1430*/  IMAD.WIDE.U32 R8, R9, 0x4, R4 ;  /* 0x0000000409087825 */ /* 0x000fca00078e0004 */
        /* <DEDUP_REMOVED lines=16> */
[----:B------:R-:W-:Y:S01]  /*1540*/  ISETP.GE.U32.AND P0, PT, R0, R13, PT ;  /* 0x0000000d0000720c */ /* 0x000fe20003f06070 */
        /* <DEDUP_REMOVED lines=16> */
[----:B------:R-:W-:Y:S01]  /*1650*/  LEA R9, R3, R13, 0xd ;  /* 0x0000000d03097211 */ /* 0x000fe200078e68ff */
[----:B------:R-:W-:Y:S01]  /*1660*/  UMOV UR4, URZ ;  /* 0x000000ff00047c82 */ /* 0x000fe20008000000 */
[----:B------:R-:W-:Y:S02]  /*1670*/  IADD3 R8, PT, PT, R6, -0x2000, RZ ;  /* 0xffffe00006087810 */ /* 0x000fe40007ffe0ff */
[----:B------:R-:W-:Y:S02]  /*1680*/  LOP3.LUT R0, RZ, R2, RZ, 0x33, !PT ;  /* 0x00000002ff007212 */ /* 0x000fe400078e33ff */
[----:B------:R-:W-:Y:S02]  /*1690*/  ISETP.GT.U32.AND P0, PT, R9, R8, PT ;  /* 0x000000080900720c */ /* 0x000fe40003f04070 */
[----:B------:R-:W-:Y:S02]  /*16a0*/  IADD3 R10, PT, PT, -R13, R6, R0 ;  /* 0x000000060d0a7210 */ /* 0x000fe40007ffe100 */
[----:B------:R-:W-:-:S02]  /*16b0*/  IADD3 R7, PT, PT, R9, 0x1000, R2 ;  /* 0x0000100009077810 */ /* 0x000fc40007ffe002 */
[----:B------:R-:W-:Y:S01]  /*16c0*/  MOV R0, R9 ;  /* 0x0000000900007202 */ /* 0x000fe20000000f00 */
[----:B------:R-:W-:-:S06]  /*16d0*/  IMAD R2, R3, -0x2000, R10 ;  /* 0xffffe00003027824 */ /* 0x000fcc00078e020a */
[----:B------:R-:W-:Y:S05]  /*16e0*/  @P0 BRA `(.L_x_191) ;  /* 0x0000000000bc0947 */ /* 0x000fea0003800000 */
[----:B------:R-:W0:Y:S08]  /*16f0*/  LDC R6, c[0x0][0x3a8] ;  /* 0x0000ea00ff067b82 */ /* 0x000e300000000800 */
[----:B------:R-:W1:Y:S02]  /*1700*/  LDC.64 R4, c[0x0][0x380] ;  /* 0x0000e000ff047b82 */ /* 0x000e640000000a00 */
.L_x_192:
[----:B------:R-:W2:Y:S02]  /*1710*/  S2R R10, SR_TID.X ;  /* 0x00000000000a7919 */ /* 0x000ea40000002100 */
[----:B--2---:R-:W-:-:S05]  /*1720*/  IADD3 R11, PT, PT, R10, R9, RZ ;  /* 0x000000090a0b7210 */ /* 0x004fca0007ffe0ff */
[----:B-1----:R-:W-:-:S05]  /*1730*/  IMAD.WIDE.U32 R10, R11, 0x4, R4 ;  /* 0x000000040b0a7825 */ /* 0x002fca00078e0004 */
        /* <DEDUP_REMOVED lines=13> */
[----:B---3--:R-:W-:-:S02]  /*1810*/  FADD R14, R14, R15 ;  /* 0x0000000f0e0e7221 */ /* 0x008fc40000000000 */
[----:B------:R-:W2:Y:S01]  /*1820*/  LDG.E R15, desc[UR6][R10.64+0x7000] ;  /* 0x007000060a0f7981 */ /* 0x000ea2000c1e1900 */
[----:B----4-:R-:W-:-:S03]  /*1830*/  FADD R12, R16, R17 ;  /* 0x00000011100c7221 */ /* 0x010fc60000000000 */
[----:B------:R-:W3:Y:S04]  /*1840*/  LDG.E R17, desc[UR6][R10.64+0x5800] ;  /* 0x005800060a117981 */ /* 0x000ee8000c1e1900 */
[----:B------:R-:W2:Y:S01]  /*1850*/  LDG.E R16, desc[UR6][R10.64+0x6800] ;  /* 0x006800060a107981 */ /* 0x000ea2000c1e1900 */
[----:B------:R-:W-:-:S03]  /*1860*/  FADD R14, R23, R14 ;  /* 0x0000000e170e7221 */ /* 0x000fc60000000000 */
[----:B------:R-:W4:Y:S01]  /*1870*/  LDG.E R23, desc[UR6][R10.64+0x7800] ;  /* 0x007800060a177981 */ /* 0x000f22000c1e1900 */
[----:B-----5:R-:W-:-:S04]  /*1880*/  FADD R19, R19, R20 ;  /* 0x0000001413137221 */ /* 0x020fc80000000000 */
[----:B------:R-:W-:Y:S01]  /*1890*/  FADD R19, R12, R19 ;  /* 0x000000130c137221 */ /* 0x000fe20000000000 */
[----:B0-----:R-:W-:Y:S01]  /*18a0*/  IADD3 R12, PT, PT, -R9, R6, RZ ;  /* 0x00000006090c7210 */ /* 0x001fe20007ffe1ff */
[----:B------:R-:W-:-:S03]  /*18b0*/  FADD R21, R21, R22 ;  /* 0x0000001615157221 */ /* 0x000fc60000000000 */
[----:B------:R-:W-:Y:S01]  /*18c0*/  ISETP.GE.U32.AND P0, PT, R12, R13, PT ;  /* 0x0000000d0c00720c */ /* 0x000fe20003f06070 */
[----:B------:R-:W-:-:S04]  /*18d0*/  FADD R24, R24, R25 ;  /* 0x0000001918187221 */ /* 0x000fc80000000000 */
[----:B------:R-:W-:Y:S01]  /*18e0*/  FADD R21, R21, R24 ;  /* 0x0000001815157221 */ /* 0x000fe20000000000 */
[----:B------:R-:W-:Y:S01]  /*18f0*/  FADD R14, R14, R19 ;  /* 0x000000130e0e7221 */ /* 0x000fe20000000000 */
[----:B---3--:R-:W-:Y:S01]  /*1900*/  FADD R17, R17, R18 ;  /* 0x0000001211117221 */ /* 0x008fe20000000000 */
[----:B--2---:R-:W-:-:S04]  /*1910*/  FADD R16, R16, R15 ;  /* 0x0000000f10107221 */ /* 0x004fc80000000000 */
[----:B------:R-:W-:-:S04]  /*1920*/  FADD R16, R17, R16 ;  /* 0x0000001011107221 */ /* 0x000fc80000000000 */
[----:B------:R-:W-:-:S04]  /*1930*/  FADD R21, R21, R16 ;  /* 0x0000001015157221 */ /* 0x000fc80000000000 */
[----:B------:R-:W-:-:S04]  /*1940*/  FADD R14, R14, R21 ;  /* 0x000000150e0e7221 */ /* 0x000fc80000000000 */
[----:B----4-:R-:W-:Y:S01]  /*1950*/  FADD R23, R23, R14 ;  /* 0x0000000e17177221 */ /* 0x010fe20000000000 */
[----:B------:R-:W-:Y:S06]  /*1960*/  @!P0 BRA `(.L_x_190) ;  /* 0x0000000800d08947 */ /* 0x000fec0003800000 */
[C---:B------:R-:W-:Y:S01]  /*1970*/  IADD3 R9, PT, PT, R13.reuse, R9, RZ ;  /* 0x000000090d097210 */ /* 0x040fe20007ffe0ff */
[----:B------:R-:W-:Y:S01]  /*1980*/  UIADD3 UR4, UPT, UPT, UR4, 0x1, URZ ;  /* 0x0000000104047890 */ /* 0x000fe2000fffe0ff */
[----:B------:R-:W-:Y:S02]  /*1990*/  IADD3 R0, PT, PT, R13, R0, RZ ;  /* 0x000000000d007210 */ /* 0x000fe40007ffe0ff */
[----:B------:R-:W-:Y:S02]  /*19a0*/  ISETP.GT.U32.AND P0, PT, R9, R8, PT ;  /* 0x000000080900720c */ /* 0x000fe40003f04070 */
[C---:B------:R-:W-:Y:S02]  /*19b0*/  IADD3 R2, PT, PT, -R13.reuse, R2, RZ ;  /* 0x000000020d027210 */ /* 0x040fe40007ffe1ff */
[----:B------:R-:W-:-:S09]  /*19c0*/  IADD3 R7, PT, PT, R13, R7, RZ ;  /* 0x000000070d077210 */ /* 0x000fd20007ffe0ff */
[----:B------:R-:W-:Y:S05]  /*19d0*/  @!P0 BRA `(.L_x_192) ;  /* 0xfffffffc004c8947 */ /* 0x000fea000383ffff */
.L_x_191:
[----:B------:R-:W0:Y:S01]  /*19e0*/  S2R R16, SR_TID.X ;  /* 0x0000000000107919 */ /* 0x000e220000002100 */
[----:B------:R-:W-:Y:S01]  /*19f0*/  IADD3 R8, PT, PT, -R9, R6, RZ ;  /* 0x0000000609087210 */ /* 0x000fe20007ffe1ff */
[----:B------:R-:W-:Y:S03]  /*1a00*/  BSSY.RECONVERGENT B1, `(.L_x_190) ;  /* 0x00000aa000017945 */ /* 0x000fe60003800200 */
[----:B0-----:R-:W-:-:S04]  /*1a10*/  ISETP.GE.AND P0, PT, R16, R8, PT ;  /* 0x000000081000720c */ /* 0x001fc80003f06270 */
[----:B------:R-:W-:-:S13]  /*1a20*/  ISETP.GE.U32.OR P0, PT, R9, R6, P0 ;  /* 0x000000060900720c */ /* 0x000fda0000706470 */
[----:B------:R-:W-:Y:S05]  /*1a30*/  @P0 BRA `(.L_x_193) ;  /* 0x0000000800980947 */ /* 0x000fea0003800000 */
[----:B------:R-:W0:Y:S01]  /*1a40*/  LDC R10, c[0x0][0x3ac] ;  /* 0x0000eb00ff0a7b82 */ /* 0x000e220000000800 */
[----:B------:R-:W-:Y:S01]  /*1a50*/  LOP3.LUT R11, RZ, R16, RZ, 0x33, !PT ;  /* 0x00000010ff0b7212 */ /* 0x000fe200078e33ff */
[----:B------:R-:W-:Y:S06]  /*1a60*/  BSSY.RECONVERGENT B2, `(.L_x_194) ;  /* 0x0000056000027945 */ /* 0x000fec0003800200 */
[----:B------:R-:W1:Y:S01]  /*1a70*/  LDC R8, c[0x0][0x3ac] ;  /* 0x0000eb00ff087b82 */ /* 0x000e620000000800 */
[----:B0-----:R-:W-:-:S04]  /*1a80*/  SHF.L.U32 R10, R10, 0xd, RZ ;  /* 0x0000000d0a0a7819 */ /* 0x001fc800000006ff */
[----:B------:R-:W-:-:S04]  /*1a90*/  LEA R10, R3, R10, 0xd ;  /* 0x0000000a030a7211 */ /* 0x000fc800078e68ff */
[----:B------:R-:W-:Y:S01]  /*1aa0*/  IADD3 R6, PT, PT, -R10, R6, R11 ;  /* 0x000000060a067210 */ /* 0x000fe20007ffe10b */
[----:B-1----:R-:W-:-:S04]  /*1ab0*/  IMAD R11, R8, UR4, RZ ;  /* 0x00000004080b7c24 */ /* 0x002fc8000f8e02ff */
[----:B------:R-:W-:-:S05]  /*1ac0*/  IMAD R6, R11, -0x2000, R6 ;  /* 0xffffe0000b067824 */ /* 0x000fca00078e0206 */
[C---:B------:R-:W-:Y:S02]  /*1ad0*/  ISETP.GE.U32.AND P0, PT, R6.reuse, 0x1e00, PT ;  /* 0x00001e000600780c */ /* 0x040fe40003f06070 */
[----:B------:R-:W-:-:S04]  /*1ae0*/  LEA.HI R6, R6, 0x1, RZ, 0x17 ;  /* 0x0000000106067811 */ /* 0x000fc800078fb8ff */
[----:B------:R-:W-:-:S07]  /*1af0*/  LOP3.LUT R8, R6, 0xf, RZ, 0xc0, !PT ;  /* 0x0000000f06087812 */ /* 0x000fce00078ec0ff */
[----:B------:R-:W-:Y:S05]  /*1b00*/  @!P0 BRA `(.L_x_195) ;  /* 0x00000004002c8947 */ /* 0x000fea0003800000 */
[----:B------:R-:W-:Y:S01]  /*1b10*/  LEA.HI R10, R2, 0x1, RZ, 0x17 ;  /* 0x00000001020a7811 */ /* 0x000fe200078fb8ff */
[----:B------:R-:W-:Y:S01]  /*1b20*/  BSSY.RECONVERGENT B3, `(.L_x_196) ;  /* 0x0000048000037945 */ /* 0x000fe20003800200 */
[----:B------:R-:W-:Y:S02]  /*1b30*/  LOP3.LUT R11, R16, 0x1000, RZ, 0xfc, !PT ;  /* 0x00001000100b7812 */ /* 0x000fe400078efcff */
[----:B------:R-:W-:-:S04]  /*1b40*/  LOP3.LUT R10, R10, 0xfffff0, RZ, 0xc0, !PT ;  /* 0x00fffff00a0a7812 */ /* 0x000fc800078ec0ff */
[----:B------:R-:W-:-:S07]  /*1b50*/  IADD3 R13, PT, PT, -R10, RZ, RZ ;  /* 0x000000ff0a0d7210 */ /* 0x000fce0007ffe1ff */
.L_x_197:
[C---:B------:R-:W-:Y:S02]  /*1b60*/  IADD3 R15, PT, PT, R7.reuse, -0x1000, RZ ;  /* 0xfffff000070f7810 */ /* 0x040fe40007ffe0ff */
[----:B------:R-:W-:-:S03]  /*1b70*/  IADD3 R25, PT, PT, R7, -0xe00, RZ ;  /* 0xfffff20007197810 */ /* 0x000fc60007ffe0ff */
[----:B------:R-:W-:Y:S01]  /*1b80*/  IMAD.WIDE.U32 R14, R15, 0x4, R4 ;  /* 0x000000040f0e7825 */ /* 0x000fe200078e0004 */
[----:B------:R-:W-:-:S04]  /*1b90*/  IADD3 R21, PT, PT, R7, -0xc00, RZ ;  /* 0xfffff40007157810 */ /* 0x000fc80007ffe0ff */
[----:B------:R0:W2:Y:S01]  /*1ba0*/  LDG.E R22, desc[UR6][R14.64] ;  /* 0x000000060e167981 */ /* 0x0000a2000c1e1900 */
[----:B------:R-:W-:-:S04]  /*1bb0*/  IMAD.WIDE.U32 R24, R25, 0x4, R4 ;  /* 0x0000000419187825 */ /* 0x000fc800078e0004 */
[--C-:B------:R-:W-:Y:S01]  /*1bc0*/  IMAD.WIDE.U32 R20, R21, 0x4, R4.reuse ;  /* 0x0000000415147825 */ /* 0x100fe200078e0004 */
[----:B------:R-:W3:Y:S04]  /*1bd0*/  LDG.E R16, desc[UR6][R24.64] ;  /* 0x0000000618107981 */ /* 0x000ee8000c1e1900 */
[----:B------:R1:W4:Y:S01]  /*1be0*/  LDG.E R17, desc[UR6][R20.64] ;  /* 0x0000000614117981 */ /* 0x000322000c1e1900 */
[C---:B------:R-:W-:Y:S02]  /*1bf0*/  IADD3 R19, PT, PT, R7.reuse, -0xa00, RZ ;  /* 0xfffff60007137810 */ /* 0x040fe40007ffe0ff */
[C---:B------:R-:W-:Y:S02]  /*1c00*/  IADD3 R29, PT, PT, R7.reuse, -0x800, RZ ;  /* 0xfffff800071d7810 */ /* 0x040fe40007ffe0ff */
[----:B------:R-:W-:Y:S01]  /*1c10*/  IADD3 R27, PT, PT, R7, -0x600, RZ ;  /* 0xfffffa00071b7810 */ /* 0x000fe20007ffe0ff */
[----:B------:R-:W-:Y:S01]  /*1c20*/  IMAD.WIDE.U32 R18, R19, 0x4, R4 ;  /* 0x0000000413127825 */ /* 0x000fe200078e0004 */
[----:B------:R-:W-:-:S03]  /*1c30*/  IADD3 R12, PT, PT, R7, -0x400, RZ ;  /* 0xfffffc00070c7810 */ /* 0x000fc60007ffe0ff */
[--C-:B------:R-:W-:Y:S01]  /*1c40*/  IMAD.WIDE.U32 R28, R29, 0x4, R4.reuse ;  /* 0x000000041d1c7825 */ /* 0x100fe200078e0004 */
[----:B------:R-:W5:Y:S03]  /*1c50*/  LDG.E R10, desc[UR6][R18.64] ;  /* 0x00000006120a7981 */ /* 0x000f66000c1e1900 */
[----:B0-----:R-:W-:Y:S01]  /*1c60*/  IMAD.WIDE.U32 R14, R27, 0x4, R4 ;  /* 0x000000041b0e7825 */ /* 0x001fe200078e0004 */
[----:B------:R-:W-:-:S03]  /*1c70*/  IADD3 R27, PT, PT, R7, -0x200, RZ ;  /* 0xfffffe00071b7810 */ /* 0x000fc60007ffe0ff */
[--C-:B-1----:R-:W-:Y:S02]  /*1c80*/  IMAD.WIDE.U32 R20, R12, 0x4, R4.reuse ;  /* 0x000000040c147825 */ /* 0x102fe400078e0004 */
[----:B------:R0:W5:Y:S04]  /*1c90*/  LDG.E R12, desc[UR6][R14.64] ;  /* 0x000000060e0c7981 */ /* 0x000168000c1e1900 */
[----:B------:R1:W5:Y:S01]  /*1ca0*/  LDG.E R18, desc[UR6][R28.64] ;  /* 0x000000061c127981 */ /* 0x000362000c1e1900 */
[----:B------:R-:W-:-:S04]  /*1cb0*/  IMAD.WIDE.U32 R24, R7, 0x4, R4 ;  /* 0x0000000407187825 */ /* 0x000fc800078e0004 */
[----:B0-----:R-:W-:Y:S01]  /*1cc0*/  IMAD.WIDE.U32 R14, R27, 0x4, R4 ;  /* 0x000000041b0e7825 */ /* 0x001fe200078e0004 */
[----:B------:R-:W5:Y:S04]  /*1cd0*/  LDG.E R19, desc[UR6][R24.64] ;  /* 0x0000000618137981 */ /* 0x000f68000c1e1900 */
[----:B------:R0:W5:Y:S01]  /*1ce0*/  LDG.E R27, desc[UR6][R20.64] ;  /* 0x00000006141b7981 */ /* 0x000162000c1e1900 */
[----:B-1----:R-:W-:-:S03]  /*1cf0*/  IADD3 R29, PT, PT, R7, 0x200, RZ ;  /* 0x00000200071d7810 */ /* 0x002fc60007ffe0ff */
[----:B------:R1:W5:Y:S01]  /*1d00*/  LDG.E R26, desc[UR6][R14.64] ;  /* 0x000000060e1a7981 */ /* 0x000362000c1e1900 */
[----:B0-----:R-:W-:Y:S01]  /*1d10*/  IADD3 R21, PT, PT, R7, 0x400, RZ ;  /* 0x0000040007157810 */ /* 0x001fe20007ffe0ff */
[----:B------:R-:W-:Y:S01]  /*1d20*/  IMAD.WIDE.U32 R28, R29, 0x4, R4 ;  /* 0x000000041d1c7825 */ /* 0x000fe200078e0004 */
[----:B-1----:R-:W-:-:S05]  /*1d30*/  IADD3 R15, PT, PT, R7, 0x800, RZ ;  /* 0x00000800070f7810 */ /* 0x002fca0007ffe0ff */
[----:B------:R-:W5:Y:S01]  /*1d40*/  LDG.E R28, desc[UR6][R28.64] ;  /* 0x000000061c1c7981 */ /* 0x000f62000c1e1900 */
[----:B------:R-:W-:-:S06]  /*1d50*/  IMAD.WIDE.U32 R14, R15, 0x4, R4 ;  /* 0x000000040f0e7825 */ /* 0x000fcc00078e0004 */
[----:B------:R-:W5:Y:S01]  /*1d60*/  LDG.E R14, desc[UR6][R14.64] ;  /* 0x000000060e0e7981 */ /* 0x000f62000c1e1900 */
[----:B--2---:R-:W-:Y:S01]  /*1d70*/  FADD R25, R22, R23 ;  /* 0x0000001716197221 */ /* 0x004fe20000000000 */
[----:B------:R-:W-:Y:S01]  /*1d80*/  IMAD.WIDE.U32 R22, R21, 0x4, R4 ;  /* 0x0000000415167825 */ /* 0x000fe200078e0004 */
[----:B------:R-:W-:-:S03]  /*1d90*/  IADD3 R21, PT, PT, R7, 0x600, RZ ;  /* 0x0000060007157810 */ /* 0x000fc60007ffe0ff */
[----:B---3--:R-:W-:Y:S02]  /*1da0*/  FADD R16, R25, R16 ;  /* 0x0000001019107221 */ /* 0x008fe40000000000 */
[----:B------:R-:W-:Y:S01]  /*1db0*/  IMAD.WIDE.U32 R20, R21, 0x4, R4 ;  /* 0x0000000415147825 */ /* 0x000fe200078e0004 */
[----:B------:R-:W-:Y:S01]  /*1dc0*/  IADD3 R25, PT, PT, R7, 0xa00, RZ ;  /* 0x00000a0007197810 */ /* 0x000fe20007ffe0ff */
[----:B------:R-:W2:Y:S04]  /*1dd0*/  LDG.E R29, desc[UR6][R22.64] ;  /* 0x00000006161d7981 */ /* 0x000ea8000c1e1900 */
[----:B------:R4:W3:Y:S02]  /*1de0*/  LDG.E R20, desc[UR6][R20.64] ;  /* 0x0000000614147981 */ /* 0x0008e4000c1e1900 */
[----:B----4-:R-:W-:Y:S01]  /*1df0*/  FADD R21, R16, R17 ;  /* 0x0000001110157221 */ /* 0x010fe20000000000 */
[----:B------:R-:W-:Y:S01]  /*1e00*/  IMAD.WIDE.U32 R16, R25, 0x4, R4 ;  /* 0x0000000419107825 */ /* 0x000fe200078e0004 */
[----:B------:R-:W-:-:S05]  /*1e10*/  IADD3 R25, PT, PT, R7, 0xc00, RZ ;  /* 0x00000c0007197810 */ /* 0x000fca0007ffe0ff */
[--C-:B------:R-:W-:Y:S01]  /*1e20*/  IMAD.WIDE.U32 R22, R25, 0x4, R4.reuse ;  /* 0x0000000419167825 */ /* 0x100fe200078e0004 */
[----:B------:R-:W-:Y:S01]  /*1e30*/  IADD3 R25, PT, PT, R7, 0xe00, RZ ;  /* 0x00000e0007197810 */ /* 0x000fe20007ffe0ff */
[----:B------:R-:W4:Y:S04]  /*1e40*/  LDG.E R16, desc[UR6][R16.64] ;  /* 0x0000000610107981 */ /* 0x000f28000c1e1900 */
[----:B------:R-:W-:Y:S01]  /*1e50*/  IMAD.WIDE.U32 R24, R25, 0x4, R4 ;  /* 0x0000000419187825 */ /* 0x000fe200078e0004 */
[----:B------:R-:W4:Y:S05]  /*1e60*/  LDG.E R22, desc[UR6][R22.64] ;  /* 0x0000000616167981 */ /* 0x000f2a000c1e1900 */
[----:B------:R-:W4:Y:S01]  /*1e70*/  LDG.E R24, desc[UR6][R24.64] ;  /* 0x0000000618187981 */ /* 0x000f22000c1e1900 */
[----:B-----5:R-:W-:-:S04]  /*1e80*/  FADD R21, R21, R10 ;  /* 0x0000000a15157221 */ /* 0x020fc80000000000 */
[----:B------:R-:W-:-:S04]  /*1e90*/  FADD R21, R21, R18 ;  /* 0x0000001215157221 */ /* 0x000fc80000000000 */
[----:B------:R-:W-:-:S04]  /*1ea0*/  FADD R12, R21, R12 ;  /* 0x0000000c150c7221 */ /* 0x000fc80000000000 */
[----:B------:R-:W-:-:S04]  /*1eb0*/  FADD R27, R12, R27 ;  /* 0x0000001b0c1b7221 */ /* 0x000fc80000000000 */
[----:B------:R-:W-:-:S04]  /*1ec0*/  FADD R26, R27, R26 ;  /* 0x0000001a1b1a7221 */ /* 0x000fc80000000000 */
[----:B------:R-:W-:-:S04]  /*1ed0*/  FADD R19, R26, R19 ;  /* 0x000000131a137221 */ /* 0x000fc80000000000 */
[----:B------:R-:W-:Y:S01]  /*1ee0*/  FADD R28, R19, R28 ;  /* 0x0000001c131c7221 */ /* 0x000fe20000000000 */
[----:B------:R-:W-:-:S04]  /*1ef0*/  IADD3 R13, PT, PT, R13, 0x10, RZ ;  /* 0x000000100d0d7810 */ /* 0x000fc80007ffe0ff */
[----:B------:R-:W-:Y:S02]  /*1f00*/  ISETP.NE.AND P0, PT, R13, RZ, PT ;  /* 0x000000ff0d00720c */ /* 0x000fe40003f05270 */
[----:B------:R-:W-:Y:S02]  /*1f10*/  IADD3 R11, PT, PT, R11, 0x2000, RZ ;  /* 0x000020000b0b7810 */ /* 0x000fe40007ffe0ff */
[----:B------:R-:W-:Y:S01]  /*1f20*/  IADD3 R7, PT, PT, R7, 0x2000, RZ ;  /* 0x0000200007077810 */ /* 0x000fe20007ffe0ff */
[----:B--2---:R-:W-:-:S04]  /*1f30*/  FADD R29, R28, R29 ;  /* 0x0000001d1c1d7221 */ /* 0x004fc80000000000 */
[----:B---3--:R-:W-:-:S04]  /*1f40*/  FADD R29, R29, R20 ;  /* 0x000000141d1d7221 */ /* 0x008fc80000000000 */
[----:B------:R-:W-:-:S04]  /*1f50*/  FADD R29, R29, R14 ;  /* 0x0000000e1d1d7221 */ /* 0x000fc80000000000 */
[----:B----4-:R-:W-:-:S04]  /*1f60*/  FADD R29, R29, R16 ;  /* 0x000000101d1d7221 */ /* 0x010fc80000000000 */
[----:B------:R-:W-:-:S04]  /*1f70*/  FADD R29, R29, R22 ;  /* 0x000000161d1d7221 */ /* 0x000fc80000000000 */
[----:B------:R-:W-:Y:S01]  /*1f80*/  FADD R23, R29, R24 ;  /* 0x000000181d177221 */ /* 0x000fe20000000000 */
[----:B------:R-:W-:Y:S06]  /*1f90*/  @P0 BRA `(.L_x_197) ;  /* 0xfffffff800f00947 */ /* 0x000fec000383ffff */
[----:B------:R-:W-:Y:S05]  /*1fa0*/  BSYNC.RECONVERGENT B3 ;  /* 0x0000000000037941 */ /* 0x000fea0003800200 */
.L_x_196:
[----:B------:R-:W-:-:S07]  /*1fb0*/  IADD3 R16, PT, PT, R11, -0x1000, RZ ;  /* 0xfffff0000b107810 */ /* 0x000fce0007ffe0ff */
.L_x_195:
[----:B------:R-:W-:Y:S05]  /*1fc0*/  BSYNC.RECONVERGENT B2 ;  /* 0x0000000000027941 */ /* 0x000fea0003800200 */
.L_x_194:
[----:B------:R-:W-:-:S13]  /*1fd0*/  ISETP.NE.AND P0, PT, R8, RZ, PT ;  /* 0x000000ff0800720c */ /* 0x000fda0003f05270 */
[----:B------:R-:W-:Y:S05]  /*1fe0*/  @!P0 BRA `(.L_x_193) ;  /* 0x00000004002c8947 */ /* 0x000fea0003800000 */
[----:B------:R-:W-:Y:S01]  /*1ff0*/  ISETP.GE.U32.AND P0, PT, R8, 0x8, PT ;  /* 0x000000080800780c */ /* 0x000fe20003f06070 */
[----:B------:R-:W-:Y:S01]  /*2000*/  BSSY.RECONVERGENT B2, `(.L_x_198) ;  /* 0x0000025000027945 */ /* 0x000fe20003800200 */
[----:B------:R-:W-:-:S04]  /*2010*/  LOP3.LUT R22, R6, 0x7, RZ, 0xc0, !PT ;  /* 0x0000000706167812 */ /* 0x000fc800078ec0ff */
[----:B------:R-:W-:-:S07]  /*2020*/  ISETP.NE.AND P1, PT, R22, RZ, PT ;  /* 0x000000ff1600720c */ /* 0x000fce0003f25270 */
[----:B------:R-:W-:Y:S06]  /*2030*/  @!P0 BRA `(.L_x_199) ;  /* 0x0000000000848947 */ /* 0x000fec0003800000 */
[----:B------:R-:W-:-:S04]  /*2040*/  IADD3 R7, PT, PT, R16, R9, RZ ;  /* 0x0000000910077210 */ /* 0x000fc80007ffe0ff */
[C---:B------:R-:W-:Y:S01]  /*2050*/  IADD3 R21, PT, PT, R7.reuse, 0x200, RZ ;  /* 0x0000020007157810 */ /* 0x040fe20007ffe0ff */
[C---:B------:R-:W-:Y:S01]  /*2060*/  IMAD.WIDE.U32 R14, R7.reuse, 0x4, R4 ;  /* 0x00000004070e7825 */ /* 0x040fe200078e0004 */
[----:B------:R-:W-:-:S03]  /*2070*/  IADD3 R19, PT, PT, R7, 0x400, RZ ;  /* 0x0000040007137810 */ /* 0x000fc60007ffe0ff */
[--C-:B------:R-:W-:Y:S01]  /*2080*/  IMAD.WIDE.U32 R20, R21, 0x4, R4.reuse ;  /* 0x0000000415147825 */ /* 0x100fe200078e0004 */
[----:B------:R0:W2:Y:S01]  /*2090*/  LDG.E R8, desc[UR6][R14.64] ;  /* 0x000000060e087981 */ /* 0x0000a2000c1e1900 */
[----:B------:R-:W-:Y:S02]  /*20a0*/  IADD3 R11, PT, PT, R7, 0x600, RZ ;  /* 0x00000600070b7810 */ /* 0x000fe40007ffe0ff */
[--C-:B------:R-:W-:Y:S01]  /*20b0*/  IMAD.WIDE.U32 R18, R19, 0x4, R4.reuse ;  /* 0x0000000413127825 */ /* 0x100fe200078e0004 */
[----:B------:R1:W3:Y:S01]  /*20c0*/  LDG.E R17, desc[UR6][R20.64] ;  /* 0x0000000614117981 */ /* 0x0002e2000c1e1900 */
[----:B------:R-:W-:Y:S02]  /*20d0*/  IADD3 R13, PT, PT, R7, 0x800, RZ ;  /* 0x00000800070d7810 */ /* 0x000fe40007ffe0ff */
[--C-:B------:R-:W-:Y:S01]  /*20e0*/  IMAD.WIDE.U32 R10, R11, 0x4, R4.reuse ;  /* 0x000000040b0a7825 */ /* 0x100fe200078e0004 */
[----:B------:R-:W-:Y:S01]  /*20f0*/  IADD3 R25, PT, PT, R7, 0xa00, RZ ;  /* 0x00000a0007197810 */ /* 0x000fe20007ffe0ff */
[----:B------:R-:W4:Y:S02]  /*2100*/  LDG.E R18, desc[UR6][R18.64] ;  /* 0x0000000612127981 */ /* 0x000f24000c1e1900 */
[--C-:B------:R-:W-:Y:S01]  /*2110*/  IMAD.WIDE.U32 R12, R13, 0x4, R4.reuse ;  /* 0x000000040d0c7825 */ /* 0x100fe200078e0004 */
[----:B------:R-:W-:Y:S01]  /*2120*/  IADD3 R27, PT, PT, R7, 0xc00, RZ ;  /* 0x00000c00071b7810 */ /* 0x000fe20007ffe0ff */
[----:B------:R-:W5:Y:S02]  /*2130*/  LDG.E R10, desc[UR6][R10.64] ;  /* 0x000000060a0a7981 */ /* 0x000f64000c1e1900 */
[--C-:B0-----:R-:W-:Y:S01]  /*2140*/  IMAD.WIDE.U32 R14, R25, 0x4, R4.reuse ;  /* 0x00000004190e7825 */ /* 0x101fe200078e0004 */
[----:B------:R-:W-:Y:S01]  /*2150*/  IADD3 R25, PT, PT, R7, 0xe00, RZ ;  /* 0x00000e0007197810 */ /* 0x000fe20007ffe0ff */
[----:B------:R-:W5:Y:S02]  /*2160*/  LDG.E R12, desc[UR6][R12.64] ;  /* 0x000000060c0c7981 */ /* 0x000f64000c1e1900 */
[----:B-1----:R-:W-:-:S02]  /*2170*/  IMAD.WIDE.U32 R20, R27, 0x4, R4 ;  /* 0x000000041b147825 */ /* 0x002fc400078e0004 */
[----:B------:R-:W5:Y:S02]  /*2180*/  LDG.E R15, desc[UR6][R14.64] ;  /* 0x000000060e0f7981 */ /* 0x000f64000c1e1900 */
[----:B------:R-:W-:Y:S02]  /*2190*/  IMAD.WIDE.U32 R24, R25, 0x4, R4 ;  /* 0x0000000419187825 */ /* 0x000fe400078e0004 */
        /* <DEDUP_REMOVED lines=11> */
.L_x_199:
[----:B------:R-:W-:Y:S05]  /*2250*/  BSYNC.RECONVERGENT B2 ;  /* 0x0000000000027941 */ /* 0x000fea0003800200 */
.L_x_198:
[----:B------:R-:W-:Y:S05]  /*2260*/  @!P1 BRA `(.L_x_193) ;  /* 0x00000000008c9947 */ /* 0x000fea0003800000 */
[----:B------:R-:W-:Y:S01]  /*2270*/  ISETP.GE.U32.AND P0, PT, R22, 0x4, PT ;  /* 0x000000041600780c */ /* 0x000fe20003f06070 */
[----:B------:R-:W-:Y:S01]  /*2280*/  BSSY.RECONVERGENT B2, `(.L_x_200) ;  /* 0x0000014000027945 */ /* 0x000fe20003800200 */
[----:B------:R-:W-:-:S11]  /*2290*/  LOP3.LUT P1, RZ, R6, 0x3, RZ, 0xc0, !PT ;  /* 0x0000000306ff7812 */ /* 0x000fd6000782c0ff */
[----:B------:R-:W-:Y:S05]  /*22a0*/  @!P0 BRA `(.L_x_201) ;  /* 0x0000000000448947 */ /* 0x000fea0003800000 */
[----:B------:R-:W-:-:S04]  /*22b0*/  IADD3 R11, PT, PT, R16, R9, RZ ;  /* 0x00000009100b7210 */ /* 0x000fc80007ffe0ff */
[C---:B------:R-:W-:Y:S01]  /*22c0*/  IADD3 R9, PT, PT, R11.reuse, 0x200, RZ ;  /* 0x000002000b097810 */ /* 0x040fe20007ffe0ff */
[C---:B------:R-:W-:Y:S01]  /*22d0*/  IMAD.WIDE.U32 R6, R11.reuse, 0x4, R4 ;  /* 0x000000040b067825 */ /* 0x040fe200078e0004 */
[----:B------:R-:W-:-:S03]  /*22e0*/  IADD3 R13, PT, PT, R11, 0x400, RZ ;  /* 0x000004000b0d7810 */ /* 0x000fc60007ffe0ff */
[--C-:B------:R-:W-:Y:S01]  /*22f0*/  IMAD.WIDE.U32 R8, R9, 0x4, R4.reuse ;  /* 0x0000000409087825 */ /* 0x100fe200078e0004 */
[----:B------:R-:W-:Y:S01]  /*2300*/  IADD3 R15, PT, PT, R11, 0x600, RZ ;  /* 0x000006000b0f7810 */ /* 0x000fe20007ffe0ff */
[----:B------:R-:W2:Y:S02]  /*2310*/  LDG.E R6, desc[UR6][R6.64] ;  /* 0x0000000606067981 */ /* 0x000ea4000c1e1900 */
[--C-:B------:R-:W-:Y:S02]  /*2320*/  IMAD.WIDE.U32 R10, R13, 0x4, R4.reuse ;  /* 0x000000040d0a7825 */ /* 0x100fe400078e0004 */
[----:B------:R-:W3:Y:S02]  /*2330*/  LDG.E R8, desc[UR6][R8.64] ;  /* 0x0000000608087981 */ /* 0x000ee4000c1e1900 */
[----:B------:R-:W-:Y:S02]  /*2340*/  IMAD.WIDE.U32 R12, R15, 0x4, R4 ;  /* 0x000000040f0c7825 */ /* 0x000fe400078e0004 */
[----:B------:R-:W4:Y:S04]  /*2350*/  LDG.E R10, desc[UR6][R10.64] ;  /* 0x000000060a0a7981 */ /* 0x000f28000c1e1900 */
[----:B------:R-:W5:Y:S01]  /*2360*/  LDG.E R12, desc[UR6][R12.64] ;  /* 0x000000060c0c7981 */ /* 0x000f62000c1e1900 */
[----:B------:R-:W-:Y:S01]  /*2370*/  IADD3 R16, PT, PT, R16, 0x800, RZ ;  /* 0x0000080010107810 */ /* 0x000fe20007ffe0ff */
[----:B--2---:R-:W-:-:S04]  /*2380*/  FADD R23, R23, R6 ;  /* 0x0000000617177221 */ /* 0x004fc80000000000 */
[----:B---3--:R-:W-:-:S04]  /*2390*/  FADD R23, R23, R8 ;  /* 0x0000000817177221 */ /* 0x008fc80000000000 */
[----:B----4-:R-:W-:-:S04]  /*23a0*/  FADD R23, R23, R10 ;  /* 0x0000000a17177221 */ /* 0x010fc80000000000 */
[----:B-----5:R-:W-:-:S07]  /*23b0*/  FADD R23, R23, R12 ;  /* 0x0000000c17177221 */ /* 0x020fce0000000000 */
.L_x_201:
[----:B------:R-:W-:Y:S05]  /*23c0*/  BSYNC.RECONVERGENT B2 ;  /* 0x0000000000027941 */ /* 0x000fea0003800200 */
.L_x_200:
[----:B------:R-:W-:Y:S05]  /*23d0*/  @!P1 BRA `(.L_x_193) ;  /* 0x0000000000309947 */ /* 0x000fea0003800000 */
[----:B------:R-:W-:Y:S02]  /*23e0*/  LOP3.LUT R2, R2, 0xffff, RZ, 0xc0, !PT ;  /* 0x0000ffff02027812 */ /* 0x000fe400078ec0ff */
[----:B------:R-:W-:Y:S02]  /*23f0*/  IADD3 R9, PT, PT, R16, R0, RZ ;  /* 0x0000000010097210 */ /* 0x000fe40007ffe0ff */
[----:B------:R-:W-:-:S04]  /*2400*/  LEA.HI R2, R2, 0x1, RZ, 0x17 ;  /* 0x0000000102027811 */ /* 0x000fc800078fb8ff */
[----:B------:R-:W-:-:S04]  /*2410*/  LOP3.LUT R2, R2, 0x3, RZ, 0xc0, !PT ;  /* 0x0000000302027812 */ /* 0x000fc800078ec0ff */
[----:B------:R-:W-:-:S07]  /*2420*/  IADD3 R2, PT, PT, -R2, RZ, RZ ;  /* 0x000000ff02027210 */ /* 0x000fce0007ffe1ff */
.L_x_202:
[----:B------:R-:W-:-:S06]  /*2430*/  IMAD.WIDE.U32 R6, R9, 0x4, R4 ;  /* 0x0000000409067825 */ /* 0x000fcc00078e0004 */
[----:B------:R-:W2:Y:S01]  /*2440*/  LDG.E R6, desc[UR6][R6.64] ;  /* 0x0000000606067981 */ /* 0x000ea2000c1e1900 */
[----:B------:R-:W-:Y:S02]  /*2450*/  IADD3 R2, PT, PT, R2, 0x1, RZ ;  /* 0x0000000102027810 */ /* 0x000fe40007ffe0ff */
[----:B------:R-:W-:Y:S02]  /*2460*/  IADD3 R9, PT, PT, R9, 0x200, RZ ;  /* 0x0000020009097810 */ /* 0x000fe40007ffe0ff */
[----:B------:R-:W-:Y:S01]  /*2470*/  ISETP.NE.AND P0, PT, R2, RZ, PT ;  /* 0x000000ff0200720c */ /* 0x000fe20003f05270 */
[----:B--2---:R-:W-:-:S12]  /*2480*/  FADD R23, R6, R23 ;  /* 0x0000001706177221 */ /* 0x004fd80000000000 */
[----:B------:R-:W-:Y:S05]  /*2490*/  @P0 BRA `(.L_x_202) ;  /* 0xfffffffc00e40947 */ /* 0x000fea000383ffff */
.L_x_193:
[----:B------:R-:W-:Y:S05]  /*24a0*/  BSYNC.RECONVERGENT B1 ;  /* 0x0000000000017941 */ /* 0x000fea0003800200 */
.L_x_190:
        /* <DEDUP_REMOVED lines=33> */
[----:B------:R-:W1:Y:S04]  /*26c0*/  LDS.128 R8, [UR4+0x20] ;  /* 0x00002004ff087984 */ /* 0x000e680008000c00 */
[----:B--2---:R-:W2:Y:S04]  /*26d0*/  LDS.128 R4, [UR4+0x30] ;  /* 0x00003004ff047984 */ /* 0x004ea80008000c00 */
        /* <DEDUP_REMOVED lines=16> */
.L_x_189:
[----:B------:R-:W-:Y:S05]  /*27e0*/  BSYNC.RECONVERGENT B0 ;  /* 0x0000000000007941 */ /* 0x000fea0003800200 */
.L_x_173:
[----:B------:R-:W-:Y:S05]  /*27f0*/  @P0 EXIT ;  /* 0x000000000000094d */ /* 0x000fea0003800000 */
[----:B012---:R-:W0:Y:S02]  /*2800*/  LDC.64 R4, c[0x0][0x388] ;  /* 0x0000e200ff047b82 */ /* 0x007e240000000a00 */
[----:B0-----:R-:W-:-:S05]  /*2810*/  IMAD.WIDE.U32 R2, R3, 0x4, R4 ;  /* 0x0000000403027825 */ /* 0x001fca00078e0004 */
[----:B------:R-:W-:Y:S01]  /*2820*/  STG.E desc[UR6][R2.64], R20 ;  /* 0x0000001402007986 */ /* 0x000fe2000c101906 */
[----:B------:R-:W-:Y:S05]  /*2830*/  EXIT ;  /* 0x000000000000794d */ /* 0x000fea0003800000 */
.L_x_203:
        /* <DEDUP_REMOVED lines=12> */
.L_x_241:


//--------------------- .text._ZN3cub18CUB_300001_SM_10006detail6reduce28DeviceReduceSingleTileKernelINS2_10policy_hubIfjN4cuda3std3__44plusIfEEE10Policy1000EN6thrust24THRUST_300001_SM_1000_NS10device_ptrIfEEPfjS9_ffNS7_10__identityEEEvT0_T1_T2_T3_T4_T6_ --------------------------
	.section	.text._ZN3cub18CUB_300001_SM_10006detail6reduce28DeviceReduceSingleTileKernelINS2_10policy_hubIfjN4cuda3std3__44plusIfEEE10Policy1000EN6thrust24THRUST_300001_SM_1000_NS10device_ptrIfEEPfjS9_ffNS7_10__identityEEEvT0_T1_T2_T3_T4_T6_,"ax",@progbits
	.align	128
        .global         _ZN3cub18CUB_300001_SM_10006detail6reduce28DeviceReduceSingleTileKernelINS2_10policy_hubIfjN4cuda3std3__44plusIfEEE10Policy1000EN6thrust24THRUST_300001_SM_1000_NS10device_ptrIfEEPfjS9_ffNS7_10__identityEEEvT0_T1_T2_T3_T4_T6_
        .type           _ZN3cub18CUB_300001_SM_10006detail6reduce28DeviceReduceSingleTileKernelINS2_10policy_hubIfjN4cuda3std3__44plusIfEEE10Policy1000EN6thrust24THRUST_300001_SM_1000_NS10device_ptrIfEEPfjS9_ffNS7_10__identityEEEvT0_T1_T2_T3_T4_T6_,@function
        .size           _ZN3cub18CUB_300001_SM_10006detail6reduce28DeviceReduceSingleTileKernelINS2_10policy_hubIfjN4cuda3std3__44plusIfEEE10Policy1000EN6thrust24THRUST_300001_SM_1000_NS10device_ptrIfEEPfjS9_ffNS7_10__identityEEEvT0_T1_T2_T3_T4_T6_,(.L_x_242 - _ZN3cub18CUB_300001_SM_10006detail6reduce28DeviceReduceSingleTileKernelINS2_10policy_hubIfjN4cuda3std3__44plusIfEEE10Policy1000EN6thrust24THRUST_300001_SM_1000_NS10device_ptrIfEEPfjS9_ffNS7_10__identityEEEvT0_T1_T2_T3_T4_T6_)
        .other          _ZN3cub18CUB_300001_SM_10006detail6reduce28DeviceReduceSingleTileKernelINS2_10policy_hubIfjN4cuda3std3__44plusIfEEE10Policy1000EN6thrust24THRUST_300001_SM_1000_NS10device_ptrIfEEPfjS9_ffNS7_10__identityEEEvT0_T1_T2_T3_T4_T6_,@"STO_CUDA_ENTRY STV_DEFAULT"
_ZN3cub18CUB_300001_SM_10006detail6reduce28DeviceReduceSingleTileKernelINS2_10policy_hubIfjN4cuda3std3__44plusIfEEE10Policy1000EN6thrust24THRUST_300001_SM_1000_NS10device_ptrIfEEPfjS9_ffNS7_10__identityEEEvT0_T1_T2_T3_T4_T6_:
.text._ZN3cub18CUB_300001_SM_10006detail6reduce28DeviceReduceSingleTileKernelINS2_10policy_hubIfjN4cuda3std3__44plusIfEEE10Policy1000EN6thrust24THRUST_300001_SM_1000_NS10device_ptrIfEEPfjS9_ffNS7_10__identityEEEvT0_T1_T2_T3_T4_T6_:
        /* <DEDUP_REMOVED lines=13> */
.L_x_204:
[----:B------:R-:W-:Y:S01]  /*00d0*/  ISETP.GT.U32.AND P0, PT, R4, 0x1fff, PT ;  /* 0x00001fff0400780c */ /* 0x000fe20003f04070 */
[----:B------:R-:W-:-:S12]  /*00e0*/  BSSY.RECONVERGENT B0, `(.L_x_205) ;  /* 0x000022c000007945 */ /* 0x000fd80003800200 */
[----:B------:R-:W-:Y:S05]  /*00f0*/  @P0 BRA `(.L_x_206) ;  /* 0x0000001000000947 */ /* 0x000fea0003800000 */
[----:B------:R-:W0:Y:S01]  /*0100*/  S2R R5, SR_TID.X ;  /* 0x0000000000057919 */ /* 0x000e220000002100 */
[----:B------:R-:W-:Y:S01]  /*0110*/  BSSY.RECONVERGENT B1, `(.L_x_207) ;  /* 0x0000009000017945 */ /* 0x000fe20003800200 */
[----:B------:R-:W-:Y:S01]  /*0120*/  HFMA2 R0, -RZ, RZ, 0, 0 ;  /* 0x00000000ff007431 */ /* 0x000fe200000001ff */
[----:B0-----:R-:W-:Y:S02]  /*0130*/  ISETP.GE.U32.AND P0, PT, R5, R4, PT ;  /* 0x000000040500720c */ /* 0x001fe40003f06070 */
[----:B------:R-:W-:-:S11]  /*0140*/  MOV R7, R5 ;  /* 0x0000000500077202 */ /* 0x000fd60000000f00 */
[----:B------:R-:W-:Y:S05]  /*0150*/  @P0 BRA `(.L_x_208) ;  /* 0x0000000000100947 */ /* 0x000fea0003800000 */
[----:B------:R-:W0:Y:S02]  /*0160*/  LDC.64 R2, c[0x0][0x380] ;  /* 0x0000e000ff027b82 */ /* 0x000e240000000a00 */
[----:B0-----:R-:W-:-:S05]  /*0170*/  IMAD.WIDE.U32 R2, R5, 0x4, R2 ;  /* 0x0000000405027825 */ /* 0x001fca00078e0002 */
[----:B------:R0:W5:Y:S01]  /*0180*/  LDG.E R0, desc[UR6][R2.64] ;  /* 0x0000000602007981 */ /* 0x000162000c1e1900 */
[----:B------:R-:W-:-:S07]  /*0190*/  IADD3 R7, PT, PT, R5, 0x200, RZ ;  /* 0x0000020005077810 */ /* 0x000fce0007ffe0ff */
.L_x_208:
[----:B------:R-:W-:Y:S05]  /*01a0*/  BSYNC.RECONVERGENT B1 ;  /* 0x0000000000017941 */ /* 0x000fea0003800200 */
.L_x_207:
[----:B------:R-:W-:Y:S01]  /*01b0*/  ISETP.GE.U32.AND P0, PT, R7, R4, PT ;  /* 0x000000040700720c */ /* 0x000fe20003f06070 */
[----:B------:R-:W-:-:S12]  /*01c0*/  BSSY.RECONVERGENT B1, `(.L_x_209) ;  /* 0x0000070000017945 */ /* 0x000fd80003800200 */
[----:B------:R-:W-:Y:S05]  /*01d0*/  @P0 BRA `(.L_x_210) ;  /* 0x0000000400b80947 */ /* 0x000fea0003800000 */
[----:B0-----:R-:W-:Y:S01]  /*01e0*/  LOP3.LUT R3, RZ, R7, RZ, 0x33, !PT ;  /* 0x00000007ff037212 */ /* 0x001fe200078e33ff */
[----:B------:R-:W-:Y:S03]  /*01f0*/  BSSY.RECONVERGENT B2, `(.L_x_211) ;  /* 0x0000033000027945 */ /* 0x000fe60003800200 */
[----:B------:R-:W-:-:S04]  /*0200*/  IADD3 R3, PT, PT, R3, R4, RZ ;  /* 0x0000000403037210 */ /* 0x000fc80007ffe0ff */
        /* <DEDUP_REMOVED lines=9> */
[----:B------:R-:W-:-:S04]  /*02a0*/  IADD3 R2, P0, PT, R2, 0x4000, RZ ;  /* 0x0000400002027810 */ /* 0x000fc80007f1e0ff */
[----:B------:R-:W-:-:S09]  /*02b0*/  IADD3.X R3, PT, PT, RZ, R3, RZ, P0, !PT ;  /* 0x00000003ff037210 */ /* 0x000fd200007fe4ff */
.L_x_213:
        /* <DEDUP_REMOVED lines=19> */
[----:B0-----:R-:W-:-:S04]  /*03f0*/  IADD3 R2, P2, PT, R2, 0x8000, RZ ;  /* 0x0000800002027810 */ /* 0x001fc80007f5e0ff */
[----:B------:R-:W-:Y:S01]  /*0400*/  IADD3.X R3, PT, PT, RZ, R3, RZ, P2, !PT ;  /* 0x00000003ff037210 */ /* 0x000fe200017fe4ff */
        /* <DEDUP_REMOVED lines=17> */
.L_x_212:
[----:B------:R-:W-:Y:S05]  /*0520*/  BSYNC.RECONVERGENT B2 ;  /* 0x0000000000027941 */ /* 0x000fea0003800200 */
.L_x_211:
[----:B------:R-:W-:Y:S05]  /*0530*/  @!P1 BRA `(.L_x_210) ;  /* 0x0000000000e09947 */ /* 0x000fea0003800000 */
[----:B------:R-:W-:Y:S01]  /*0540*/  ISETP.GE.U32.AND P0, PT, R22, 0x8, PT ;  /* 0x000000081600780c */ /* 0x000fe20003f06070 */
[----:B------:R-:W-:Y:S01]  /*0550*/  BSSY.RECONVERGENT B2, `(.L_x_214) ;  /* 0x0000017000027945 */ /* 0x000fe20003800200 */
[----:B------:R-:W-:-:S04]  /*0560*/  LOP3.LUT R10, R6, 0x7, RZ, 0xc0, !PT ;  /* 0x00000007060a7812 */ /* 0x000fc800078ec0ff */
[----:B------:R-:W-:-:S07]  /*0570*/  ISETP.NE.AND P1, PT, R10, RZ, PT ;  /* 0x000000ff0a00720c */ /* 0x000fce0003f25270 */
[----:B------:R-:W-:Y:S06]  /*0580*/  @!P0 BRA `(.L_x_215) ;  /* 0x00000000004c8947 */ /* 0x000fec0003800000 */
[----:B------:R-:W0:Y:S02]  /*0590*/  LDC.64 R2, c[0x0][0x380] ;  /* 0x0000e000ff027b82 */ /* 0x000e240000000a00 */
[----:B0-----:R-:W-:-:S05]  /*05a0*/  IMAD.WIDE.U32 R2, R7, 0x4, R2 ;  /* 0x0000000407027825 */ /* 0x001fca00078e0002 */
        /* <DEDUP_REMOVED lines=17> */
.L_x_215:
[----:B------:R-:W-:Y:S05]  /*06c0*/  BSYNC.RECONVERGENT B2 ;  /* 0x0000000000027941 */ /* 0x000fea0003800200 */
.L_x_214:
        /* <DEDUP_REMOVED lines=17> */
.L_x_217:
[----:B------:R-:W-:Y:S05]  /*07e0*/  BSYNC.RECONVERGENT B2 ;  /* 0x0000000000027941 */ /* 0x000fea0003800200 */
.L_x_216:
[----:B------:R-:W-:Y:S05]  /*07f0*/  @!P1 BRA `(.L_x_210) ;  /* 0x0000000000309947 */ /* 0x000fea0003800000 */
[----:B------:R-:W0:Y:S01]  /*0800*/  LDC.64 R2, c[0x0][0x380] ;  /* 0x0000e000ff027b82 */ /* 0x000e220000000a00 */
[----:B------:R-:W-:Y:S01]  /*0810*/  IADD3 R6, PT, PT, -R6, RZ, RZ ;  /* 0x000000ff06067210 */ /* 0x000fe20007ffe1ff */
[----:B0-----:R-:W-:-:S05]  /*0820*/  IMAD.WIDE.U32 R2, R7, 0x4, R2 ;  /* 0x0000000407027825 */ /* 0x001fca00078e0002 */
[----:B------:R-:W-:-:S07]  /*0830*/  MOV R7, R3 ;  /* 0x0000000300077202 */ /* 0x000fce0000000f00 */
.L_x_218:
[----:B------:R-:W-:-:S06]  /*0840*/  MOV R3, R7 ;  /* 0x0000000700037202 */ /* 0x000fcc0000000f00 */
[----:B------:R0:W2:Y:S01]  /*0850*/  LDG.E R3, desc[UR6][R2.64] ;  /* 0x0000000602037981 */ /* 0x0000a2000c1e1900 */
[----:B------:R-:W-:-:S04]  /*0860*/  IADD3 R6, PT, PT, R6, 0x1, RZ ;  /* 0x0000000106067810 */ /* 0x000fc80007ffe0ff */
[----:B------:R-:W-:Y:S02]  /*0870*/  ISETP.NE.AND P0, PT, R6, RZ, PT ;  /* 0x000000ff0600720c */ /* 0x000fe40003f05270 */
[----:B0-----:R-:W-:-:S04]  /*0880*/  IADD3 R2, P1, PT, R2, 0x800, RZ ;  /* 0x0000080002027810 */ /* 0x001fc80007f3e0ff */
[----:B------:R-:W-:Y:S01]  /*0890*/  IADD3.X R7, PT, PT, RZ, R7, RZ, P1, !PT ;  /* 0x00000007ff077210 */ /* 0x000fe20000ffe4ff */
[----:B--2--5:R-:W-:-:S06]  /*08a0*/  FADD R0, R3, R0 ;  /* 0x0000000003007221 */ /* 0x024fcc0000000000 */
[----:B------:R-:W-:Y:S05]  /*08b0*/  @P0 BRA `(.L_x_218) ;  /* 0xfffffffc00e00947 */ /* 0x000fea000383ffff */
.L_x_210:
[----:B------:R-:W-:Y:S05]  /*08c0*/  BSYNC.RECONVERGENT B1 ;  /* 0x0000000000017941 */ /* 0x000fea0003800200 */
.L_x_209:
[----:B------:R-:W-:Y:S02]  /*08d0*/  ISETP.GE.U32.AND P0, PT, R4, 0x200, PT ;  /* 0x000002000400780c */ /* 0x000fe40003f06070 */
        /* <DEDUP_REMOVED lines=36> */
[----:B------:R-:W3:Y:S04]  /*0b20*/  LDS.128 R8, [UR4+0x30] ;  /* 0x00003004ff087984 */ /* 0x000ee80008000c00 */
[----:B------:R-:W4:Y:S01]  /*0b30*/  LDS.128 R16, [UR4+0x40] ;  /* 0x00004004ff107984 */ /* 0x000f220008000c00 */
[----:B0-----:R-:W-:-:S04]  /*0b40*/  FADD R5, R0, R5 ;  /* 0x0000000500057221 */ /* 0x001fc80000000000 */
        /* <DEDUP_REMOVED lines=9> */
[----:B------:R-:W-:-:S04]  /*0be0*/  FADD R11, R10, R11 ;  /* 0x0000000b0a0b7221 */ /* 0x000fc80000000000 */
[----:B----4-:R-:W-:-:S04]  /*0bf0*/  FADD R16, R11, R16 ;  /* 0x000000100b107221 */ /* 0x010fc80000000000 */
[----:B------:R-:W-:-:S04]  /*0c00*/  FADD R17, R16, R17 ;  /* 0x0000001110117221 */ /* 0x000fc80000000000 */
[----:B------:R-:W-:-:S04]  /*0c10*/  FADD R18, R17, R18 ;  /* 0x0000001211127221 */ /* 0x000fc80000000000 */
[----:B------:R-:W-:Y:S01]  /*0c20*/  FADD R0, R18, R19 ;  /* 0x0000001312007221 */ /* 0x000fe20000000000 */
[----:B------:R-:W-:Y:S06]  /*0c30*/  BRA `(.L_x_220) ;  /* 0x0000001400d87947 */ /* 0x000fec0003800000 */
.L_x_219:
[----:B------:R-:W1:Y:S01]  /*0c40*/  S2R R6, SR_LANEID ;  /* 0x0000000000067919 */ /* 0x000e620000000000 */
[----:B------:R-:W-:-:S04]  /*0c50*/  LOP3.LUT R0, R5, 0x3e0, RZ, 0xc0, !PT ;  /* 0x000003e005007812 */ /* 0x000fc800078ec0ff */
[----:B0-----:R-:W-:Y:S02]  /*0c60*/  IADD3 R3, PT, PT, R0, 0x20, RZ ;  /* 0x0000002000037810 */ /* 0x001fe40007ffe0ff */
[----:B------:R-:W-:Y:S02]  /*0c70*/  LOP3.LUT R7, RZ, R0, RZ, 0x33, !PT ;  /* 0x00000000ff077212 */ /* 0x000fe400078e33ff */
[-C--:B------:R-:W-:Y:S02]  /*0c80*/  ISETP.GT.U32.AND P0, PT, R3, R4.reuse, PT ;  /* 0x000000040300720c */ /* 0x080fe40003f04070 */
        /* <DEDUP_REMOVED lines=40> */
[----:B------:R-:W0:Y:S04]  /*0f10*/  LDS.128 R20, [UR4+0x10] ;  /* 0x00001004ff147984 */ /* 0x000e280008000c00 */
        /* <DEDUP_REMOVED lines=30> */
.L_x_206:
[----:B------:R-:W0:Y:S01]  /*1100*/  S2R R0, SR_TID.X ;  /* 0x0000000000007919 */ /* 0x000e220000002100 */
[----:B------:R-:W1:Y:S02]  /*1110*/  LDCU.64 UR4, c[0x0][0x380] ;  /* 0x00007000ff0477ac */ /* 0x000e640008000a00 */
[----:B-1----:R-:W-:Y:S02]  /*1120*/  MOV R12, UR4 ;  /* 0x00000004000c7c02 */ /* 0x002fe40008000f00 */
[----:B------:R-:W-:-:S03]  /*1130*/  MOV R13, UR5 ;  /* 0x00000005000d7c02 */ /* 0x000fc60008000f00 */
        /* <DEDUP_REMOVED lines=17> */
[----:B------:R-:W-:Y:S01]  /*1250*/  UMOV UR4, 0x2000 ;  /* 0x0000200000047882 */ /* 0x000fe20000000000 */
[----:B--2---:R-:W-:Y:S01]  /*1260*/  FADD R20, R20, R21 ;  /* 0x0000001514147221 */ /* 0x004fe20000000000 */
[----:B------:R-:W-:-:S04]  /*1270*/  IADD3 R21, PT, PT, R4, -0x2000, RZ ;  /* 0xffffe00004157810 */ /* 0x000fc80007ffe0ff */
[----:B------:R-:W-:Y:S01]  /*1280*/  ISETP.GE.U32.AND P0, PT, R21, 0x2000, PT ;  /* 0x000020001500780c */ /* 0x000fe20003f06070 */
[----:B---3--:R-:W-:Y:S01]  /*1290*/  FADD R6, R6, R7 ;  /* 0x0000000706067221 */ /* 0x008fe20000000000 */
[----:B----4-:R-:W-:-:S04]  /*12a0*/  FADD R9, R8, R9 ;  /* 0x0000000908097221 */ /* 0x010fc80000000000 */
[----:B------:R-:W-:Y:S01]  /*12b0*/  FADD R6, R6, R9 ;  /* 0x0000000906067221 */ /* 0x000fe20000000000 */
[----:B-----5:R-:W-:Y:S01]  /*12c0*/  FADD R10, R10, R11 ;  /* 0x0000000b0a0a7221 */ /* 0x020fe20000000000 */
[----:B------:R-:W-:-:S04]  /*12d0*/  FADD R15, R14, R15 ;  /* 0x0000000f0e0f7221 */ /* 0x000fc80000000000 */
[----:B------:R-:W-:Y:S01]  /*12e0*/  FADD R15, R10, R15 ;  /* 0x0000000f0a0f7221 */ /* 0x000fe20000000000 */
[----:B------:R-:W-:Y:S01]  /*12f0*/  FADD R16, R16, R17 ;  /* 0x0000001110107221 */ /* 0x000fe20000000000 */
[----:B------:R-:W-:-:S04]  /*1300*/  FADD R19, R18, R19 ;  /* 0x0000001312137221 */ /* 0x000fc80000000000 */
[----:B------:R-:W-:Y:S01]  /*1310*/  FADD R16, R16, R19 ;  /* 0x0000001310107221 */ /* 0x000fe20000000000 */
[----:B------:R-:W-:-:S04]  /*1320*/  FADD R5, R5, R22 ;  /* 0x0000001605057221 */ /* 0x000fc80000000000 */
[----:B------:R-:W-:Y:S01]  /*1330*/  FADD R5, R20, R5 ;  /* 0x0000000514057221 */ /* 0x000fe20000000000 */
[----:B------:R-:W-:-:S03]  /*1340*/  FADD R6, R6, R15 ;  /* 0x0000000f06067221 */ /* 0x000fc60000000000 */
[----:B------:R-:W-:-:S04]  /*1350*/  FADD R5, R16, R5 ;  /* 0x0000000510057221 */ /* 0x000fc80000000000 */
[----:B------:R-:W-:Y:S01]  /*1360*/  FADD R5, R6, R5 ;  /* 0x0000000506057221 */ /* 0x000fe20000000000 */
[----:B------:R-:W-:Y:S06]  /*1370*/  @!P0 BRA `(.L_x_221) ;  /* 0x0000000000ac8947 */ /* 0x000fec0003800000 */
[----:B------:R-:W0:Y:S01]  /*1380*/  LDC R4, c[0x0][0x390] ;  /* 0x0000e400ff047b82 */ /* 0x000e220000000800 */
[----:B------:R-:W-:-:S07]  /*1390*/  UMOV UR4, 0x2000 ;  /* 0x0000200000047882 */ /* 0x000fce0000000000 */
[----:B------:R-:W1:Y:S02]  /*13a0*/  LDC.64 R12, c[0x0][0x380] ;  /* 0x0000e000ff0c7b82 */ /* 0x000e640000000a00 */
.L_x_223:
[----:B------:R-:W-:-:S05]  /*13b0*/  IADD3 R3, PT, PT, R0, UR4, RZ ;  /* 0x0000000400037c10 */ /* 0x000fca000fffe0ff */
        /* <DEDUP_REMOVED lines=17> */
[----:B0-----:R-:W-:-:S04]  /*14d0*/  IADD3 R2, PT, PT, R4, -UR4, RZ ;  /* 0x8000000404027c10 */ /* 0x001fc8000fffe0ff */
        /* <DEDUP_REMOVED lines=18> */
[----:B------:R-:W-:-:S06]  /*1600*/  UIADD3 UR4, UPT, UPT, UR4, 0x2000, URZ ;  /* 0x0000200004047890 */ /* 0x000fcc000fffe0ff */
[----:B------:R-:W-:-:S13]  /*1610*/  ISETP.LT.U32.AND P0, PT, R21, UR4, PT ;  /* 0x0000000415007c0c */ /* 0x000fda000bf01070 */
[----:B------:R-:W-:Y:S05]  /*1620*/  @!P0 BRA `(.L_x_223) ;  /* 0xfffffffc00608947 */ /* 0x000fea000383ffff */
.L_x_221:
[----:B------:R-:W-:Y:S01]  /*1630*/  IADD3 R3, PT, PT, R4, -UR4, RZ ;  /* 0x8000000404037c10 */ /* 0x000fe2000fffe0ff */
[----:B------:R-:W-:Y:S03]  /*1640*/  BSSY.RECONVERGENT B1, `(.L_x_222) ;  /* 0x00000a3000017945 */ /* 0x000fe60003800200 */
[----:B------:R-:W-:-:S04]  /*1650*/  ISETP.GE.AND P0, PT, R0, R3, PT ;  /* 0x000000030000720c */ /* 0x000fc80003f06270 */
[----:B------:R-:W-:-:S13]  /*1660*/  ISETP.LE.U32.OR P0, PT, R4, UR4, P0 ;  /* 0x0000000404007c0c */ /* 0x000fda0008703470 */
[----:B------:R-:W-:Y:S05]  /*1670*/  @P0 BRA `(.L_x_224) ;  /* 0x00000008007c0947 */ /* 0x000fea0003800000 */
[-C--:B------:R-:W-:Y:S01]  /*1680*/  LOP3.LUT R3, RZ, R0.reuse, RZ, 0x33, !PT ;  /* 0x00000000ff037212 */ /* 0x080fe200078e33ff */
[----:B------:R-:W-:Y:S01]  /*1690*/  BSSY.RECONVERGENT B2, `(.L_x_225) ;  /* 0x0000052000027945 */ /* 0x000fe20003800200 */
[----:B------:R-:W-:Y:S02]  /*16a0*/  MOV R6, R0 ;  /* 0x0000000000067202 */ /* 0x000fe40000000f00 */
[----:B------:R-:W-:-:S04]  /*16b0*/  IADD3 R3, PT, PT, R4, -UR4, R3 ;  /* 0x8000000404037c10 */ /* 0x000fc8000fffe003 */
[C---:B------:R-:W-:Y:S02]  /*16c0*/  ISETP.GE.U32.AND P0, PT, R3.reuse, 0x1e00, PT ;  /* 0x00001e000300780c */ /* 0x040fe40003f06070 */
[----:B------:R-:W-:-:S04]  /*16d0*/  LEA.HI R3, R3, 0x1, RZ, 0x17 ;  /* 0x0000000103037811 */ /* 0x000fc800078fb8ff */
[----:B------:R-:W-:-:S07]  /*16e0*/  LOP3.LUT R4, R3, 0xf, RZ, 0xc0, !PT ;  /* 0x0000000f03047812 */ /* 0x000fce00078ec0ff */
[----:B------:R-:W-:Y:S05]  /*16f0*/  @!P0 BRA `(.L_x_226) ;  /* 0x00000004002c8947 */ /* 0x000fea0003800000 */
[----:B------:R-:W-:Y:S01]  /*1700*/  LOP3.LUT R7, R3, 0xfffff0, RZ, 0xc0, !PT ;  /* 0x00fffff003077812 */ /* 0x000fe200078ec0ff */
[----:B------:R-:W-:Y:S01]  /*1710*/  BSSY.RECONVERGENT B3, `(.L_x_227) ;  /* 0x0000048000037945 */ /* 0x000fe20003800200 */
[C---:B------:R-:W-:Y:S02]  /*1720*/  LOP3.LUT R6, R0.reuse, 0x1000, RZ, 0xfc, !PT ;  /* 0x0000100000067812 */ /* 0x040fe400078efcff */
[----:B------:R-:W-:Y:S02]  /*1730*/  IADD3 R2, PT, PT, R0, UR4, RZ ;  /* 0x0000000400027c10 */ /* 0x000fe4000fffe0ff */
[----:B------:R-:W-:-:S07]  /*1740*/  IADD3 R7, PT, PT, -R7, RZ, RZ ;  /* 0x000000ff07077210 */ /* 0x000fce0007ffe1ff */
.L_x_228:
[C---:B------:R-:W-:Y:S01]  /*1750*/  IADD3 R19, PT, PT, R2.reuse, 0x200, RZ ;  /* 0x0000020002137810 */ /* 0x040fe20007ffe0ff */
[C---:B------:R-:W-:Y:S01]  /*1760*/  IMAD.WIDE.U32 R14, R2.reuse, 0x4, R12 ;  /* 0x00000004020e7825 */ /* 0x040fe200078e000c */
[----:B------:R-:W-:-:S03]  /*1770*/  IADD3 R11, PT, PT, R2, 0x400, RZ ;  /* 0x00000400020b7810 */ /* 0x000fc60007ffe0ff */
[--C-:B------:R-:W-:Y:S01]  /*1780*/  IMAD.WIDE.U32 R18, R19, 0x4, R12.reuse ;  /* 0x0000000413127825 */ /* 0x100fe200078e000c */
[----:B------:R0:W2:Y:S01]  /*1790*/  LDG.E R8, desc[UR6][R14.64] ;  /* 0x000000060e087981 */ /* 0x0000a2000c1e1900 */
[C---:B------:R-:W-:Y:S02]  /*17a0*/  IADD3 R21, PT, PT, R2.reuse, 0x600, RZ ;  /* 0x0000060002157810 */ /* 0x040fe40007ffe0ff */
[--C-:B------:R-:W-:Y:S01]  /*17b0*/  IMAD.WIDE.U32 R10, R11, 0x4, R12.reuse ;  /* 0x000000040b0a7825 */ /* 0x100fe200078e000c */
[----:B------:R1:W3:Y:S01]  /*17c0*/  LDG.E R9, desc[UR6][R18.64] ;  /* 0x0000000612097981 */ /* 0x0002e2000c1e1900 */
[C---:B------:R-:W-:Y:S02]  /*17d0*/  IADD3 R17, PT, PT, R2.reuse, 0x800, RZ ;  /* 0x0000080002117810 */ /* 0x040fe40007ffe0ff */
[--C-:B------:R-:W-:Y:S02]  /*17e0*/  IMAD.WIDE.U32 R20, R21, 0x4, R12.reuse ;  /* 0x0000000415147825 */ /* 0x100fe400078e000c */
[----:B------:R4:W5:Y:S01]  /*17f0*/  LDG.E R10, desc[UR6][R10.64] ;  /* 0x000000060a0a7981 */ /* 0x000962000c1e1900 */
[----:B------:R-:W-:Y:S01]  /*1800*/  IADD3 R29, PT, PT, R2, 0xa00, RZ ;  /* 0x00000a00021d7810 */ /* 0x000fe20007ffe0ff */
[----:B------:R-:W-:-:S02]  /*1810*/  IMAD.WIDE.U32 R16, R17, 0x4, R12 ;  /* 0x0000000411107825 */ /* 0x000fc400078e000c */
[----:B------:R4:W5:Y:S01]  /*1820*/  LDG.E R27, desc[UR6][R20.64] ;  /* 0x00000006141b7981 */ /* 0x000962000c1e1900 */
[C---:B------:R-:W-:Y:S01]  /*1830*/  IADD3 R23, PT, PT, R2.reuse, 0xc00, RZ ;  /* 0x00000c0002177810 */ /* 0x040fe20007ffe0ff */
[--C-:B------:R-:W-:Y:S02]  /*1840*/  IMAD.WIDE.U32 R28, R29, 0x4, R12.reuse ;  /* 0x000000041d1c7825 */ /* 0x100fe400078e000c */
[----:B------:R-:W5:Y:S01]  /*1850*/  LDG.E R26, desc[UR6][R16.64] ;  /* 0x00000006101a7981 */ /* 0x000f62000c1e1900 */
[C---:B------:R-:W-:Y:S01]  /*1860*/  IADD3 R22, PT, PT, R2.reuse, 0xe00, RZ ;  /* 0x00000e0002167810 */ /* 0x040fe20007ffe0ff */
[--C-:B0-----:R-:W-:Y:S02]  /*1870*/  IMAD.WIDE.U32 R14, R23, 0x4, R12.reuse ;  /* 0x00000004170e7825 */ /* 0x101fe400078e000c */
[----:B------:R0:W5:Y:S01]  /*1880*/  LDG.E R25, desc[UR6][R28.64] ;  /* 0x000000061c197981 */ /* 0x000162000c1e1900 */
[----:B------:R-:W-:Y:S01]  /*1890*/  IADD3 R23, PT, PT, R2, 0x1000, RZ ;  /* 0x0000100002177810 */ /* 0x000fe20007ffe0ff */
[----:B-1----:R-:W-:-:S02]  /*18a0*/  IMAD.WIDE.U32 R18, R22, 0x4, R12 ;  /* 0x0000000416127825 */ /* 0x002fc400078e000c */
[----:B------:R1:W5:Y:S01]  /*18b0*/  LDG.E R24, desc[UR6][R14.64] ;  /* 0x000000060e187981 */ /* 0x000362000c1e1900 */
[C---:B----4-:R-:W-:Y:S01]  /*18c0*/  IADD3 R11, PT, PT, R2.reuse, 0x1200, RZ ;  /* 0x00001200020b7810 */ /* 0x050fe20007ffe0ff */
[--C-:B------:R-:W-:Y:S02]  /*18d0*/  IMAD.WIDE.U32 R20, R23, 0x4, R12.reuse ;  /* 0x0000000417147825 */ /* 0x100fe400078e000c */
[----:B------:R4:W5:Y:S01]  /*18e0*/  LDG.E R23, desc[UR6][R18.64] ;  /* 0x0000000612177981 */ /* 0x000962000c1e1900 */
[C---:B0-----:R-:W-:Y:S01]  /*18f0*/  IADD3 R29, PT, PT, R2.reuse, 0x1400, RZ ;  /* 0x00001400021d7810 */ /* 0x041fe20007ffe0ff */
[--C-:B------:R-:W-:Y:S02]  /*1900*/  IMAD.WIDE.U32 R16, R11, 0x4, R12.reuse ;  /* 0x000000040b107825 */ /* 0x100fe400078e000c */
[----:B------:R-:W5:Y:S01]  /*1910*/  LDG.E R22, desc[UR6][R20.64] ;  /* 0x0000000614167981 */ /* 0x000f62000c1e1900 */
[----:B-1----:R-:W-:Y:S01]  /*1920*/  IADD3 R15, PT, PT, R2, 0x1600, RZ ;  /* 0x00001600020f7810 */ /* 0x002fe20007ffe0ff */
[----:B------:R-:W-:-:S02]  /*1930*/  IMAD.WIDE.U32 R28, R29, 0x4, R12 ;  /* 0x000000041d1c7825 */ /* 0x000fc400078e000c */
[----:B------:R0:W5:Y:S01]  /*1940*/  LDG.E R11, desc[UR6][R16.64] ;  /* 0x00000006100b7981 */ /* 0x000162000c1e1900 */
[C---:B----4-:R-:W-:Y:S01]  /*1950*/  IADD3 R19, PT, PT, R2.reuse, 0x1800, RZ ;  /* 0x0000180002137810 */ /* 0x050fe20007ffe0ff */
[--C-:B------:R-:W-:Y:S02]  /*1960*/  IMAD.WIDE.U32 R14, R15, 0x4, R12.reuse ;  /* 0x000000040f0e7825 */ /* 0x100fe400078e000c */
[----:B------:R-:W4:Y:S02]  /*1970*/  LDG.E R28, desc[UR6][R28.64] ;  /* 0x000000061c1c7981 */ /* 0x000f24000c1e1900 */
[----:B------:R-:W-:Y:S01]  /*1980*/  IMAD.WIDE.U32 R18, R19, 0x4, R12 ;  /* 0x0000000413127825 */ /* 0x000fe200078e000c */
[C---:B0-----:R-:W-:Y:S02]  /*1990*/  IADD3 R17, PT, PT, R2.reuse, 0x1a00, RZ ;  /* 0x00001a0002117810 */ /* 0x041fe40007ffe0ff */
[----:B------:R-:W-:-:S03]  /*19a0*/  IADD3 R21, PT, PT, R2, 0x1c00, RZ ;  /* 0x00001c0002157810 */ /* 0x000fc60007ffe0ff */
[----:B------:R-:W4:Y:S04]  /*19b0*/  LDG.E R18, desc[UR6][R18.64] ;  /* 0x0000000612127981 */ /* 0x000f28000c1e1900 */
[----:B------:R0:W4:Y:S01]  /*19c0*/  LDG.E R29, desc[UR6][R14.64] ;  /* 0x000000060e1d7981 */ /* 0x000122000c1e1900 */
[----:B------:R-:W-:Y:S01]  /*19d0*/  IADD3 R20, PT, PT, R2, 0x1e00, RZ ;  /* 0x00001e0002147810 */ /* 0x000fe20007ffe0ff */
[----:B0-----:R-:W-:-:S04]  /*19e0*/  IMAD.WIDE.U32 R14, R17, 0x4, R12 ;  /* 0x00000004110e7825 */ /* 0x001fc800078e000c */
[--C-:B------:R-:W-:Y:S02]  /*19f0*/  IMAD.WIDE.U32 R16, R21, 0x4, R12.reuse ;  /* 0x0000000415107825 */ /* 0x100fe400078e000c */
[----:B------:R-:W4:Y:S02]  /*1a00*/  LDG.E R14, desc[UR6][R14.64] ;  /* 0x000000060e0e7981 */ /* 0x000f24000c1e1900 */
[----:B------:R-:W-:Y:S02]  /*1a10*/  IMAD.WIDE.U32 R20, R20, 0x4, R12 ;  /* 0x0000000414147825 */ /* 0x000fe400078e000c */
[----:B------:R-:W4:Y:S04]  /*1a20*/  LDG.E R16, desc[UR6][R16.64] ;  /* 0x0000000610107981 */ /* 0x000f28000c1e1900 */
[----:B------:R-:W4:Y:S01]  /*1a30*/  LDG.E R20, desc[UR6][R20.64] ;  /* 0x0000000614147981 */ /* 0x000f22000c1e1900 */
[----:B------:R-:W-:-:S04]  /*1a40*/  IADD3 R7, PT, PT, R7, 0x10, RZ ;  /* 0x0000001007077810 */ /* 0x000fc80007ffe0ff */
[----:B------:R-:W-:Y:S02]  /*1a50*/  ISETP.NE.AND P0, PT, R7, RZ, PT ;  /* 0x000000ff0700720c */ /* 0x000fe40003f05270 */
[----:B------:R-:W-:Y:S02]  /*1a60*/  IADD3 R6, PT, PT, R6, 0x2000, RZ ;  /* 0x0000200006067810 */ /* 0x000fe40007ffe0ff */
[----:B------:R-:W-:Y:S01]  /*1a70*/  IADD3 R2, PT, PT, R2, 0x2000, RZ ;  /* 0x0000200002027810 */ /* 0x000fe20007ffe0ff */
[----:B--2---:R-:W-:-:S04]  /*1a80*/  FADD R8, R8, R5 ;  /* 0x0000000508087221 */ /* 0x004fc80000000000 */
[----:B---3--:R-:W-:-:S04]  /*1a90*/  FADD R9, R8, R9 ;  /* 0x0000000908097221 */ /* 0x008fc80000000000 */
        /* <DEDUP_REMOVED lines=8> */
[----:B----4-:R-:W-:-:S04]  /*1b20*/  FADD R28, R11, R28 ;  /* 0x0000001c0b1c7221 */ /* 0x010fc80000000000 */
[----:B------:R-:W-:-:S04]  /*1b30*/  FADD R29, R28, R29 ;  /* 0x0000001d1c1d7221 */ /* 0x000fc80000000000 */
[----:B------:R-:W-:-:S04]  /*1b40*/  FADD R29, R29, R18 ;  /* 0x000000121d1d7221 */ /* 0x000fc80000000000 */
[----:B------:R-:W-:-:S04]  /*1b50*/  FADD R29, R29, R14 ;  /* 0x0000000e1d1d7221 */ /* 0x000fc80000000000 */
[----:B------:R-:W-:-:S04]  /*1b60*/  FADD R29, R29, R16 ;  /* 0x000000101d1d7221 */ /* 0x000fc80000000000 */
[----:B------:R-:W-:Y:S01]  /*1b70*/  FADD R5, R29, R20 ;  /* 0x000000141d057221 */ /* 0x000fe20000000000 */
[----:B------:R-:W-:Y:S06]  /*1b80*/  @P0 BRA `(.L_x_228) ;  /* 0xfffffff800f00947 */ /* 0x000fec000383ffff */
[----:B------:R-:W-:Y:S05]  /*1b90*/  BSYNC.RECONVERGENT B3 ;  /* 0x0000000000037941 */ /* 0x000fea0003800200 */
.L_x_227:
[----:B------:R-:W-:-:S07]  /*1ba0*/  IADD3 R6, PT, PT, R6, -0x1000, RZ ;  /* 0xfffff00006067810 */ /* 0x000fce0007ffe0ff */
.L_x_226:
[----:B------:R-:W-:Y:S05]  /*1bb0*/  BSYNC.RECONVERGENT B2 ;  /* 0x0000000000027941 */ /* 0x000fea0003800200 */
.L_x_225:
[----:B------:R-:W-:-:S13]  /*1bc0*/  ISETP.NE.AND P0, PT, R4, RZ, PT ;  /* 0x000000ff0400720c */ /* 0x000fda0003f05270 */
[----:B------:R-:W-:Y:S05]  /*1bd0*/  @!P0 BRA `(.L_x_224) ;  /* 0x0000000400248947 */ /* 0x000fea0003800000 */
[----:B------:R-:W-:Y:S01]  /*1be0*/  ISETP.GE.U32.AND P0, PT, R4, 0x8, PT ;  /* 0x000000080400780c */ /* 0x000fe20003f06070 */
[----:B------:R-:W-:Y:S01]  /*1bf0*/  BSSY.RECONVERGENT B2, `(.L_x_229) ;  /* 0x0000025000027945 */ /* 0x000fe20003800200 */
[----:B------:R-:W-:-:S04]  /*1c00*/  LOP3.LUT R22, R3, 0x7, RZ, 0xc0, !PT ;  /* 0x0000000703167812 */ /* 0x000fc800078ec0ff */
[----:B------:R-:W-:-:S07]  /*1c10*/  ISETP.NE.AND P1, PT, R22, RZ, PT ;  /* 0x000000ff1600720c */ /* 0x000fce0003f25270 */
[----:B------:R-:W-:Y:S06]  /*1c20*/  @!P0 BRA `(.L_x_230) ;  /* 0x0000000000848947 */ /* 0x000fec0003800000 */
[----:B------:R-:W-:-:S04]  /*1c30*/  IADD3 R7, PT, PT, R6, UR4, RZ ;  /* 0x0000000406077c10 */ /* 0x000fc8000fffe0ff */
        /* <DEDUP_REMOVED lines=32> */
.L_x_230:
[----:B------:R-:W-:Y:S05]  /*1e40*/  BSYNC.RECONVERGENT B2 ;  /* 0x0000000000027941 */ /* 0x000fea0003800200 */
.L_x_229:
        /* <DEDUP_REMOVED lines=23> */
.L_x_232:
[----:B------:R-:W-:Y:S05]  /*1fc0*/  BSYNC.RECONVERGENT B2 ;  /* 0x0000000000027941 */ /* 0x000fea0003800200 */
.L_x_231:
[----:B------:R-:W-:Y:S05]  /*1fd0*/  @!P1 BRA `(.L_x_224) ;  /* 0x0000000000249947 */ /* 0x000fea0003800000 */
[----:B------:R-:W-:Y:S02]  /*1fe0*/  IADD3 R7, PT, PT, R6, UR4, RZ ;  /* 0x0000000406077c10 */ /* 0x000fe4000fffe0ff */
[----:B------:R-:W-:-:S07]  /*1ff0*/  IADD3 R4, PT, PT, -R4, RZ, RZ ;  /* 0x000000ff04047210 */ /* 0x000fce0007ffe1ff */
.L_x_233:
[----:B------:R-:W-:-:S06]  /*2000*/  IMAD.WIDE.U32 R2, R7, 0x4, R12 ;  /* 0x0000000407027825 */ /* 0x000fcc00078e000c */
[----:B------:R-:W2:Y:S01]  /*2010*/  LDG.E R2, desc[UR6][R2.64] ;  /* 0x0000000602027981 */ /* 0x000ea2000c1e1900 */
[----:B------:R-:W-:Y:S02]  /*2020*/  IADD3 R4, PT, PT, R4, 0x1, RZ ;  /* 0x0000000104047810 */ /* 0x000fe40007ffe0ff */
[----:B------:R-:W-:Y:S02]  /*2030*/  IADD3 R7, PT, PT, R7, 0x200, RZ ;  /* 0x0000020007077810 */ /* 0x000fe40007ffe0ff */
[----:B------:R-:W-:Y:S01]  /*2040*/  ISETP.NE.AND P0, PT, R4, RZ, PT ;  /* 0x000000ff0400720c */ /* 0x000fe20003f05270 */
[----:B--2---:R-:W-:-:S12]  /*2050*/  FADD R5, R2, R5 ;  /* 0x0000000502057221 */ /* 0x004fd80000000000 */
[----:B------:R-:W-:Y:S05]  /*2060*/  @P0 BRA `(.L_x_233) ;  /* 0xfffffffc00e40947 */ /* 0x000fea000383ffff */
.L_x_224:
[----:B------:R-:W-:Y:S05]  /*2070*/  BSYNC.RECONVERGENT B1 ;  /* 0x0000000000017941 */ /* 0x000fea0003800200 */
.L_x_222:
        /* <DEDUP_REMOVED lines=33> */
[----:B------:R-:W3:Y:S04]  /*2290*/  LDS.128 R8, [UR4+0x30] ;  /* 0x00003004ff087984 */ /* 0x000ee80008000c00 */
[----:B------:R-:W4:Y:S01]  /*22a0*/  LDS.128 R16, [UR4+0x40] ;  /* 0x00004004ff107984 */ /* 0x000f220008000c00 */
[----:B0-----:R-:W-:-:S04]  /*22b0*/  FADD R5, R0, R5 ;  /* 0x0000000500057221 */ /* 0x001fc80000000000 */
        /* <DEDUP_REMOVED lines=13> */
[----:B------:R-:W-:-:S07]  /*2390*/  FADD R0, R18, R19 ;  /* 0x0000001312007221 */ /* 0x000fce0000000000 */
.L_x_220:
[----:B------:R-:W-:Y:S05]  /*23a0*/  BSYNC.RECONVERGENT B0 ;  /* 0x0000000000007941 */ /* 0x000fea0003800200 */
.L_x_205:
[----:B------:R-:W-:Y:S05]  /*23b0*/  @P0 EXIT ;  /* 0x000000000000094d */ /* 0x000fea0003800000 */
[----:B012---:R-:W0:Y:S01]  /*23c0*/  LDC.64 R2, c[0x0][0x388] ;  /* 0x0000e200ff027b82 */ /* 0x007e220000000a00 */
[----:B------:R-:W1:Y:S02]  /*23d0*/  LDCU UR4, c[0x0][0x398] ;  /* 0x00007300ff0477ac */ /* 0x000e640008000800 */
[----:B-1----:R-:W-:-:S05]  /*23e0*/  FADD R5, R0, UR4 ;  /* 0x0000000400057e21 */ /* 0x002fca0008000000 */
[----:B0-----:R-:W-:Y:S01]  /*23f0*/  STG.E desc[UR6][R2.64], R5 ;  /* 0x0000000502007986 */ /* 0x001fe2000c101906 */
[----:B------:R-:W-:Y:S05]  /*2400*/  EXIT ;  /* 0x000000000000794d */ /* 0x000fea0003800000 */
.L_x_234:
        /* <DEDUP_REMOVED lines=15> */
.L_x_242:


//--------------------- .text._ZN3cub18CUB_300001_SM_10006detail11EmptyKernelIvEEvv --------------------------
	.section	.text._ZN3cub18CUB_300001_SM_10006detail11EmptyKernelIvEEvv,"ax",@progbits
	.align	128
        .global         _ZN3cub18CUB_300001_SM_10006detail11EmptyKernelIvEEvv
        .type           _ZN3cub18CUB_300001_SM_10006detail11EmptyKernelIvEEvv,@function
        .size           _ZN3cub18CUB_300001_SM_10006detail11EmptyKernelIvEEvv,(.L_x_243 - _ZN3cub18CUB_300001_SM_10006detail11EmptyKernelIvEEvv)
        .other          _ZN3cub18CUB_300001_SM_10006detail11EmptyKernelIvEEvv,@"STO_CUDA_ENTRY STV_DEFAULT"
_ZN3cub18CUB_300001_SM_10006detail11EmptyKernelIvEEvv:
.text._ZN3cub18CUB_300001_SM_10006detail11EmptyKernelIvEEvv:
[----:B------:R-:W-:Y:S01]  /*0000*/  LDC R1, c[0x0][0x37c] ;  /* 0x0000df00ff017b82 */ /* 0x000fe20000000800 */
[----:B------:R-:W-:Y:S05]  /*0010*/  EXIT ;  /* 0x000000000000794d */ /* 0x000fea0003800000 */
.L_x_235:
        /* <DEDUP_REMOVED lines=14> */
.L_x_243:


//--------------------- .text._Z9reduce_v0PfS_i   --------------------------
	.section	.text._Z9reduce_v0PfS_i,"ax",@progbits
	.align	128
        .global         _Z9reduce_v0PfS_i
        .type           _Z9reduce_v0PfS_i,@function
        .size           _Z9reduce_v0PfS_i,(.L_x_244 - _Z9reduce_v0PfS_i)
        .other          _Z9reduce_v0PfS_i,@"STO_CUDA_ENTRY STV_DEFAULT"
_Z9reduce_v0PfS_i:
.text._Z9reduce_v0PfS_i:
[----:B------:R-:W-:Y:S01]  /*0000*/  LDC R1, c[0x0][0x37c] ;  /* 0x0000df00ff017b82 */ /* 0x000fe20000000800 */
[----:B------:R-:W0:Y:S07]  /*0010*/  S2R R0, SR_TID.X ;  /* 0x0000000000007919 */ /* 0x000e2e0000002100 */
[----:B------:R-:W0:Y:S01]  /*0020*/  S2UR UR4, SR_CTAID.X ;  /* 0x00000000000479c3 */ /* 0x000e220000002500 */
[----:B------:R-:W1:Y:S07]  /*0030*/  LDCU UR5, c[0x0][0x390] ;  /* 0x00007200ff0577ac */ /* 0x000e6e0008000800 */
[----:B------:R-:W0:Y:S02]  /*0040*/  LDC R5, c[0x0][0x360] ;  /* 0x0000d800ff057b82 */ /* 0x000e240000000800 */
[----:B0-----:R-:W-:-:S05]  /*0050*/  IMAD R5, R5, UR4, R0 ;  /* 0x0000000405057c24 */ /* 0x001fca000f8e0200 */
[----:B-1----:R-:W-:-:S13]  /*0060*/  ISETP.GE.AND P0, PT, R5, UR5, PT ;  /* 0x0000000505007c0c */ /* 0x002fda000bf06270 */
[----:B------:R-:W-:Y:S05]  /*0070*/  @P0 EXIT ;  /* 0x000000000000094d */ /* 0x000fea0003800000 */
[----:B------:R-:W0:Y:S01]  /*0080*/  LDC.64 R2, c[0x0][0x380] ;  /* 0x0000e000ff027b82 */ /* 0x000e220000000a00 */
[----:B------:R-:W1:Y:S01]  /*0090*/  LDCU.64 UR4, c[0x0][0x358] ;  /* 0x00006b00ff0477ac */ /* 0x000e620008000a00 */
[----:B0-----:R-:W-:-:S06]  /*00a0*/  IMAD.WIDE R2, R5, 0x4, R2 ;  /* 0x0000000405027825 */ /* 0x001fcc00078e0202 */
[----:B-1----:R-:W2:Y:S01]  /*00b0*/  LDG.E R3, desc[UR4][R2.64] ;  /* 0x0000000402037981 */ /* 0x002ea2000c1e1900 */
[----:B------:R-:W2:Y:S03]  /*00c0*/  LDC.64 R4, c[0x0][0x388] ;  /* 0x0000e200ff047b82 */ /* 0x000ea60000000a00 */
[----:B--2---:R-:W-:Y:S01]  /*00d0*/  REDG.E.ADD.F32.FTZ.RN.STRONG.GPU desc[UR4][R4.64], R3 ;  /* 0x00000003040079a6 */ /* 0x004fe2000c12f304 */
[----:B------:R-:W-:Y:S05]  /*00e0*/  EXIT ;  /* 0x000000000000794d */ /* 0x000fea0003800000 */
.L_x_236:
        /* <DEDUP_REMOVED lines=9> */
.L_x_244:


//--------------------- .nv.shared._ZN3cub18CUB_300001_SM_10006detail6reduce28DeviceReduceSingleTileKernelINS2_10policy_hubIfyN4cuda3std3__44plusIfEEE10Policy1000EPfSC_iS9_ffNS7_10__identityEEEvT0_T1_T2_T3_T4_T6_ --------------------------
	.section	.nv.shared._ZN3cub18CUB_300001_SM_10006detail6reduce28DeviceReduceSingleTileKernelINS2_10policy_hubIfyN4cuda3std3__44plusIfEEE10Policy1000EPfSC_iS9_ffNS7_10__identityEEEvT0_T1_T2_T3_T4_T6_,"aw",@nobits
	.sectionflags	@""
	.align	4
.nv.shared._ZN3cub18CUB_300001_SM_10006detail6reduce28DeviceReduceSingleTileKernelINS2_10policy_hubIfyN4cuda3std3__44plusIfEEE10Policy1000EPfSC_iS9_ffNS7_10__identityEEEvT0_T1_T2_T3_T4_T6_:
	.zero		1068


//--------------------- .nv.shared.reserved.0     --------------------------
	.section	.nv.shared.reserved.0,"aw",@nobits
	.weak		__nv_reservedSMEM_offset_0_alias
	.size		__nv_reservedSMEM_offset_0_alias, 0, 64
	.other		__nv_reservedSMEM_offset_0_alias,@"STO_CUDA_RESERVED_SHARED STV_DEFAULT"
__nv_reservedSMEM_offset_0_alias:
	.zero		0
	.zero		64


//--------------------- .nv.global                --------------------------
	.section	.nv.global,"aw",@nobits
.nv.global:
	.type		_ZN34_INTERNAL_7c02c55f_4_k_cu_15b05aa06thrust24THRUST_300001_SM_1000_NS3seqE,@object
	.size		_ZN34_INTERNAL_7c02c55f_4_k_cu_15b05aa06thrust24THRUST_300001_SM_1000_NS3seqE,(_ZN34_INTERNAL_7c02c55f_4_k_cu_15b05aa04cuda3std3__48in_placeE - _ZN34_INTERNAL_7c02c55f_4_k_cu_15b05aa06thrust24THRUST_300001_SM_1000_NS3seqE)
_ZN34_INTERNAL_7c02c55f_4_k_cu_15b05aa06thrust24THRUST_300001_SM_1000_NS3seqE:
	.zero		1
	.type		_ZN34_INTERNAL_7c02c55f_4_k_cu_15b05aa04cuda3std3__48in_placeE,@object
	.size		_ZN34_INTERNAL_7c02c55f_4_k_cu_15b05aa04cuda3std3__48in_placeE,(_ZN34_INTERNAL_7c02c55f_4_k_cu_15b05aa04cuda3std6ranges3__45__cpo4sizeE - _ZN34_INTERNAL_7c02c55f_4_k_cu_15b05aa04cuda3std3__48in_placeE)
_ZN34_INTERNAL_7c02c55f_4_k_cu_15b05aa04cuda3std3__48in_placeE:
	.zero		1
	.type		_ZN34_INTERNAL_7c02c55f_4_k_cu_15b05aa04cuda3std6ranges3__45__cpo4sizeE,@object
	.size		_ZN34_INTERNAL_7c02c55f_4_k_cu_15b05aa04cuda3std6ranges3__45__cpo4sizeE,(_ZN34_INTERNAL_7c02c55f_4_k_cu_15b05aa06thrust24THRUST_300001_SM_1000_NS12placeholders2_3E - _ZN34_INTERNAL_7c02c55f_4_k_cu_15b05aa04cuda3std6ranges3__45__cpo4sizeE)
_ZN34_INTERNAL_7c02c55f_4_k_cu_15b05aa04cuda3std6ranges3__45__cpo4sizeE:
	.zero		1
	.type		_ZN34_INTERNAL_7c02c55f_4_k_cu_15b05aa06thrust24THRUST_300001_SM_1000_NS12placeholders2_3E,@object
	.size		_ZN34_INTERNAL_7c02c55f_4_k_cu_15b05aa06thrust24THRUST_300001_SM_1000_NS12placeholders2_3E,(_ZN34_INTERNAL_7c02c55f_4_k_cu_15b05aa04cuda3std3__45__cpo6cbeginE - _ZN34_INTERNAL_7c02c55f_4_k_cu_15b05aa06thrust24THRUST_300001_SM_1000_NS12placeholders2_3E)
_ZN34_INTERNAL_7c02c55f_4_k_cu_15b05aa06thrust24THRUST_300001_SM_1000_NS12placeholders2_3E:
	.zero		1
	.type		_ZN34_INTERNAL_7c02c55f_4_k_cu_15b05aa04cuda3std3__45__cpo6cbeginE,@object
	.size		_ZN34_INTERNAL_7c02c55f_4_k_cu_15b05aa04cuda3std3__45__cpo6cbeginE,(_ZN34_INTERNAL_7c02c55f_4_k_cu_15b05aa04cuda3std6ranges3__45__cpo6cbeginE - _ZN34_INTERNAL_7c02c55f_4_k_cu_15b05aa04cuda3std3__45__cpo6cbeginE)
_ZN34_INTERNAL_7c02c55f_4_k_cu_15b05aa04cuda3std3__45__cpo6cbeginE:
	.zero		1
	.type		_ZN34_INTERNAL_7c02c55f_4_k_cu_15b05aa04cuda3std6ranges3__45__cpo6cbeginE,@object
	.size		_ZN34_INTERNAL_7c02c55f_4_k_cu_15b05aa04cuda3std6ranges3__45__cpo6cbeginE,(_ZN34_INTERNAL_7c02c55f_4_k_cu_15b05aa06thrust24THRUST_300001_SM_1000_NS12placeholders2_7E - _ZN34_INTERNAL_7c02c55f_4_k_cu_15b05aa04cuda3std6ranges3__45__cpo6cbeginE)
_ZN34_INTERNAL_7c02c55f_4_k_cu_15b05aa04cuda3std6ranges3__45__cpo6cbeginE:
	.zero		1
	.type		_ZN34_INTERNAL_7c02c55f_4_k_cu_15b05aa06thrust24THRUST_300001_SM_1000_NS12placeholders2_7E,@object
	.size		_ZN34_INTERNAL_7c02c55f_4_k_cu_15b05aa06thrust24THRUST_300001_SM_1000_NS12placeholders2_7E,(_ZN34_INTERNAL_7c02c55f_4_k_cu_15b05aa04cuda3std3__45__cpo7crbeginE - _ZN34_INTERNAL_7c02c55f_4_k_cu_15b05aa06thrust24THRUST_300001_SM_1000_NS12placeholders2_7E)
_ZN34_INTERNAL_7c02c55f_4_k_cu_15b05aa06thrust24THRUST_300001_SM_1000_NS12placeholders2_7E:
	.zero		1
	.type		_ZN34_INTERNAL_7c02c55f_4_k_cu_15b05aa04cuda3std3__45__cpo7crbeginE,@object
	.size		_ZN34_INTERNAL_7c02c55f_4_k_cu_15b05aa04cuda3std3__45__cpo7crbeginE,(_ZN34_INTERNAL_7c02c55f_4_k_cu_15b05aa04cuda3std6ranges3__45__cpo4nextE - _ZN34_INTERNAL_7c02c55f_4_k_cu_15b05aa04cuda3std3__45__cpo7crbeginE)
_ZN34_INTERNAL_7c02c55f_4_k_cu_15b05aa04cuda3std3__45__cpo7crbeginE:
	.zero		1
	.type		_ZN34_INTERNAL_7c02c55f_4_k_cu_15b05aa04cuda3std6ranges3__45__cpo4nextE,@object
	.size		_ZN34_INTERNAL_7c02c55f_4_k_cu_15b05aa04cuda3std6ranges3__45__cpo4nextE,(_ZN34_INTERNAL_7c02c55f_4_k_cu_15b05aa04cuda3std6ranges3__45__cpo4swapE - _ZN34_INTERNAL_7c02c55f_4_k_cu_15b05aa04cuda3std6ranges3__45__cpo4nextE)
_ZN34_INTERNAL_7c02c55f_4_k_cu_15b05aa04cuda3std6ranges3__45__cpo4nextE:
	.zero		1
	.type		_ZN34_INTERNAL_7c02c55f_4_k_cu_15b05aa04cuda3std6ranges3__45__cpo4swapE,@object
	.size		_ZN34_INTERNAL_7c02c55f_4_k_cu_15b05aa04cuda3std6ranges3__45__cpo4swapE,(_ZN34_INTERNAL_7c02c55f_4_k_cu_15b05aa06thrust24THRUST_300001_SM_1000_NS8cuda_cub10par_nosyncE - _ZN34_INTERNAL_7c02c55f_4_k_cu_15b05aa04cuda3std6ranges3__45__cpo4swapE)
_ZN34_INTERNAL_7c02c55f_4_k_cu_15b05aa04cuda3std6ranges3__45__cpo4swapE:
	.zero		1
	.type		_ZN34_INTERNAL_7c02c55f_4_k_cu_15b05aa06thrust24THRUST_300001_SM_1000_NS8cuda_cub10par_nosyncE,@object
	.size		_ZN34_INTERNAL_7c02c55f_4_k_cu_15b05aa06thrust24THRUST_300001_SM_1000_NS8cuda_cub10par_nosyncE,(_ZN34_INTERNAL_7c02c55f_4_k_cu_15b05aa06thrust24THRUST_300001_SM_1000_NS12placeholders2_9E - _ZN34_INTERNAL_7c02c55f_4_k_cu_15b05aa06thrust24THRUST_300001_SM_1000_NS8cuda_cub10par_nosyncE)
_ZN34_INTERNAL_7c02c55f_4_k_cu_15b05aa06thrust24THRUST_300001_SM_1000_NS8cuda_cub10par_nosyncE:
	.zero		1
	.type		_ZN34_INTERNAL_7c02c55f_4_k_cu_15b05aa06thrust24THRUST_300001_SM_1000_NS12placeholders2_9E,@object
	.size		_ZN34_INTERNAL_7c02c55f_4_k_cu_15b05aa06thrust24THRUST_300001_SM_1000_NS12placeholders2_9E,(_ZN34_INTERNAL_7c02c55f_4_k_cu_15b05aa04cuda3std3__436_GLOBAL__N__7c02c55f_4_k_cu_15b05aa06ignoreE - _ZN34_INTERNAL_7c02c55f_4_k_cu_15b05aa06thrust24THRUST_300001_SM_1000_NS12placeholders2_9E)
_ZN34_INTERNAL_7c02c55f_4_k_cu_15b05aa06thrust24THRUST_300001_SM_1000_NS12placeholders2_9E:
	.zero		1
	.type		_ZN34_INTERNAL_7c02c55f_4_k_cu_15b05aa04cuda3std3__436_GLOBAL__N__7c02c55f_4_k_cu_15b05aa06ignoreE,@object
	.size		_ZN34_INTERNAL_7c02c55f_4_k_cu_15b05aa04cuda3std3__436_GLOBAL__N__7c02c55f_4_k_cu_15b05aa06ignoreE,(_ZN34_INTERNAL_7c02c55f_4_k_cu_15b05aa04cuda3std6ranges3__45__cpo4dataE - _ZN34_INTERNAL_7c02c55f_4_k_cu_15b05aa04cuda3std3__436_GLOBAL__N__7c02c55f_4_k_cu_15b05aa06ignoreE)
_ZN34_INTERNAL_7c02c55f_4_k_cu_15b05aa04cuda3std3__436_GLOBAL__N__7c02c55f_4_k_cu_15b05aa06ignoreE:
	.zero		1
	.type		_ZN34_INTERNAL_7c02c55f_4_k_cu_15b05aa04cuda3std6ranges3__45__cpo4dataE,@object
	.size		_ZN34_INTERNAL_7c02c55f_4_k_cu_15b05aa04cuda3std6ranges3__45__cpo4dataE,(_ZN34_INTERNAL_7c02c55f_4_k_cu_15b05aa06thrust24THRUST_300001_SM_1000_NS12placeholders2_1E - _ZN34_INTERNAL_7c02c55f_4_k_cu_15b05aa04cuda3std6ranges3__45__cpo4dataE)
_ZN34_INTERNAL_7c02c55f_4_k_cu_15b05aa04cuda3std6ranges3__45__cpo4dataE:
	.zero		1
	.type		_ZN34_INTERNAL_7c02c55f_4_k_cu_15b05aa06thrust24THRUST_300001_SM_1000_NS12placeholders2_1E,@object
	.size		_ZN34_INTERNAL_7c02c55f_4_k_cu_15b05aa06thrust24THRUST_300001_SM_1000_NS12placeholders2_1E,(_ZN34_INTERNAL_7c02c55f_4_k_cu_15b05aa04cuda3std3__45__cpo5beginE - _ZN34_INTERNAL_7c02c55f_4_k_cu_15b05aa06thrust24THRUST_300001_SM_1000_NS12placeholders2_1E)
_ZN34_INTERNAL_7c02c55f_4_k_cu_15b05aa06thrust24THRUST_300001_SM_1000_NS12placeholders2_1E:
	.zero		1
	.type		_ZN34_INTERNAL_7c02c55f_4_k_cu_15b05aa04cuda3std3__45__cpo5beginE,@object
	.size		_ZN34_INTERNAL_7c02c55f_4_k_cu_15b05aa04cuda3std3__45__cpo5beginE,(_ZN34_INTERNAL_7c02c55f_4_k_cu_15b05aa04cuda3std6ranges3__45__cpo5beginE - _ZN34_INTERNAL_7c02c55f_4_k_cu_15b05aa04cuda3std3__45__cpo5beginE)
_ZN34_INTERNAL_7c02c55f_4_k_cu_15b05aa04cuda3std3__45__cpo5beginE:
	.zero		1
	.type		_ZN34_INTERNAL_7c02c55f_4_k_cu_15b05aa04cuda3std6ranges3__45__cpo5beginE,@object
	.size		_ZN34_INTERNAL_7c02c55f_4_k_cu_15b05aa04cuda3std6ranges3__45__cpo5beginE,(_ZN34_INTERNAL_7c02c55f_4_k_cu_15b05aa06thrust24THRUST_300001_SM_1000_NS12placeholders2_5E - _ZN34_INTERNAL_7c02c55f_4_k_cu_15b05aa04cuda3std6ranges3__45__cpo5beginE)
_ZN34_INTERNAL_7c02c55f_4_k_cu_15b05aa04cuda3std6ranges3__45__cpo5beginE:
	.zero		1
	.type		_ZN34_INTERNAL_7c02c55f_4_k_cu_15b05aa06thrust24THRUST_300001_SM_1000_NS12placeholders2_5E,@object
	.size		_ZN34_INTERNAL_7c02c55f_4_k_cu_15b05aa06thrust24THRUST_300001_SM_1000_NS12placeholders2_5E,(_ZN34_INTERNAL_7c02c55f_4_k_cu_15b05aa04cuda3std3__45__cpo6rbeginE - _ZN34_INTERNAL_7c02c55f_4_k_cu_15b05aa06thrust24THRUST_300001_SM_1000_NS12placeholders2_5E)
_ZN34_INTERNAL_7c02c55f_4_k_cu_15b05aa06thrust24THRUST_300001_SM_1000_NS12placeholders2_5E:
	.zero		1
	.type		_ZN34_INTERNAL_7c02c55f_4_k_cu_15b05aa04cuda3std3__45__cpo6rbeginE,@object
	.size		_ZN34_INTERNAL_7c02c55f_4_k_cu_15b05aa04cuda3std3__45__cpo6rbeginE,(_ZN34_INTERNAL_7c02c55f_4_k_cu_15b05aa04cuda3std6ranges3__45__cpo7advanceE - _ZN34_INTERNAL_7c02c55f_4_k_cu_15b05aa04cuda3std3__45__cpo6rbeginE)
_ZN34_INTERNAL_7c02c55f_4_k_cu_15b05aa04cuda3std3__45__cpo6rbeginE:
	.zero		1
	.type		_ZN34_INTERNAL_7c02c55f_4_k_cu_15b05aa04cuda3std6ranges3__45__cpo7advanceE,@object
	.size		_ZN34_INTERNAL_7c02c55f_4_k_cu_15b05aa04cuda3std6ranges3__45__cpo7advanceE,(_ZN34_INTERNAL_7c02c55f_4_k_cu_15b05aa04cuda3std3__47nulloptE - _ZN34_INTERNAL_7c02c55f_4_k_cu_15b05aa04cuda3std6ranges3__45__cpo7advanceE)
_ZN34_INTERNAL_7c02c55f_4_k_cu_15b05aa04cuda3std6ranges3__45__cpo7advanceE:
	.zero		1
	.type		_ZN34_INTERNAL_7c02c55f_4_k_cu_15b05aa04cuda3std3__47nulloptE,@object
	.size		_ZN34_INTERNAL_7c02c55f_4_k_cu_15b05aa04cuda3std3__47nulloptE,(_ZN34_INTERNAL_7c02c55f_4_k_cu_15b05aa04cuda3std6ranges3__45__cpo8distanceE - _ZN34_INTERNAL_7c02c55f_4_k_cu_15b05aa04cuda3std3__47nulloptE)
_ZN34_INTERNAL_7c02c55f_4_k_cu_15b05aa04cuda3std3__47nulloptE:
	.zero		1
	.type		_ZN34_INTERNAL_7c02c55f_4_k_cu_15b05aa04cuda3std6ranges3__45__cpo8distanceE,@object
	.size		_ZN34_INTERNAL_7c02c55f_4_k_cu_15b05aa04cuda3std6ranges3__45__cpo8distanceE,(_ZN34_INTERNAL_7c02c55f_4_k_cu_15b05aa06thrust24THRUST_300001_SM_1000_NS12placeholders3_10E - _ZN34_INTERNAL_7c02c55f_4_k_cu_15b05aa04cuda3std6ranges3__45__cpo8distanceE)
_ZN34_INTERNAL_7c02c55f_4_k_cu_15b05aa04cuda3std6ranges3__45__cpo8distanceE:
	.zero		1
	.type		_ZN34_INTERNAL_7c02c55f_4_k_cu_15b05aa06thrust24THRUST_300001_SM_1000_NS12placeholders3_10E,@object
	.size		_ZN34_INTERNAL_7c02c55f_4_k_cu_15b05aa06thrust24THRUST_300001_SM_1000_NS12placeholders3_10E,(_ZN34_INTERNAL_7c02c55f_4_k_cu_15b05aa04cuda3std3__419piecewise_constructE - _ZN34_INTERNAL_7c02c55f_4_k_cu_15b05aa06thrust24THRUST_300001_SM_1000_NS12placeholders3_10E)
_ZN34_INTERNAL_7c02c55f_4_k_cu_15b05aa06thrust24THRUST_300001_SM_1000_NS12placeholders3_10E:
	.zero		1
	.type		_ZN34_INTERNAL_7c02c55f_4_k_cu_15b05aa04cuda3std3__419piecewise_constructE,@object
	.size		_ZN34_INTERNAL_7c02c55f_4_k_cu_15b05aa04cuda3std3__419piecewise_constructE,(_ZN34_INTERNAL_7c02c55f_4_k_cu_15b05aa04cuda3std6ranges3__45__cpo5cdataE - _ZN34_INTERNAL_7c02c55f_4_k_cu_15b05aa04cuda3std3__419piecewise_constructE)
_ZN34_INTERNAL_7c02c55f_4_k_cu_15b05aa04cuda3std3__419piecewise_constructE:
	.zero		1
	.type		_ZN34_INTERNAL_7c02c55f_4_k_cu_15b05aa04cuda3std6ranges3__45__cpo5cdataE,@object
	.size		_ZN34_INTERNAL_7c02c55f_4_k_cu_15b05aa04cuda3std6ranges3__45__cpo5cdataE,(_ZN34_INTERNAL_7c02c55f_4_k_cu_15b05aa06thrust24THRUST_300001_SM_1000_NS12placeholders2_2E - _ZN34_INTERNAL_7c02c55f_4_k_cu_15b05aa04cuda3std6ranges3__45__cpo5cdataE)
_ZN34_INTERNAL_7c02c55f_4_k_cu_15b05aa04cuda3std6ranges3__45__cpo5cdataE:
	.zero		1
	.type		_ZN34_INTERNAL_7c02c55f_4_k_cu_15b05aa06thrust24THRUST_300001_SM_1000_NS12placeholders2_2E,@object
	.size		_ZN34_INTERNAL_7c02c55f_4_k_cu_15b05aa06thrust24THRUST_300001_SM_1000_NS12placeholders2_2E,(_ZN34_INTERNAL_7c02c55f_4_k_cu_15b05aa04cuda3std3__45__cpo3endE - _ZN34_INTERNAL_7c02c55f_4_k_cu_15b05aa06thrust24THRUST_300001_SM_1000_NS12placeholders2_2E)
_ZN34_INTERNAL_7c02c55f_4_k_cu_15b05aa06thrust24THRUST_300001_SM_1000_NS12placeholders2_2E:
	.zero		1
	.type		_ZN34_INTERNAL_7c02c55f_4_k_cu_15b05aa04cuda3std3__45__cpo3endE,@object
	.size		_ZN34_INTERNAL_7c02c55f_4_k_cu_15b05aa04cuda3std3__45__cpo3endE,(_ZN34_INTERNAL_7c02c55f_4_k_cu_15b05aa04cuda3std6ranges3__45__cpo3endE - _ZN34_INTERNAL_7c02c55f_4_k_cu_15b05aa04cuda3std3__45__cpo3endE)
_ZN34_INTERNAL_7c02c55f_4_k_cu_15b05aa04cuda3std3__45__cpo3endE:
	.zero		1
	.type		_ZN34_INTERNAL_7c02c55f_4_k_cu_15b05aa04cuda3std6ranges3__45__cpo3endE,@object
	.size		_ZN34_INTERNAL_7c02c55f_4_k_cu_15b05aa04cuda3std6ranges3__45__cpo3endE,(_ZN34_INTERNAL_7c02c55f_4_k_cu_15b05aa06thrust24THRUST_300001_SM_1000_NS12placeholders2_6E - _ZN34_INTERNAL_7c02c55f_4_k_cu_15b05aa04cuda3std6ranges3__45__cpo3endE)
_ZN34_INTERNAL_7c02c55f_4_k_cu_15b05aa04cuda3std6ranges3__45__cpo3endE:
	.zero		1
	.type		_ZN34_INTERNAL_7c02c55f_4_k_cu_15b05aa06thrust24THRUST_300001_SM_1000_NS12placeholders2_6E,@object
	.size		_ZN34_INTERNAL_7c02c55f_4_k_cu_15b05aa06thrust24THRUST_300001_SM_1000_NS12placeholders2_6E,(_ZN34_INTERNAL_7c02c55f_4_k_cu_15b05aa04cuda3std3__45__cpo4rendE - _ZN34_INTERNAL_7c02c55f_4_k_cu_15b05aa06thrust24THRUST_300001_SM_1000_NS12placeholders2_6E)
_ZN34_INTERNAL_7c02c55f_4_k_cu_15b05aa06thrust24THRUST_300001_SM_1000_NS12placeholders2_6E:
	.zero		1
	.type		_ZN34_INTERNAL_7c02c55f_4_k_cu_15b05aa04cuda3std3__45__cpo4rendE,@object
	.size		_ZN34_INTERNAL_7c02c55f_4_k_cu_15b05aa04cuda3std3__45__cpo4rendE,(_ZN34_INTERNAL_7c02c55f_4_k_cu_15b05aa04cuda3std6ranges3__45__cpo9iter_swapE - _ZN34_INTERNAL_7c02c55f_4_k_cu_15b05aa04cuda3std3__45__cpo4rendE)
_ZN34_INTERNAL_7c02c55f_4_k_cu_15b05aa04cuda3std3__45__cpo4rendE:
	.zero		1
	.type		_ZN34_INTERNAL_7c02c55f_4_k_cu_15b05aa04cuda3std6ranges3__45__cpo9iter_swapE,@object
	.size		_ZN34_INTERNAL_7c02c55f_4_k_cu_15b05aa04cuda3std6ranges3__45__cpo9iter_swapE,(_ZN34_INTERNAL_7c02c55f_4_k_cu_15b05aa04cuda3std3__48unexpectE - _ZN34_INTERNAL_7c02c55f_4_k_cu_15b05aa04cuda3std6ranges3__45__cpo9iter_swapE)
_ZN34_INTERNAL_7c02c55f_4_k_cu_15b05aa04cuda3std6ranges3__45__cpo9iter_swapE:
	.zero		1
	.type		_ZN34_INTERNAL_7c02c55f_4_k_cu_15b05aa04cuda3std3__48unexpectE,@object
	.size		_ZN34_INTERNAL_7c02c55f_4_k_cu_15b05aa04cuda3std3__48unexpectE,(_ZN34_INTERNAL_7c02c55f_4_k_cu_15b05aa06thrust24THRUST_300001_SM_1000_NS8cuda_cub3parE - _ZN34_INTERNAL_7c02c55f_4_k_cu_15b05aa04cuda3std3__48unexpectE)
_ZN34_INTERNAL_7c02c55f_4_k_cu_15b05aa04cuda3std3__48unexpectE:
	.zero		1
	.type		_ZN34_INTERNAL_7c02c55f_4_k_cu_15b05aa06thrust24THRUST_300001_SM_1000_NS8cuda_cub3parE,@object
	.size		_ZN34_INTERNAL_7c02c55f_4_k_cu_15b05aa06thrust24THRUST_300001_SM_1000_NS8cuda_cub3parE,(_ZN34_INTERNAL_7c02c55f_4_k_cu_15b05aa06thrust24THRUST_300001_SM_1000_NS12placeholders2_4E - _ZN34_INTERNAL_7c02c55f_4_k_cu_15b05aa06thrust24THRUST_300001_SM_1000_NS8cuda_cub3parE)
_ZN34_INTERNAL_7c02c55f_4_k_cu_15b05aa06thrust24THRUST_300001_SM_1000_NS8cuda_cub3parE:
	.zero		1
	.type		_ZN34_INTERNAL_7c02c55f_4_k_cu_15b05aa06thrust24THRUST_300001_SM_1000_NS12placeholders2_4E,@object
	.size		_ZN34_INTERNAL_7c02c55f_4_k_cu_15b05aa06thrust24THRUST_300001_SM_1000_NS12placeholders2_4E,(_ZN34_INTERNAL_7c02c55f_4_k_cu_15b05aa04cuda3std3__45__cpo4cendE - _ZN34_INTERNAL_7c02c55f_4_k_cu_15b05aa06thrust24THRUST_300001_SM_1000_NS12placeholders2_4E)
_ZN34_INTERNAL_7c02c55f_4_k_cu_15b05aa06thrust24THRUST_300001_SM_1000_NS12placeholders2_4E:
	.zero		1
	.type		_ZN34_INTERNAL_7c02c55f_4_k_cu_15b05aa04cuda3std3__45__cpo4cendE,@object
	.size		_ZN34_INTERNAL_7c02c55f_4_k_cu_15b05aa04cuda3std3__45__cpo4cendE,(_ZN34_INTERNAL_7c02c55f_4_k_cu_15b05aa04cuda3std6ranges3__45__cpo4cendE - _ZN34_INTERNAL_7c02c55f_4_k_cu_15b05aa04cuda3std3__45__cpo4cendE)
_ZN34_INTERNAL_7c02c55f_4_k_cu_15b05aa04cuda3std3__45__cpo4cendE:
	.zero		1
	.type		_ZN34_INTERNAL_7c02c55f_4_k_cu_15b05aa04cuda3std6ranges3__45__cpo4cendE,@object
	.size		_ZN34_INTERNAL_7c02c55f_4_k_cu_15b05aa04cuda3std6ranges3__45__cpo4cendE,(_ZN34_INTERNAL_7c02c55f_4_k_cu_15b05aa04cuda3std3__420unreachable_sentinelE - _ZN34_INTERNAL_7c02c55f_4_k_cu_15b05aa04cuda3std6ranges3__45__cpo4cendE)
_ZN34_INTERNAL_7c02c55f_4_k_cu_15b05aa04cuda3std6ranges3__45__cpo4cendE:
	.zero		1
	.type		_ZN34_INTERNAL_7c02c55f_4_k_cu_15b05aa04cuda3std3__420unreachable_sentinelE,@object
	.size		_ZN34_INTERNAL_7c02c55f_4_k_cu_15b05aa04cuda3std3__420unreachable_sentinelE,(_ZN34_INTERNAL_7c02c55f_4_k_cu_15b05aa04cuda3std6ranges3__45__cpo5ssizeE - _ZN34_INTERNAL_7c02c55f_4_k_cu_15b05aa04cuda3std3__420unreachable_sentinelE)
_ZN34_INTERNAL_7c02c55f_4_k_cu_15b05aa04cuda3std3__420unreachable_sentinelE:
	.zero		1
	.type		_ZN34_INTERNAL_7c02c55f_4_k_cu_15b05aa04cuda3std6ranges3__45__cpo5ssizeE,@object
	.size		_ZN34_INTERNAL_7c02c55f_4_k_cu_15b05aa04cuda3std6ranges3__45__cpo5ssizeE,(_ZN34_INTERNAL_7c02c55f_4_k_cu_15b05aa06thrust24THRUST_300001_SM_1000_NS12placeholders2_8E - _ZN34_INTERNAL_7c02c55f_4_k_cu_15b05aa04cuda3std6ranges3__45__cpo5ssizeE)
_ZN34_INTERNAL_7c02c55f_4_k_cu_15b05aa04cuda3std6ranges3__45__cpo5ssizeE:
	.zero		1
	.type		_ZN34_INTERNAL_7c02c55f_4_k_cu_15b05aa06thrust24THRUST_300001_SM_1000_NS12placeholders2_8E,@object
	.size		_ZN34_INTERNAL_7c02c55f_4_k_cu_15b05aa06thrust24THRUST_300001_SM_1000_NS12placeholders2_8E,(_ZN34_INTERNAL_7c02c55f_4_k_cu_15b05aa04cuda3std3__45__cpo5crendE - _ZN34_INTERNAL_7c02c55f_4_k_cu_15b05aa06thrust24THRUST_300001_SM_1000_NS12placeholders2_8E)
_ZN34_INTERNAL_7c02c55f_4_k_cu_15b05aa06thrust24THRUST_300001_SM_1000_NS12placeholders2_8E:
	.zero		1
	.type		_ZN34_INTERNAL_7c02c55f_4_k_cu_15b05aa04cuda3std3__45__cpo5crendE,@object
	.size		_ZN34_INTERNAL_7c02c55f_4_k_cu_15b05aa04cuda3std3__45__cpo5crendE,(_ZN34_INTERNAL_7c02c55f_4_k_cu_15b05aa04cuda3std6ranges3__45__cpo4prevE - _ZN34_INTERNAL_7c02c55f_4_k_cu_15b05aa04cuda3std3__45__cpo5crendE)
_ZN34_INTERNAL_7c02c55f_4_k_cu_15b05aa04cuda3std3__45__cpo5crendE:
	.zero		1
	.type		_ZN34_INTERNAL_7c02c55f_4_k_cu_15b05aa04cuda3std6ranges3__45__cpo4prevE,@object
	.size		_ZN34_INTERNAL_7c02c55f_4_k_cu_15b05aa04cuda3std6ranges3__45__cpo4prevE,(_ZN34_INTERNAL_7c02c55f_4_k_cu_15b05aa04cuda3std6ranges3__45__cpo9iter_moveE - _ZN34_INTERNAL_7c02c55f_4_k_cu_15b05aa04cuda3std6ranges3__45__cpo4prevE)
_ZN34_INTERNAL_7c02c55f_4_k_cu_15b05aa04cuda3std6ranges3__45__cpo4prevE:
	.zero		1
	.type		_ZN34_INTERNAL_7c02c55f_4_k_cu_15b05aa04cuda3std6ranges3__45__cpo9iter_moveE,@object
	.size		_ZN34_INTERNAL_7c02c55f_4_k_cu_15b05aa04cuda3std6ranges3__45__cpo9iter_moveE,(_ZN34_INTERNAL_7c02c55f_4_k_cu_15b05aa06thrust24THRUST_300001_SM_1000_NS6system6detail10sequential3seqE - _ZN34_INTERNAL_7c02c55f_4_k_cu_15b05aa04cuda3std6ranges3__45__cpo9iter_moveE)
_ZN34_INTERNAL_7c02c55f_4_k_cu_15b05aa04cuda3std6ranges3__45__cpo9iter_moveE:
	.zero		1
	.type		_ZN34_INTERNAL_7c02c55f_4_k_cu_15b05aa06thrust24THRUST_300001_SM_1000_NS6system6detail10sequential3seqE,@object
	.size		_ZN34_INTERNAL_7c02c55f_4_k_cu_15b05aa06thrust24THRUST_300001_SM_1000_NS6system6detail10sequential3seqE,(.L_31 - _ZN34_INTERNAL_7c02c55f_4_k_cu_15b05aa06thrust24THRUST_300001_SM_1000_NS6system6detail10sequential3seqE)
_ZN34_INTERNAL_7c02c55f_4_k_cu_15b05aa06thrust24THRUST_300001_SM_1000_NS6system6detail10sequential3seqE:
	.zero		1
.L_31:


//--------------------- .nv.shared._ZN3cub18CUB_300001_SM_10006detail6reduce18DeviceReduceKernelINS2_10policy_hubIfyN4cuda3std3__44plusIfEEE10Policy1000EN6thrust24THRUST_300001_SM_1000_NS10device_ptrIfEEyS9_fNS7_10__identityEEEvT0_PT3_T1_NS0_13GridEvenShareISK_EET2_T4_ --------------------------
	.section	.nv.shared._ZN3cub18CUB_300001_SM_10006detail6reduce18DeviceReduceKernelINS2_10policy_hubIfyN4cuda3std3__44plusIfEEE10Policy1000EN6thrust24THRUST_300001_SM_1000_NS10device_ptrIfEEyS9_fNS7_10__identityEEEvT0_PT3_T1_NS0_13GridEvenShareISK_EET2_T4_,"aw",@nobits
	.sectionflags	@""
	.align	4
.nv.shared._ZN3cub18CUB_300001_SM_10006detail6reduce18DeviceReduceKernelINS2_10policy_hubIfyN4cuda3std3__44plusIfEEE10Policy1000EN6thrust24THRUST_300001_SM_1000_NS10device_ptrIfEEyS9_fNS7_10__identityEEEvT0_PT3_T1_NS0_13GridEvenShareISK_EET2_T4_:
	.zero		1068


//--------------------- .nv.shared._ZN3cub18CUB_300001_SM_10006detail6reduce28DeviceReduceSingleTileKernelINS2_10policy_hubIfyN4cuda3std3__44plusIfEEE10Policy1000EN6thrust24THRUST_300001_SM_1000_NS10device_ptrIfEEPfyS9_ffNS7_10__identityEEEvT0_T1_T2_T3_T4_T6_ --------------------------
	.section	.nv.shared._ZN3cub18CUB_300001_SM_10006detail6reduce28DeviceReduceSingleTileKernelINS2_10policy_hubIfyN4cuda3std3__44plusIfEEE10Policy1000EN6thrust24THRUST_300001_SM_1000_NS10device_ptrIfEEPfyS9_ffNS7_10__identityEEEvT0_T1_T2_T3_T4_T6_,"aw",@nobits
	.sectionflags	@""
	.align	4
.nv.shared._ZN3cub18CUB_300001_SM_10006detail6reduce28DeviceReduceSingleTileKernelINS2_10policy_hubIfyN4cuda3std3__44plusIfEEE10Policy1000EN6thrust24THRUST_300001_SM_1000_NS10device_ptrIfEEPfyS9_ffNS7_10__identityEEEvT0_T1_T2_T3_T4_T6_:
	.zero		1068


//--------------------- .nv.shared._ZN3cub18CUB_300001_SM_10006detail6reduce28DeviceReduceSingleTileKernelINS2_10policy_hubIfjN4cuda3std3__44plusIfEEE10Policy1000EPfSC_iS9_ffNS7_10__identityEEEvT0_T1_T2_T3_T4_T6_ --------------------------
	.section	.nv.shared._ZN3cub18CUB_300001_SM_10006detail6reduce28DeviceReduceSingleTileKernelINS2_10policy_hubIfjN4cuda3std3__44plusIfEEE10Policy1000EPfSC_iS9_ffNS7_10__identityEEEvT0_T1_T2_T3_T4_T6_,"aw",@nobits
	.sectionflags	@""
	.align	4
.nv.shared._ZN3cub18CUB_300001_SM_10006detail6reduce28DeviceReduceSingleTileKernelINS2_10policy_hubIfjN4cuda3std3__44plusIfEEE10Policy1000EPfSC_iS9_ffNS7_10__identityEEEvT0_T1_T2_T3_T4_T6_:
	.zero		1108


//--------------------- .nv.shared._ZN3cub18CUB_300001_SM_10006detail6reduce18DeviceReduceKernelINS2_10policy_hubIfjN4cuda3std3__44plusIfEEE10Policy1000EN6thrust24THRUST_300001_SM_1000_NS10device_ptrIfEEjS9_fNS7_10__identityEEEvT0_PT3_T1_NS0_13GridEvenShareISK_EET2_T4_ --------------------------
	.section	.nv.shared._ZN3cub18CUB_300001_SM_10006detail6reduce18DeviceReduceKernelINS2_10policy_hubIfjN4cuda3std3__44plusIfEEE10Policy1000EN6thrust24THRUST_300001_SM_1000_NS10device_ptrIfEEjS9_fNS7_10__identityEEEvT0_PT3_T1_NS0_13GridEvenShareISK_EET2_T4_,"aw",@nobits
	.sectionflags	@""
	.align	4
.nv.shared._ZN3cub18CUB_300001_SM_10006detail6reduce18DeviceReduceKernelINS2_10policy_hubIfjN4cuda3std3__44plusIfEEE10Policy1000EN6thrust24THRUST_300001_SM_1000_NS10device_ptrIfEEjS9_fNS7_10__identityEEEvT0_PT3_T1_NS0_13GridEvenShareISK_EET2_T4_:
	.zero		1108


//--------------------- .nv.shared._ZN3cub18CUB_300001_SM_10006detail6reduce28DeviceReduceSingleTileKernelINS2_10policy_hubIfjN4cuda3std3__44plusIfEEE10Policy1000EN6thrust24THRUST_300001_SM_1000_NS10device_ptrIfEEPfjS9_ffNS7_10__identityEEEvT0_T1_T2_T3_T4_T6_ --------------------------
	.section	.nv.shared._ZN3cub18CUB_300001_SM_10006detail6reduce28DeviceReduceSingleTileKernelINS2_10policy_hubIfjN4cuda3std3__44plusIfEEE10Policy1000EN6thrust24THRUST_300001_SM_1000_NS10device_ptrIfEEPfjS9_ffNS7_10__identityEEEvT0_T1_T2_T3_T4_T6_,"aw",@nobits
	.sectionflags	@""
	.align	4
.nv.shared._ZN3cub18CUB_300001_SM_10006detail6reduce28DeviceReduceSingleTileKernelINS2_10policy_hubIfjN4cuda3std3__44plusIfEEE10Policy1000EN6thrust24THRUST_300001_SM_1000_NS10device_ptrIfEEPfjS9_ffNS7_10__identityEEEvT0_T1_T2_T3_T4_T6_:
	.zero		1108


//--------------------- .nv.constant0._ZN3cub18CUB_300001_SM_10006detail6reduce28DeviceReduceSingleTileKernelINS2_10policy_hubIfyN4cuda3std3__44plusIfEEE10Policy1000EPfSC_iS9_ffNS7_10__identityEEEvT0_T1_T2_T3_T4_T6_ --------------------------
	.section	.nv.constant0._ZN3cub18CUB_300001_SM_10006detail6reduce28DeviceReduceSingleTileKernelINS2_10policy_hubIfyN4cuda3std3__44plusIfEEE10Policy1000EPfSC_iS9_ffNS7_10__identityEEEvT0_T1_T2_T3_T4_T6_,"a",@progbits
	.sectionflags	@""
	.align	4
.nv.constant0._ZN3cub18CUB_300001_SM_10006detail6reduce28DeviceReduceSingleTileKernelINS2_10policy_hubIfyN4cuda3std3__44plusIfEEE10Policy1000EPfSC_iS9_ffNS7_10__identityEEEvT0_T1_T2_T3_T4_T6_:
	.zero		925


//--------------------- .nv.constant0._ZN3cub18CUB_300001_SM_10006detail6reduce18DeviceReduceKernelINS2_10policy_hubIfyN4cuda3std3__44plusIfEEE10Policy1000EN6thrust24THRUST_300001_SM_1000_NS10device_ptrIfEEyS9_fNS7_10__identityEEEvT0_PT3_T1_NS0_13GridEvenShareISK_EET2_T4_ --------------------------
	.section	.nv.constant0._ZN3cub18CUB_300001_SM_10006detail6reduce18DeviceReduceKernelINS2_10policy_hubIfyN4cuda3std3__44plusIfEEE10Policy1000EN6thrust24THRUST_300001_SM_1000_NS10device_ptrIfEEyS9_fNS7_10__identityEEEvT0_PT3_T1_NS0_13GridEvenShareISK_EET2_T4_,"a",@progbits
	.sectionflags	@""
	.align	4
.nv.constant0._ZN3cub18CUB_300001_SM_10006detail6reduce18DeviceReduceKernelINS2_10policy_hubIfyN4cuda3std3__44plusIfEEE10Policy1000EN6thrust24THRUST_300001_SM_1000_NS10device_ptrIfEEyS9_fNS7_10__identityEEEvT0_PT3_T1_NS0_13GridEvenShareISK_EET2_T4_:
	.zero		994


//--------------------- .nv.constant0._ZN3cub18CUB_300001_SM_10006detail6reduce28DeviceReduceSingleTileKernelINS2_10policy_hubIfyN4cuda3std3__44plusIfEEE10Policy1000EN6thrust24THRUST_300001_SM_1000_NS10device_ptrIfEEPfyS9_ffNS7_10__identityEEEvT0_T1_T2_T3_T4_T6_ --------------------------
	.section	.nv.constant0._ZN3cub18CUB_300001_SM_10006detail6reduce28DeviceReduceSingleTileKernelINS2_10policy_hubIfyN4cuda3std3__44plusIfEEE10Policy1000EN6thrust24THRUST_300001_SM_1000_NS10device_ptrIfEEPfyS9_ffNS7_10__identityEEEvT0_T1_T2_T3_T4_T6_,"a",@progbits
	.sectionflags	@""
	.align	4
.nv.constant0._ZN3cub18CUB_300001_SM_10006detail6reduce28DeviceReduceSingleTileKernelINS2_10policy_hubIfyN4cuda3std3__44plusIfEEE10Policy1000EN6thrust24THRUST_300001_SM_1000_NS10device_ptrIfEEPfyS9_ffNS7_10__identityEEEvT0_T1_T2_T3_T4_T6_:
	.zero		929


//--------------------- .nv.constant0._ZN3cub18CUB_300001_SM_10006detail6reduce28DeviceReduceSingleTileKernelINS2_10policy_hubIfjN4cuda3std3__44plusIfEEE10Policy1000EPfSC_iS9_ffNS7_10__identityEEEvT0_T1_T2_T3_T4_T6_ --------------------------
	.section	.nv.constant0._ZN3cub18CUB_300001_SM_10006detail6reduce28DeviceReduceSingleTileKernelINS2_10policy_hubIfjN4cuda3std3__44plusIfEEE10Policy1000EPfSC_iS9_ffNS7_10__identityEEEvT0_T1_T2_T3_T4_T6_,"a",@progbits
	.sectionflags	@""
	.align	4
.nv.constant0._ZN3cub18CUB_300001_SM_10006detail6reduce28DeviceReduceSingleTileKernelINS2_10policy_hubIfjN4cuda3std3__44plusIfEEE10Policy1000EPfSC_iS9_ffNS7_10__identityEEEvT0_T1_T2_T3_T4_T6_:
	.zero		925


//--------------------- .nv.constant0._ZN3cub18CUB_300001_SM_10006detail6reduce18DeviceReduceKernelINS2_10policy_hubIfjN4cuda3std3__44plusIfEEE10Policy1000EN6thrust24THRUST_300001_SM_1000_NS10device_ptrIfEEjS9_fNS7_10__identityEEEvT0_PT3_T1_NS0_13GridEvenShareISK_EET2_T4_ --------------------------
	.section	.nv.constant0._ZN3cub18CUB_300001_SM_10006detail6reduce18DeviceReduceKernelINS2_10policy_hubIfjN4cuda3std3__44plusIfEEE10Policy1000EN6thrust24THRUST_300001_SM_1000_NS10device_ptrIfEEjS9_fNS7_10__identityEEEvT0_PT3_T1_NS0_13GridEvenShareISK_EET2_T4_,"a",@progbits
	.sectionflags	@""
	.align	4
.nv.constant0._ZN3cub18CUB_300001_SM_10006detail6reduce18DeviceReduceKernelINS2_10policy_hubIfjN4cuda3std3__44plusIfEEE10Policy1000EN6thrust24THRUST_300001_SM_1000_NS10device_ptrIfEEjS9_fNS7_10__identityEEEvT0_PT3_T1_NS0_13GridEvenShareISK_EET2_T4_:
	.zero		958


//--------------------- .nv.constant0._ZN3cub18CUB_300001_SM_10006detail6reduce28DeviceReduceSingleTileKernelINS2_10policy_hubIfjN4cuda3std3__44plusIfEEE10Policy1000EN6thrust24THRUST_300001_SM_1000_NS10device_ptrIfEEPfjS9_ffNS7_10__identityEEEvT0_T1_T2_T3_T4_T6_ --------------------------
	.section	.nv.constant0._ZN3cub18CUB_300001_SM_10006detail6reduce28DeviceReduceSingleTileKernelINS2_10policy_hubIfjN4cuda3std3__44plusIfEEE10Policy1000EN6thrust24THRUST_300001_SM_1000_NS10device_ptrIfEEPfjS9_ffNS7_10__identityEEEvT0_T1_T2_T3_T4_T6_,"a",@progbits
	.sectionflags	@""
	.align	4
.nv.constant0._ZN3cub18CUB_300001_SM_10006detail6reduce28DeviceReduceSingleTileKernelINS2_10policy_hubIfjN4cuda3std3__44plusIfEEE10Policy1000EN6thrust24THRUST_300001_SM_1000_NS10device_ptrIfEEPfjS9_ffNS7_10__identityEEEvT0_T1_T2_T3_T4_T6_:
	.zero		925


//--------------------- .nv.constant0._ZN3cub18CUB_300001_SM_10006detail11EmptyKernelIvEEvv --------------------------
	.section	.nv.constant0._ZN3cub18CUB_300001_SM_10006detail11EmptyKernelIvEEvv,"a",@progbits
	.sectionflags	@""
	.align	4
.nv.constant0._ZN3cub18CUB_300001_SM_10006detail11EmptyKernelIvEEvv:
	.zero		896


//--------------------- .nv.constant0._Z9reduce_v0PfS_i --------------------------
	.section	.nv.constant0._Z9reduce_v0PfS_i,"a",@progbits
	.sectionflags	@""
	.align	4
.nv.constant0._Z9reduce_v0PfS_i:
	.zero		916


//--------------------- SYMBOLS --------------------------

	.type		.nv.reservedSmem.offset0,@object
	.size		.nv.reservedSmem.offset0,0x4
	.type		.nv.reservedSmem.cap,@object
	.size		.nv.reservedSmem.cap,0x4
